//
// Generated by NVIDIA NVVM Compiler
//
// Compiler Build ID: CL-36424714
// Cuda compilation tools, release 13.0, V13.0.88
// Based on NVVM 20.0.0
//

.version 9.0
.target sm_100
.address_size 64

	// .globl	_Z10update_phiPdS_dS_ddddddiii
.func  (.param .b64 func_retval0) __internal_accurate_pow
(
	.param .b64 __internal_accurate_pow_param_0,
	.param .b64 __internal_accurate_pow_param_1
)
;

.visible .entry _Z10update_phiPdS_dS_ddddddiii(
	.param .u64 .ptr .align 1 _Z10update_phiPdS_dS_ddddddiii_param_0,
	.param .u64 .ptr .align 1 _Z10update_phiPdS_dS_ddddddiii_param_1,
	.param .f64 _Z10update_phiPdS_dS_ddddddiii_param_2,
	.param .u64 .ptr .align 1 _Z10update_phiPdS_dS_ddddddiii_param_3,
	.param .f64 _Z10update_phiPdS_dS_ddddddiii_param_4,
	.param .f64 _Z10update_phiPdS_dS_ddddddiii_param_5,
	.param .f64 _Z10update_phiPdS_dS_ddddddiii_param_6,
	.param .f64 _Z10update_phiPdS_dS_ddddddiii_param_7,
	.param .f64 _Z10update_phiPdS_dS_ddddddiii_param_8,
	.param .f64 _Z10update_phiPdS_dS_ddddddiii_param_9,
	.param .u32 _Z10update_phiPdS_dS_ddddddiii_param_10,
	.param .u32 _Z10update_phiPdS_dS_ddddddiii_param_11,
	.param .u32 _Z10update_phiPdS_dS_ddddddiii_param_12
)
{
	.local .align 16 .b8 	__local_depot0[240];
	.reg .b64 	%SP;
	.reg .b64 	%SPL;
	.reg .pred 	%p<726>;
	.reg .b32 	%r<900>;
	.reg .b64 	%rd<884>;
	.reg .b64 	%fd<3998>;

	mov.u64 	%SPL, __local_depot0;
	ld.param.u64 	%rd353, [_Z10update_phiPdS_dS_ddddddiii_param_0];
	ld.param.u64 	%rd354, [_Z10update_phiPdS_dS_ddddddiii_param_1];
	ld.param.f64 	%fd530, [_Z10update_phiPdS_dS_ddddddiii_param_2];
	ld.param.u64 	%rd355, [_Z10update_phiPdS_dS_ddddddiii_param_3];
	ld.param.f64 	%fd531, [_Z10update_phiPdS_dS_ddddddiii_param_4];
	ld.param.f64 	%fd532, [_Z10update_phiPdS_dS_ddddddiii_param_5];
	ld.param.f64 	%fd533, [_Z10update_phiPdS_dS_ddddddiii_param_6];
	ld.param.f64 	%fd534, [_Z10update_phiPdS_dS_ddddddiii_param_7];
	ld.param.f64 	%fd535, [_Z10update_phiPdS_dS_ddddddiii_param_8];
	ld.param.u32 	%r468, [_Z10update_phiPdS_dS_ddddddiii_param_10];
	ld.param.u32 	%r470, [_Z10update_phiPdS_dS_ddddddiii_param_11];
	ld.param.u32 	%r471, [_Z10update_phiPdS_dS_ddddddiii_param_12];
	cvta.to.global.u64 	%rd1, %rd354;
	cvta.to.global.u64 	%rd2, %rd353;
	cvta.to.global.u64 	%rd3, %rd355;
	add.u64 	%rd4, %SPL, 160;
	add.u64 	%rd5, %SPL, 160;
	add.u64 	%rd6, %SPL, 0;
	add.u64 	%rd7, %SPL, 80;
	mov.u32 	%r472, %ctaid.x;
	mov.u32 	%r473, %ntid.x;
	mul.lo.s32 	%r1, %r472, %r473;
	mov.u32 	%r2, %tid.x;
	add.s32 	%r3, %r1, %r2;
	mov.u32 	%r474, %ctaid.y;
	mov.u32 	%r475, %ntid.y;
	mov.u32 	%r476, %tid.y;
	mad.lo.s32 	%r477, %r474, %r475, %r476;
	add.s32 	%r5, %r468, 1;
	mad.lo.s32 	%r478, %r470, %r468, %r470;
	shr.u32 	%r479, %r471, 31;
	add.s32 	%r480, %r471, %r479;
	and.b32  	%r481, %r480, -2;
	sub.s32 	%r482, %r471, %r481;
	mul.lo.s32 	%r6, %r482, %r478;
	add.s32 	%r483, %r471, 1;
	shr.u32 	%r484, %r483, 31;
	add.s32 	%r485, %r483, %r484;
	and.b32  	%r486, %r485, -2;
	sub.s32 	%r487, %r483, %r486;
	mul.lo.s32 	%r7, %r487, %r478;
	setp.gt.s32 	%p25, %r3, %r468;
	setp.ge.s32 	%p26, %r477, %r470;
	or.pred  	%p27, %p25, %p26;
	@%p27 bra 	$L__BB0_511;
	mad.lo.s32 	%r8, %r5, %r477, %r3;
	setp.ne.s32 	%p28, %r3, 0;
	@%p28 bra 	$L__BB0_132;
	add.s32 	%r9, %r470, -1;
	and.b32  	%r10, %r470, 7;
	setp.lt.u32 	%p544, %r9, 7;
	mov.b32 	%r736, 0;
	@%p544 bra 	$L__BB0_5;
	and.b32  	%r736, %r470, 2147483640;
	neg.s32 	%r734, %r736;
	shl.b32 	%r674, %r468, 3;
	add.s32 	%r13, %r674, 8;
	add.s64 	%rd774, %rd6, 32;
	add.s64 	%rd773, %rd7, 32;
	mul.wide.s32 	%rd661, %r468, 8;
	mov.u32 	%r733, %r6;
$L__BB0_4:
	.pragma "nounroll";
	mul.wide.s32 	%rd658, %r733, 8;
	add.s64 	%rd659, %rd2, %rd658;
	ld.global.f64 	%fd2896, [%rd659];
	add.s64 	%rd660, %rd659, 8;
	ld.global.f64 	%fd2897, [%rd659+8];
	add.s64 	%rd662, %rd660, %rd661;
	ld.global.f64 	%fd2898, [%rd662];
	st.local.v2.f64 	[%rd774+-32], {%fd2896, %fd2898};
	add.s64 	%rd663, %rd662, 8;
	ld.global.f64 	%fd2899, [%rd662+8];
	st.local.v2.f64 	[%rd773+-32], {%fd2897, %fd2899};
	add.s64 	%rd664, %rd663, %rd661;
	ld.global.f64 	%fd2900, [%rd664];
	add.s64 	%rd665, %rd664, 8;
	ld.global.f64 	%fd2901, [%rd664+8];
	add.s64 	%rd666, %rd665, %rd661;
	ld.global.f64 	%fd2902, [%rd666];
	st.local.v2.f64 	[%rd774+-16], {%fd2900, %fd2902};
	add.s64 	%rd667, %rd666, 8;
	ld.global.f64 	%fd2903, [%rd666+8];
	st.local.v2.f64 	[%rd773+-16], {%fd2901, %fd2903};
	add.s64 	%rd668, %rd667, %rd661;
	ld.global.f64 	%fd2904, [%rd668];
	add.s64 	%rd669, %rd668, 8;
	ld.global.f64 	%fd2905, [%rd668+8];
	add.s64 	%rd670, %rd669, %rd661;
	ld.global.f64 	%fd2906, [%rd670];
	st.local.v2.f64 	[%rd774], {%fd2904, %fd2906};
	add.s64 	%rd671, %rd670, 8;
	ld.global.f64 	%fd2907, [%rd670+8];
	st.local.v2.f64 	[%rd773], {%fd2905, %fd2907};
	add.s64 	%rd672, %rd671, %rd661;
	ld.global.f64 	%fd2908, [%rd672];
	add.s64 	%rd673, %rd672, 8;
	ld.global.f64 	%fd2909, [%rd672+8];
	add.s64 	%rd674, %rd673, %rd661;
	ld.global.f64 	%fd2910, [%rd674];
	st.local.v2.f64 	[%rd774+16], {%fd2908, %fd2910};
	ld.global.f64 	%fd2911, [%rd674+8];
	st.local.v2.f64 	[%rd773+16], {%fd2909, %fd2911};
	add.s32 	%r734, %r734, 8;
	add.s32 	%r733, %r733, %r13;
	add.s64 	%rd774, %rd774, 64;
	add.s64 	%rd773, %rd773, 64;
	setp.ne.s32 	%p545, %r734, 0;
	@%p545 bra 	$L__BB0_4;
$L__BB0_5:
	setp.eq.s32 	%p546, %r10, 0;
	@%p546 bra 	$L__BB0_13;
	and.b32  	%r19, %r470, 3;
	setp.lt.u32 	%p547, %r10, 4;
	@%p547 bra 	$L__BB0_8;
	mad.lo.s32 	%r675, %r736, %r5, %r6;
	mul.wide.s32 	%rd675, %r675, 8;
	add.s64 	%rd676, %rd2, %rd675;
	ld.global.f64 	%fd2912, [%rd676];
	mul.wide.u32 	%rd677, %r736, 8;
	add.s64 	%rd678, %rd6, %rd677;
	st.local.f64 	[%rd678], %fd2912;
	add.s64 	%rd679, %rd676, 8;
	ld.global.f64 	%fd2913, [%rd676+8];
	add.s64 	%rd680, %rd7, %rd677;
	st.local.f64 	[%rd680], %fd2913;
	mul.wide.s32 	%rd681, %r468, 8;
	add.s64 	%rd682, %rd679, %rd681;
	ld.global.f64 	%fd2914, [%rd682];
	st.local.f64 	[%rd678+8], %fd2914;
	add.s64 	%rd683, %rd682, 8;
	ld.global.f64 	%fd2915, [%rd682+8];
	st.local.f64 	[%rd680+8], %fd2915;
	add.s64 	%rd684, %rd683, %rd681;
	ld.global.f64 	%fd2916, [%rd684];
	st.local.f64 	[%rd678+16], %fd2916;
	add.s64 	%rd685, %rd684, 8;
	ld.global.f64 	%fd2917, [%rd684+8];
	st.local.f64 	[%rd680+16], %fd2917;
	add.s64 	%rd686, %rd685, %rd681;
	ld.global.f64 	%fd2918, [%rd686];
	st.local.f64 	[%rd678+24], %fd2918;
	ld.global.f64 	%fd2919, [%rd686+8];
	st.local.f64 	[%rd680+24], %fd2919;
	add.s32 	%r736, %r736, 4;
$L__BB0_8:
	setp.eq.s32 	%p548, %r19, 0;
	@%p548 bra 	$L__BB0_13;
	setp.eq.s32 	%p549, %r19, 1;
	@%p549 bra 	$L__BB0_11;
	mad.lo.s32 	%r676, %r736, %r5, %r6;
	mul.wide.s32 	%rd687, %r676, 8;
	add.s64 	%rd688, %rd2, %rd687;
	ld.global.f64 	%fd2920, [%rd688];
	mul.wide.u32 	%rd689, %r736, 8;
	add.s64 	%rd690, %rd6, %rd689;
	st.local.f64 	[%rd690], %fd2920;
	add.s64 	%rd691, %rd688, 8;
	ld.global.f64 	%fd2921, [%rd688+8];
	add.s64 	%rd692, %rd7, %rd689;
	st.local.f64 	[%rd692], %fd2921;
	mul.wide.s32 	%rd693, %r468, 8;
	add.s64 	%rd694, %rd691, %rd693;
	ld.global.f64 	%fd2922, [%rd694];
	st.local.f64 	[%rd690+8], %fd2922;
	ld.global.f64 	%fd2923, [%rd694+8];
	st.local.f64 	[%rd692+8], %fd2923;
	add.s32 	%r736, %r736, 2;
$L__BB0_11:
	and.b32  	%r677, %r470, 1;
	setp.eq.b32 	%p550, %r677, 1;
	not.pred 	%p551, %p550;
	@%p551 bra 	$L__BB0_13;
	mad.lo.s32 	%r678, %r736, %r5, %r6;
	mul.wide.s32 	%rd695, %r678, 8;
	add.s64 	%rd696, %rd2, %rd695;
	ld.global.f64 	%fd2924, [%rd696];
	mul.wide.u32 	%rd697, %r736, 8;
	add.s64 	%rd698, %rd6, %rd697;
	st.local.f64 	[%rd698], %fd2924;
	ld.global.f64 	%fd2925, [%rd696+8];
	add.s64 	%rd699, %rd7, %rd697;
	st.local.f64 	[%rd699], %fd2925;
$L__BB0_13:
	ld.local.f64 	%fd3710, [%rd6];
	and.b32  	%r24, %r470, 15;
	setp.lt.u32 	%p552, %r9, 15;
	mov.f64 	%fd3711, 0d0000000000000000;
	mov.b32 	%r740, 0;
	@%p552 bra 	$L__BB0_16;
	and.b32  	%r740, %r470, 2147483632;
	neg.s32 	%r738, %r740;
	add.s64 	%rd775, %rd6, 64;
	mov.f64 	%fd3711, 0d0000000000000000;
$L__BB0_15:
	.pragma "nounroll";
	ld.local.v2.f64 	{%fd2929, %fd2930}, [%rd775+-64];
	setp.lt.f64 	%p553, %fd2929, %fd3710;
	selp.f64 	%fd2931, %fd2929, %fd3710, %p553;
	add.f64 	%fd2932, %fd3711, %fd2929;
	setp.lt.f64 	%p554, %fd2930, %fd2931;
	selp.f64 	%fd2933, %fd2930, %fd2931, %p554;
	add.f64 	%fd2934, %fd2932, %fd2930;
	ld.local.v2.f64 	{%fd2935, %fd2936}, [%rd775+-48];
	setp.lt.f64 	%p555, %fd2935, %fd2933;
	selp.f64 	%fd2937, %fd2935, %fd2933, %p555;
	add.f64 	%fd2938, %fd2934, %fd2935;
	setp.lt.f64 	%p556, %fd2936, %fd2937;
	selp.f64 	%fd2939, %fd2936, %fd2937, %p556;
	add.f64 	%fd2940, %fd2938, %fd2936;
	ld.local.v2.f64 	{%fd2941, %fd2942}, [%rd775+-32];
	setp.lt.f64 	%p557, %fd2941, %fd2939;
	selp.f64 	%fd2943, %fd2941, %fd2939, %p557;
	add.f64 	%fd2944, %fd2940, %fd2941;
	setp.lt.f64 	%p558, %fd2942, %fd2943;
	selp.f64 	%fd2945, %fd2942, %fd2943, %p558;
	add.f64 	%fd2946, %fd2944, %fd2942;
	ld.local.v2.f64 	{%fd2947, %fd2948}, [%rd775+-16];
	setp.lt.f64 	%p559, %fd2947, %fd2945;
	selp.f64 	%fd2949, %fd2947, %fd2945, %p559;
	add.f64 	%fd2950, %fd2946, %fd2947;
	setp.lt.f64 	%p560, %fd2948, %fd2949;
	selp.f64 	%fd2951, %fd2948, %fd2949, %p560;
	add.f64 	%fd2952, %fd2950, %fd2948;
	ld.local.v2.f64 	{%fd2953, %fd2954}, [%rd775];
	setp.lt.f64 	%p561, %fd2953, %fd2951;
	selp.f64 	%fd2955, %fd2953, %fd2951, %p561;
	add.f64 	%fd2956, %fd2952, %fd2953;
	setp.lt.f64 	%p562, %fd2954, %fd2955;
	selp.f64 	%fd2957, %fd2954, %fd2955, %p562;
	add.f64 	%fd2958, %fd2956, %fd2954;
	ld.local.v2.f64 	{%fd2959, %fd2960}, [%rd775+16];
	setp.lt.f64 	%p563, %fd2959, %fd2957;
	selp.f64 	%fd2961, %fd2959, %fd2957, %p563;
	add.f64 	%fd2962, %fd2958, %fd2959;
	setp.lt.f64 	%p564, %fd2960, %fd2961;
	selp.f64 	%fd2963, %fd2960, %fd2961, %p564;
	add.f64 	%fd2964, %fd2962, %fd2960;
	ld.local.v2.f64 	{%fd2965, %fd2966}, [%rd775+32];
	setp.lt.f64 	%p565, %fd2965, %fd2963;
	selp.f64 	%fd2967, %fd2965, %fd2963, %p565;
	add.f64 	%fd2968, %fd2964, %fd2965;
	setp.lt.f64 	%p566, %fd2966, %fd2967;
	selp.f64 	%fd2969, %fd2966, %fd2967, %p566;
	add.f64 	%fd2970, %fd2968, %fd2966;
	ld.local.v2.f64 	{%fd2971, %fd2972}, [%rd775+48];
	setp.lt.f64 	%p567, %fd2971, %fd2969;
	selp.f64 	%fd2973, %fd2971, %fd2969, %p567;
	add.f64 	%fd2974, %fd2970, %fd2971;
	setp.lt.f64 	%p568, %fd2972, %fd2973;
	selp.f64 	%fd3710, %fd2972, %fd2973, %p568;
	add.f64 	%fd3711, %fd2974, %fd2972;
	add.s32 	%r738, %r738, 16;
	add.s64 	%rd775, %rd775, 128;
	setp.ne.s32 	%p569, %r738, 0;
	@%p569 bra 	$L__BB0_15;
$L__BB0_16:
	setp.eq.s32 	%p570, %r24, 0;
	@%p570 bra 	$L__BB0_25;
	setp.lt.u32 	%p571, %r24, 8;
	@%p571 bra 	$L__BB0_19;
	mul.wide.u32 	%rd700, %r740, 8;
	add.s64 	%rd701, %rd6, %rd700;
	ld.local.f64 	%fd2976, [%rd701];
	setp.lt.f64 	%p572, %fd2976, %fd3710;
	selp.f64 	%fd2977, %fd2976, %fd3710, %p572;
	add.f64 	%fd2978, %fd3711, %fd2976;
	ld.local.f64 	%fd2979, [%rd701+8];
	setp.lt.f64 	%p573, %fd2979, %fd2977;
	selp.f64 	%fd2980, %fd2979, %fd2977, %p573;
	add.f64 	%fd2981, %fd2978, %fd2979;
	ld.local.f64 	%fd2982, [%rd701+16];
	setp.lt.f64 	%p574, %fd2982, %fd2980;
	selp.f64 	%fd2983, %fd2982, %fd2980, %p574;
	add.f64 	%fd2984, %fd2981, %fd2982;
	ld.local.f64 	%fd2985, [%rd701+24];
	setp.lt.f64 	%p575, %fd2985, %fd2983;
	selp.f64 	%fd2986, %fd2985, %fd2983, %p575;
	add.f64 	%fd2987, %fd2984, %fd2985;
	ld.local.f64 	%fd2988, [%rd701+32];
	setp.lt.f64 	%p576, %fd2988, %fd2986;
	selp.f64 	%fd2989, %fd2988, %fd2986, %p576;
	add.f64 	%fd2990, %fd2987, %fd2988;
	ld.local.f64 	%fd2991, [%rd701+40];
	setp.lt.f64 	%p577, %fd2991, %fd2989;
	selp.f64 	%fd2992, %fd2991, %fd2989, %p577;
	add.f64 	%fd2993, %fd2990, %fd2991;
	ld.local.f64 	%fd2994, [%rd701+48];
	setp.lt.f64 	%p578, %fd2994, %fd2992;
	selp.f64 	%fd2995, %fd2994, %fd2992, %p578;
	add.f64 	%fd2996, %fd2993, %fd2994;
	ld.local.f64 	%fd2997, [%rd701+56];
	setp.lt.f64 	%p579, %fd2997, %fd2995;
	selp.f64 	%fd3710, %fd2997, %fd2995, %p579;
	add.f64 	%fd3711, %fd2996, %fd2997;
	add.s32 	%r740, %r740, 8;
$L__BB0_19:
	setp.eq.s32 	%p580, %r10, 0;
	@%p580 bra 	$L__BB0_25;
	and.b32  	%r32, %r470, 3;
	setp.lt.u32 	%p581, %r10, 4;
	@%p581 bra 	$L__BB0_22;
	mul.wide.u32 	%rd702, %r740, 8;
	add.s64 	%rd703, %rd6, %rd702;
	ld.local.f64 	%fd2999, [%rd703];
	setp.lt.f64 	%p582, %fd2999, %fd3710;
	selp.f64 	%fd3000, %fd2999, %fd3710, %p582;
	add.f64 	%fd3001, %fd3711, %fd2999;
	ld.local.f64 	%fd3002, [%rd703+8];
	setp.lt.f64 	%p583, %fd3002, %fd3000;
	selp.f64 	%fd3003, %fd3002, %fd3000, %p583;
	add.f64 	%fd3004, %fd3001, %fd3002;
	ld.local.f64 	%fd3005, [%rd703+16];
	setp.lt.f64 	%p584, %fd3005, %fd3003;
	selp.f64 	%fd3006, %fd3005, %fd3003, %p584;
	add.f64 	%fd3007, %fd3004, %fd3005;
	ld.local.f64 	%fd3008, [%rd703+24];
	setp.lt.f64 	%p585, %fd3008, %fd3006;
	selp.f64 	%fd3710, %fd3008, %fd3006, %p585;
	add.f64 	%fd3711, %fd3007, %fd3008;
	add.s32 	%r740, %r740, 4;
$L__BB0_22:
	setp.eq.s32 	%p586, %r32, 0;
	@%p586 bra 	$L__BB0_25;
	mul.wide.u32 	%rd704, %r740, 8;
	add.s64 	%rd776, %rd6, %rd704;
	neg.s32 	%r742, %r32;
$L__BB0_24:
	.pragma "nounroll";
	ld.local.f64 	%fd3009, [%rd776];
	setp.lt.f64 	%p587, %fd3009, %fd3710;
	selp.f64 	%fd3710, %fd3009, %fd3710, %p587;
	add.f64 	%fd3711, %fd3711, %fd3009;
	add.s64 	%rd776, %rd776, 8;
	add.s32 	%r742, %r742, 1;
	setp.ne.s32 	%p588, %r742, 0;
	@%p588 bra 	$L__BB0_24;
$L__BB0_25:
	setp.leu.f64 	%p589, %fd3710, 0d0000000000000000;
	setp.geu.f64 	%p590, %fd3711, %fd534;
	mov.f64 	%fd3714, 0d0000000000000000;
	or.pred  	%p591, %p589, %p590;
	@%p591 bra 	$L__BB0_37;
	mov.f64 	%fd3011, 0d3FF0000000000000;
	sub.f64 	%fd28, %fd3011, %fd3711;
	add.f64 	%fd29, %fd533, 0dC000000000000000;
	{
	.reg .b32 %temp; 
	mov.b64 	{%temp, %r38}, %fd28;
	}
	{
	.reg .b32 %temp; 
	mov.b64 	{%temp, %r39}, %fd29;
	}
	shr.u32 	%r680, %r39, 20;
	and.b32  	%r681, %r680, 2047;
	add.s32 	%r682, %r681, -1012;
	mov.b64 	%rd705, %fd29;
	shl.b64 	%rd20, %rd705, %r682;
	setp.eq.s64 	%p3, %rd20, -9223372036854775808;
	abs.f64 	%fd30, %fd28;
	setp.neu.f64 	%p592, %fd28, 0d0000000000000000;
	@%p592 bra 	$L__BB0_28;
	setp.eq.s64 	%p595, %rd20, -9223372036854775808;
	abs.f64 	%fd3019, %fd29;
	setp.neu.f64 	%p596, %fd3019, 0d3FE0000000000000;
	and.pred  	%p3, %p596, %p595;
	selp.b32 	%r683, %r38, 0, %p3;
	setp.lt.s32 	%p597, %r39, 0;
	or.b32  	%r684, %r683, 2146435072;
	selp.b32 	%r685, %r684, %r683, %p597;
	mov.b32 	%r686, 0;
	mov.b64 	%fd3713, {%r686, %r685};
	bra.uni 	$L__BB0_29;
$L__BB0_28:
	{ // callseq 6, 0
	.param .b64 param0;
	st.param.f64 	[param0], %fd30;
	.param .b64 param1;
	st.param.f64 	[param1], %fd29;
	.param .b64 retval0;
	call.uni (retval0), 
	__internal_accurate_pow, 
	(
	param0, 
	param1
	);
	ld.param.f64 	%fd3012, [retval0];
	} // callseq 6
	setp.lt.s32 	%p593, %r38, 0;
	cvt.rzi.f64.f64 	%fd3014, %fd29;
	setp.neu.f64 	%p594, %fd29, %fd3014;
	neg.f64 	%fd3015, %fd3012;
	selp.f64 	%fd3016, %fd3015, %fd3012, %p3;
	selp.f64 	%fd3017, %fd3016, %fd3012, %p593;
	selp.f64 	%fd3018, 0dFFF8000000000000, %fd3017, %p593;
	selp.f64 	%fd3713, %fd3018, %fd3017, %p594;
$L__BB0_29:
	add.f64 	%fd3020, %fd29, %fd28;
	{
	.reg .b32 %temp; 
	mov.b64 	{%temp, %r687}, %fd3020;
	}
	and.b32  	%r688, %r687, 2146435072;
	setp.ne.s32 	%p598, %r688, 2146435072;
	@%p598 bra 	$L__BB0_36;
	setp.num.f64 	%p599, %fd28, %fd29;
	@%p599 bra 	$L__BB0_32;
	add.rn.f64 	%fd3713, %fd28, %fd29;
	bra.uni 	$L__BB0_36;
$L__BB0_32:
	abs.f64 	%fd3021, %fd29;
	setp.neu.f64 	%p600, %fd3021, 0d7FF0000000000000;
	@%p600 bra 	$L__BB0_34;
	setp.gt.f64 	%p605, %fd30, 0d3FF0000000000000;
	selp.b32 	%r696, 2146435072, 0, %p605;
	setp.lt.s32 	%p606, %r39, 0;
	xor.b32  	%r697, %r696, 2146435072;
	selp.b32 	%r698, %r697, %r696, %p606;
	setp.eq.f64 	%p607, %fd28, 0dBFF0000000000000;
	selp.b32 	%r699, 1072693248, %r698, %p607;
	mov.b32 	%r700, 0;
	mov.b64 	%fd3713, {%r700, %r699};
	bra.uni 	$L__BB0_36;
$L__BB0_34:
	setp.neu.f64 	%p601, %fd30, 0d7FF0000000000000;
	@%p601 bra 	$L__BB0_36;
	setp.lt.s32 	%p602, %r38, 0;
	setp.lt.s32 	%p603, %r39, 0;
	selp.b32 	%r689, 0, 2146435072, %p603;
	and.b32  	%r690, %r39, 2147483647;
	setp.ne.s32 	%p604, %r690, 1071644672;
	or.b32  	%r691, %r689, -2147483648;
	selp.b32 	%r692, %r691, %r689, %p604;
	selp.b32 	%r693, %r692, %r689, %p3;
	selp.b32 	%r694, %r693, %r689, %p602;
	mov.b32 	%r695, 0;
	mov.b64 	%fd3713, {%r695, %r694};
$L__BB0_36:
	setp.eq.f64 	%p608, %fd28, 0d3FF0000000000000;
	setp.eq.f64 	%p609, %fd29, 0d0000000000000000;
	selp.f64 	%fd3022, 0d3FF0000000000000, %fd3713, %p608;
	selp.f64 	%fd3714, 0d3FF0000000000000, %fd3022, %p609;
$L__BB0_37:
	setp.lt.u32 	%p610, %r9, 15;
	mov.b32 	%r743, 0;
	@%p610 bra 	$L__BB0_40;
	and.b32  	%r743, %r470, 2147483632;
	neg.s32 	%r747, %r743;
	add.s64 	%rd780, %rd1, 64;
	add.s64 	%rd779, %rd4, 64;
$L__BB0_39:
	.pragma "nounroll";
	ld.global.f64 	%fd3023, [%rd780+-64];
	sub.f64 	%fd3024, %fd3023, %fd530;
	ld.global.f64 	%fd3025, [%rd780+-56];
	sub.f64 	%fd3026, %fd3025, %fd530;
	st.local.v2.f64 	[%rd779+-64], {%fd3024, %fd3026};
	ld.global.f64 	%fd3027, [%rd780+-48];
	sub.f64 	%fd3028, %fd3027, %fd530;
	ld.global.f64 	%fd3029, [%rd780+-40];
	sub.f64 	%fd3030, %fd3029, %fd530;
	st.local.v2.f64 	[%rd779+-48], {%fd3028, %fd3030};
	ld.global.f64 	%fd3031, [%rd780+-32];
	sub.f64 	%fd3032, %fd3031, %fd530;
	ld.global.f64 	%fd3033, [%rd780+-24];
	sub.f64 	%fd3034, %fd3033, %fd530;
	st.local.v2.f64 	[%rd779+-32], {%fd3032, %fd3034};
	ld.global.f64 	%fd3035, [%rd780+-16];
	sub.f64 	%fd3036, %fd3035, %fd530;
	ld.global.f64 	%fd3037, [%rd780+-8];
	sub.f64 	%fd3038, %fd3037, %fd530;
	st.local.v2.f64 	[%rd779+-16], {%fd3036, %fd3038};
	ld.global.f64 	%fd3039, [%rd780];
	sub.f64 	%fd3040, %fd3039, %fd530;
	ld.global.f64 	%fd3041, [%rd780+8];
	sub.f64 	%fd3042, %fd3041, %fd530;
	st.local.v2.f64 	[%rd779], {%fd3040, %fd3042};
	ld.global.f64 	%fd3043, [%rd780+16];
	sub.f64 	%fd3044, %fd3043, %fd530;
	ld.global.f64 	%fd3045, [%rd780+24];
	sub.f64 	%fd3046, %fd3045, %fd530;
	st.local.v2.f64 	[%rd779+16], {%fd3044, %fd3046};
	ld.global.f64 	%fd3047, [%rd780+32];
	sub.f64 	%fd3048, %fd3047, %fd530;
	ld.global.f64 	%fd3049, [%rd780+40];
	sub.f64 	%fd3050, %fd3049, %fd530;
	st.local.v2.f64 	[%rd779+32], {%fd3048, %fd3050};
	ld.global.f64 	%fd3051, [%rd780+48];
	sub.f64 	%fd3052, %fd3051, %fd530;
	ld.global.f64 	%fd3053, [%rd780+56];
	sub.f64 	%fd3054, %fd3053, %fd530;
	st.local.v2.f64 	[%rd779+48], {%fd3052, %fd3054};
	add.s32 	%r747, %r747, 16;
	add.s64 	%rd780, %rd780, 128;
	add.s64 	%rd779, %rd779, 128;
	setp.eq.s32 	%p611, %r747, 0;
	@%p611 bra 	$L__BB0_40;
	bra.uni 	$L__BB0_39;
$L__BB0_40:
	setp.eq.s32 	%p612, %r24, 0;
	@%p612 bra 	$L__BB0_49;
	setp.lt.u32 	%p613, %r24, 8;
	@%p613 bra 	$L__BB0_43;
	mul.wide.u32 	%rd706, %r743, 8;
	add.s64 	%rd707, %rd1, %rd706;
	ld.global.f64 	%fd3055, [%rd707];
	sub.f64 	%fd3056, %fd3055, %fd530;
	add.s64 	%rd708, %rd4, %rd706;
	st.local.f64 	[%rd708], %fd3056;
	ld.global.f64 	%fd3057, [%rd707+8];
	sub.f64 	%fd3058, %fd3057, %fd530;
	st.local.f64 	[%rd708+8], %fd3058;
	ld.global.f64 	%fd3059, [%rd707+16];
	sub.f64 	%fd3060, %fd3059, %fd530;
	st.local.f64 	[%rd708+16], %fd3060;
	ld.global.f64 	%fd3061, [%rd707+24];
	sub.f64 	%fd3062, %fd3061, %fd530;
	st.local.f64 	[%rd708+24], %fd3062;
	ld.global.f64 	%fd3063, [%rd707+32];
	sub.f64 	%fd3064, %fd3063, %fd530;
	st.local.f64 	[%rd708+32], %fd3064;
	ld.global.f64 	%fd3065, [%rd707+40];
	sub.f64 	%fd3066, %fd3065, %fd530;
	st.local.f64 	[%rd708+40], %fd3066;
	ld.global.f64 	%fd3067, [%rd707+48];
	sub.f64 	%fd3068, %fd3067, %fd530;
	st.local.f64 	[%rd708+48], %fd3068;
	ld.global.f64 	%fd3069, [%rd707+56];
	sub.f64 	%fd3070, %fd3069, %fd530;
	st.local.f64 	[%rd708+56], %fd3070;
	add.s32 	%r743, %r743, 8;
$L__BB0_43:
	setp.eq.s32 	%p614, %r10, 0;
	@%p614 bra 	$L__BB0_49;
	and.b32  	%r45, %r470, 3;
	setp.lt.u32 	%p615, %r10, 4;
	@%p615 bra 	$L__BB0_46;
	mul.wide.u32 	%rd709, %r743, 8;
	add.s64 	%rd710, %rd1, %rd709;
	ld.global.f64 	%fd3071, [%rd710];
	sub.f64 	%fd3072, %fd3071, %fd530;
	add.s64 	%rd711, %rd4, %rd709;
	st.local.f64 	[%rd711], %fd3072;
	ld.global.f64 	%fd3073, [%rd710+8];
	sub.f64 	%fd3074, %fd3073, %fd530;
	st.local.f64 	[%rd711+8], %fd3074;
	ld.global.f64 	%fd3075, [%rd710+16];
	sub.f64 	%fd3076, %fd3075, %fd530;
	st.local.f64 	[%rd711+16], %fd3076;
	ld.global.f64 	%fd3077, [%rd710+24];
	sub.f64 	%fd3078, %fd3077, %fd530;
	st.local.f64 	[%rd711+24], %fd3078;
	add.s32 	%r743, %r743, 4;
$L__BB0_46:
	setp.eq.s32 	%p616, %r45, 0;
	@%p616 bra 	$L__BB0_49;
	mul.wide.u32 	%rd712, %r743, 8;
	add.s64 	%rd778, %rd4, %rd712;
	add.s64 	%rd777, %rd1, %rd712;
	neg.s32 	%r746, %r45;
$L__BB0_48:
	.pragma "nounroll";
	ld.global.f64 	%fd3079, [%rd777];
	sub.f64 	%fd3080, %fd3079, %fd530;
	st.local.f64 	[%rd778], %fd3080;
	add.s64 	%rd778, %rd778, 8;
	add.s64 	%rd777, %rd777, 8;
	add.s32 	%r746, %r746, 1;
	setp.ne.s32 	%p617, %r746, 0;
	@%p617 bra 	$L__BB0_48;
$L__BB0_49:
	setp.lt.u32 	%p618, %r9, 15;
	mov.f64 	%fd3722, 0d0000000000000000;
	mov.b32 	%r748, 0;
	@%p618 bra 	$L__BB0_52;
	and.b32  	%r748, %r470, 2147483632;
	neg.s32 	%r752, %r748;
	add.s64 	%rd784, %rd4, 64;
	add.s64 	%rd783, %rd6, 64;
	mov.f64 	%fd3722, 0d0000000000000000;
$L__BB0_51:
	.pragma "nounroll";
	ld.local.v2.f64 	{%fd3084, %fd3085}, [%rd784+-64];
	ld.local.v2.f64 	{%fd3086, %fd3087}, [%rd783+-64];
	fma.rn.f64 	%fd3088, %fd3084, %fd3086, %fd3722;
	fma.rn.f64 	%fd3089, %fd3085, %fd3087, %fd3088;
	ld.local.v2.f64 	{%fd3090, %fd3091}, [%rd784+-48];
	ld.local.v2.f64 	{%fd3092, %fd3093}, [%rd783+-48];
	fma.rn.f64 	%fd3094, %fd3090, %fd3092, %fd3089;
	fma.rn.f64 	%fd3095, %fd3091, %fd3093, %fd3094;
	ld.local.v2.f64 	{%fd3096, %fd3097}, [%rd784+-32];
	ld.local.v2.f64 	{%fd3098, %fd3099}, [%rd783+-32];
	fma.rn.f64 	%fd3100, %fd3096, %fd3098, %fd3095;
	fma.rn.f64 	%fd3101, %fd3097, %fd3099, %fd3100;
	ld.local.v2.f64 	{%fd3102, %fd3103}, [%rd784+-16];
	ld.local.v2.f64 	{%fd3104, %fd3105}, [%rd783+-16];
	fma.rn.f64 	%fd3106, %fd3102, %fd3104, %fd3101;
	fma.rn.f64 	%fd3107, %fd3103, %fd3105, %fd3106;
	ld.local.v2.f64 	{%fd3108, %fd3109}, [%rd784];
	ld.local.v2.f64 	{%fd3110, %fd3111}, [%rd783];
	fma.rn.f64 	%fd3112, %fd3108, %fd3110, %fd3107;
	fma.rn.f64 	%fd3113, %fd3109, %fd3111, %fd3112;
	ld.local.v2.f64 	{%fd3114, %fd3115}, [%rd784+16];
	ld.local.v2.f64 	{%fd3116, %fd3117}, [%rd783+16];
	fma.rn.f64 	%fd3118, %fd3114, %fd3116, %fd3113;
	fma.rn.f64 	%fd3119, %fd3115, %fd3117, %fd3118;
	ld.local.v2.f64 	{%fd3120, %fd3121}, [%rd784+32];
	ld.local.v2.f64 	{%fd3122, %fd3123}, [%rd783+32];
	fma.rn.f64 	%fd3124, %fd3120, %fd3122, %fd3119;
	fma.rn.f64 	%fd3125, %fd3121, %fd3123, %fd3124;
	ld.local.v2.f64 	{%fd3126, %fd3127}, [%rd784+48];
	ld.local.v2.f64 	{%fd3128, %fd3129}, [%rd783+48];
	fma.rn.f64 	%fd3130, %fd3126, %fd3128, %fd3125;
	fma.rn.f64 	%fd3722, %fd3127, %fd3129, %fd3130;
	add.s32 	%r752, %r752, 16;
	add.s64 	%rd784, %rd784, 128;
	add.s64 	%rd783, %rd783, 128;
	setp.eq.s32 	%p619, %r752, 0;
	@%p619 bra 	$L__BB0_52;
	bra.uni 	$L__BB0_51;
$L__BB0_52:
	setp.eq.s32 	%p620, %r24, 0;
	@%p620 bra 	$L__BB0_61;
	setp.lt.u32 	%p621, %r24, 8;
	@%p621 bra 	$L__BB0_55;
	mul.wide.u32 	%rd713, %r748, 8;
	add.s64 	%rd714, %rd4, %rd713;
	ld.local.f64 	%fd3132, [%rd714];
	add.s64 	%rd715, %rd6, %rd713;
	ld.local.f64 	%fd3133, [%rd715];
	fma.rn.f64 	%fd3134, %fd3132, %fd3133, %fd3722;
	ld.local.f64 	%fd3135, [%rd714+8];
	ld.local.f64 	%fd3136, [%rd715+8];
	fma.rn.f64 	%fd3137, %fd3135, %fd3136, %fd3134;
	ld.local.f64 	%fd3138, [%rd714+16];
	ld.local.f64 	%fd3139, [%rd715+16];
	fma.rn.f64 	%fd3140, %fd3138, %fd3139, %fd3137;
	ld.local.f64 	%fd3141, [%rd714+24];
	ld.local.f64 	%fd3142, [%rd715+24];
	fma.rn.f64 	%fd3143, %fd3141, %fd3142, %fd3140;
	ld.local.f64 	%fd3144, [%rd714+32];
	ld.local.f64 	%fd3145, [%rd715+32];
	fma.rn.f64 	%fd3146, %fd3144, %fd3145, %fd3143;
	ld.local.f64 	%fd3147, [%rd714+40];
	ld.local.f64 	%fd3148, [%rd715+40];
	fma.rn.f64 	%fd3149, %fd3147, %fd3148, %fd3146;
	ld.local.f64 	%fd3150, [%rd714+48];
	ld.local.f64 	%fd3151, [%rd715+48];
	fma.rn.f64 	%fd3152, %fd3150, %fd3151, %fd3149;
	ld.local.f64 	%fd3153, [%rd714+56];
	ld.local.f64 	%fd3154, [%rd715+56];
	fma.rn.f64 	%fd3722, %fd3153, %fd3154, %fd3152;
	add.s32 	%r748, %r748, 8;
$L__BB0_55:
	setp.eq.s32 	%p622, %r10, 0;
	@%p622 bra 	$L__BB0_61;
	and.b32  	%r58, %r470, 3;
	setp.lt.u32 	%p623, %r10, 4;
	@%p623 bra 	$L__BB0_58;
	mul.wide.u32 	%rd716, %r748, 8;
	add.s64 	%rd717, %rd4, %rd716;
	ld.local.f64 	%fd3156, [%rd717];
	add.s64 	%rd718, %rd6, %rd716;
	ld.local.f64 	%fd3157, [%rd718];
	fma.rn.f64 	%fd3158, %fd3156, %fd3157, %fd3722;
	ld.local.f64 	%fd3159, [%rd717+8];
	ld.local.f64 	%fd3160, [%rd718+8];
	fma.rn.f64 	%fd3161, %fd3159, %fd3160, %fd3158;
	ld.local.f64 	%fd3162, [%rd717+16];
	ld.local.f64 	%fd3163, [%rd718+16];
	fma.rn.f64 	%fd3164, %fd3162, %fd3163, %fd3161;
	ld.local.f64 	%fd3165, [%rd717+24];
	ld.local.f64 	%fd3166, [%rd718+24];
	fma.rn.f64 	%fd3722, %fd3165, %fd3166, %fd3164;
	add.s32 	%r748, %r748, 4;
$L__BB0_58:
	setp.eq.s32 	%p624, %r58, 0;
	@%p624 bra 	$L__BB0_61;
	mul.wide.u32 	%rd719, %r748, 8;
	add.s64 	%rd782, %rd6, %rd719;
	add.s64 	%rd781, %rd4, %rd719;
	neg.s32 	%r751, %r58;
$L__BB0_60:
	.pragma "nounroll";
	ld.local.f64 	%fd3167, [%rd781];
	ld.local.f64 	%fd3168, [%rd782];
	fma.rn.f64 	%fd3722, %fd3167, %fd3168, %fd3722;
	add.s64 	%rd782, %rd782, 8;
	add.s64 	%rd781, %rd781, 8;
	add.s32 	%r751, %r751, 1;
	setp.ne.s32 	%p625, %r751, 0;
	@%p625 bra 	$L__BB0_60;
$L__BB0_61:
	setp.lt.u32 	%p626, %r9, 7;
	ld.global.f64 	%fd51, [%rd3];
	mul.f64 	%fd52, %fd51, %fd51;
	mov.f64 	%fd3731, 0d0000000000000000;
	mov.b32 	%r754, 0;
	@%p626 bra 	$L__BB0_64;
	and.b32  	%r754, %r470, 2147483640;
	neg.s32 	%r753, %r754;
	add.s64 	%rd787, %rd3, 32;
	add.s64 	%rd786, %rd6, 32;
	add.s64 	%rd785, %rd4, 32;
	mov.f64 	%fd3731, 0d0000000000000000;
$L__BB0_63:
	.pragma "nounroll";
	ld.global.f64 	%fd3172, [%rd787+-32];
	mul.f64 	%fd3173, %fd3172, %fd3172;
	div.rn.f64 	%fd3174, %fd3173, %fd52;
	ld.local.v2.f64 	{%fd3175, %fd3176}, [%rd786+-32];
	mul.f64 	%fd3177, %fd3175, %fd3174;
	ld.local.v2.f64 	{%fd3178, %fd3179}, [%rd785+-32];
	sub.f64 	%fd3180, %fd3178, %fd3722;
	fma.rn.f64 	%fd3181, %fd3177, %fd3180, %fd3731;
	ld.global.f64 	%fd3182, [%rd787+-24];
	mul.f64 	%fd3183, %fd3182, %fd3182;
	div.rn.f64 	%fd3184, %fd3183, %fd52;
	mul.f64 	%fd3185, %fd3176, %fd3184;
	sub.f64 	%fd3186, %fd3179, %fd3722;
	fma.rn.f64 	%fd3187, %fd3185, %fd3186, %fd3181;
	ld.global.f64 	%fd3188, [%rd787+-16];
	mul.f64 	%fd3189, %fd3188, %fd3188;
	div.rn.f64 	%fd3190, %fd3189, %fd52;
	ld.local.v2.f64 	{%fd3191, %fd3192}, [%rd786+-16];
	mul.f64 	%fd3193, %fd3191, %fd3190;
	ld.local.v2.f64 	{%fd3194, %fd3195}, [%rd785+-16];
	sub.f64 	%fd3196, %fd3194, %fd3722;
	fma.rn.f64 	%fd3197, %fd3193, %fd3196, %fd3187;
	ld.global.f64 	%fd3198, [%rd787+-8];
	mul.f64 	%fd3199, %fd3198, %fd3198;
	div.rn.f64 	%fd3200, %fd3199, %fd52;
	mul.f64 	%fd3201, %fd3192, %fd3200;
	sub.f64 	%fd3202, %fd3195, %fd3722;
	fma.rn.f64 	%fd3203, %fd3201, %fd3202, %fd3197;
	ld.global.f64 	%fd3204, [%rd787];
	mul.f64 	%fd3205, %fd3204, %fd3204;
	div.rn.f64 	%fd3206, %fd3205, %fd52;
	ld.local.v2.f64 	{%fd3207, %fd3208}, [%rd786];
	mul.f64 	%fd3209, %fd3207, %fd3206;
	ld.local.v2.f64 	{%fd3210, %fd3211}, [%rd785];
	sub.f64 	%fd3212, %fd3210, %fd3722;
	fma.rn.f64 	%fd3213, %fd3209, %fd3212, %fd3203;
	ld.global.f64 	%fd3214, [%rd787+8];
	mul.f64 	%fd3215, %fd3214, %fd3214;
	div.rn.f64 	%fd3216, %fd3215, %fd52;
	mul.f64 	%fd3217, %fd3208, %fd3216;
	sub.f64 	%fd3218, %fd3211, %fd3722;
	fma.rn.f64 	%fd3219, %fd3217, %fd3218, %fd3213;
	ld.global.f64 	%fd3220, [%rd787+16];
	mul.f64 	%fd3221, %fd3220, %fd3220;
	div.rn.f64 	%fd3222, %fd3221, %fd52;
	ld.local.v2.f64 	{%fd3223, %fd3224}, [%rd786+16];
	mul.f64 	%fd3225, %fd3223, %fd3222;
	ld.local.v2.f64 	{%fd3226, %fd3227}, [%rd785+16];
	sub.f64 	%fd3228, %fd3226, %fd3722;
	fma.rn.f64 	%fd3229, %fd3225, %fd3228, %fd3219;
	ld.global.f64 	%fd3230, [%rd787+24];
	mul.f64 	%fd3231, %fd3230, %fd3230;
	div.rn.f64 	%fd3232, %fd3231, %fd52;
	mul.f64 	%fd3233, %fd3224, %fd3232;
	sub.f64 	%fd3234, %fd3227, %fd3722;
	fma.rn.f64 	%fd3731, %fd3233, %fd3234, %fd3229;
	add.s32 	%r753, %r753, 8;
	add.s64 	%rd787, %rd787, 64;
	add.s64 	%rd786, %rd786, 64;
	add.s64 	%rd785, %rd785, 64;
	setp.ne.s32 	%p627, %r753, 0;
	@%p627 bra 	$L__BB0_63;
$L__BB0_64:
	setp.eq.s32 	%p628, %r10, 0;
	@%p628 bra 	$L__BB0_72;
	and.b32  	%r71, %r470, 3;
	setp.lt.u32 	%p629, %r10, 4;
	@%p629 bra 	$L__BB0_67;
	mul.wide.u32 	%rd720, %r754, 8;
	add.s64 	%rd721, %rd3, %rd720;
	ld.global.f64 	%fd3236, [%rd721];
	mul.f64 	%fd3237, %fd3236, %fd3236;
	div.rn.f64 	%fd3238, %fd3237, %fd52;
	add.s64 	%rd722, %rd6, %rd720;
	ld.local.f64 	%fd3239, [%rd722];
	mul.f64 	%fd3240, %fd3239, %fd3238;
	add.s64 	%rd723, %rd4, %rd720;
	ld.local.f64 	%fd3241, [%rd723];
	sub.f64 	%fd3242, %fd3241, %fd3722;
	fma.rn.f64 	%fd3243, %fd3240, %fd3242, %fd3731;
	ld.global.f64 	%fd3244, [%rd721+8];
	mul.f64 	%fd3245, %fd3244, %fd3244;
	div.rn.f64 	%fd3246, %fd3245, %fd52;
	ld.local.f64 	%fd3247, [%rd722+8];
	mul.f64 	%fd3248, %fd3247, %fd3246;
	ld.local.f64 	%fd3249, [%rd723+8];
	sub.f64 	%fd3250, %fd3249, %fd3722;
	fma.rn.f64 	%fd3251, %fd3248, %fd3250, %fd3243;
	ld.global.f64 	%fd3252, [%rd721+16];
	mul.f64 	%fd3253, %fd3252, %fd3252;
	div.rn.f64 	%fd3254, %fd3253, %fd52;
	ld.local.f64 	%fd3255, [%rd722+16];
	mul.f64 	%fd3256, %fd3255, %fd3254;
	ld.local.f64 	%fd3257, [%rd723+16];
	sub.f64 	%fd3258, %fd3257, %fd3722;
	fma.rn.f64 	%fd3259, %fd3256, %fd3258, %fd3251;
	ld.global.f64 	%fd3260, [%rd721+24];
	mul.f64 	%fd3261, %fd3260, %fd3260;
	div.rn.f64 	%fd3262, %fd3261, %fd52;
	ld.local.f64 	%fd3263, [%rd722+24];
	mul.f64 	%fd3264, %fd3263, %fd3262;
	ld.local.f64 	%fd3265, [%rd723+24];
	sub.f64 	%fd3266, %fd3265, %fd3722;
	fma.rn.f64 	%fd3731, %fd3264, %fd3266, %fd3259;
	add.s32 	%r754, %r754, 4;
$L__BB0_67:
	setp.eq.s32 	%p630, %r71, 0;
	@%p630 bra 	$L__BB0_72;
	setp.eq.s32 	%p631, %r71, 1;
	@%p631 bra 	$L__BB0_70;
	mul.wide.u32 	%rd724, %r754, 8;
	add.s64 	%rd725, %rd3, %rd724;
	ld.global.f64 	%fd3268, [%rd725];
	mul.f64 	%fd3269, %fd3268, %fd3268;
	div.rn.f64 	%fd3270, %fd3269, %fd52;
	add.s64 	%rd726, %rd6, %rd724;
	ld.local.f64 	%fd3271, [%rd726];
	mul.f64 	%fd3272, %fd3271, %fd3270;
	add.s64 	%rd727, %rd4, %rd724;
	ld.local.f64 	%fd3273, [%rd727];
	sub.f64 	%fd3274, %fd3273, %fd3722;
	fma.rn.f64 	%fd3275, %fd3272, %fd3274, %fd3731;
	ld.global.f64 	%fd3276, [%rd725+8];
	mul.f64 	%fd3277, %fd3276, %fd3276;
	div.rn.f64 	%fd3278, %fd3277, %fd52;
	ld.local.f64 	%fd3279, [%rd726+8];
	mul.f64 	%fd3280, %fd3279, %fd3278;
	ld.local.f64 	%fd3281, [%rd727+8];
	sub.f64 	%fd3282, %fd3281, %fd3722;
	fma.rn.f64 	%fd3731, %fd3280, %fd3282, %fd3275;
	add.s32 	%r754, %r754, 2;
$L__BB0_70:
	and.b32  	%r704, %r470, 1;
	setp.eq.b32 	%p632, %r704, 1;
	not.pred 	%p633, %p632;
	@%p633 bra 	$L__BB0_72;
	mul.wide.u32 	%rd728, %r754, 8;
	add.s64 	%rd729, %rd3, %rd728;
	ld.global.f64 	%fd3283, [%rd729];
	mul.f64 	%fd3284, %fd3283, %fd3283;
	div.rn.f64 	%fd3285, %fd3284, %fd52;
	add.s64 	%rd730, %rd6, %rd728;
	ld.local.f64 	%fd3286, [%rd730];
	mul.f64 	%fd3287, %fd3286, %fd3285;
	add.s64 	%rd731, %rd4, %rd728;
	ld.local.f64 	%fd3288, [%rd731];
	sub.f64 	%fd3289, %fd3288, %fd3722;
	fma.rn.f64 	%fd3731, %fd3287, %fd3289, %fd3731;
$L__BB0_72:
	setp.lt.u32 	%p634, %r9, 15;
	mul.wide.u32 	%rd732, %r477, 8;
	add.s64 	%rd733, %rd3, %rd732;
	ld.global.f64 	%fd3292, [%rd733];
	mul.f64 	%fd3293, %fd3292, %fd3292;
	div.rn.f64 	%fd67, %fd3293, %fd52;
	mul.f64 	%fd3294, %fd51, %fd531;
	mul.f64 	%fd3295, %fd532, 0dC032000000000000;
	div.rn.f64 	%fd68, %fd3294, %fd3295;
	mul.f64 	%fd3296, %fd3714, %fd68;
	add.s64 	%rd54, %rd4, %rd732;
	ld.local.f64 	%fd3297, [%rd54];
	sub.f64 	%fd3298, %fd3297, %fd3722;
	mul.f64 	%fd3299, %fd67, %fd3298;
	sub.f64 	%fd3300, %fd3299, %fd3731;
	mul.f64 	%fd69, %fd3296, %fd3300;
	ld.local.f64 	%fd3748, [%rd7];
	mov.f64 	%fd3749, 0d0000000000000000;
	mov.b32 	%r759, 0;
	@%p634 bra 	$L__BB0_75;
	and.b32  	%r759, %r470, 2147483632;
	neg.s32 	%r757, %r759;
	add.s64 	%rd788, %rd7, 64;
	mov.f64 	%fd3749, 0d0000000000000000;
$L__BB0_74:
	.pragma "nounroll";
	ld.local.v2.f64 	{%fd3302, %fd3303}, [%rd788+-64];
	setp.lt.f64 	%p635, %fd3302, %fd3748;
	selp.f64 	%fd3304, %fd3302, %fd3748, %p635;
	add.f64 	%fd3305, %fd3749, %fd3302;
	setp.lt.f64 	%p636, %fd3303, %fd3304;
	selp.f64 	%fd3306, %fd3303, %fd3304, %p636;
	add.f64 	%fd3307, %fd3305, %fd3303;
	ld.local.v2.f64 	{%fd3308, %fd3309}, [%rd788+-48];
	setp.lt.f64 	%p637, %fd3308, %fd3306;
	selp.f64 	%fd3310, %fd3308, %fd3306, %p637;
	add.f64 	%fd3311, %fd3307, %fd3308;
	setp.lt.f64 	%p638, %fd3309, %fd3310;
	selp.f64 	%fd3312, %fd3309, %fd3310, %p638;
	add.f64 	%fd3313, %fd3311, %fd3309;
	ld.local.v2.f64 	{%fd3314, %fd3315}, [%rd788+-32];
	setp.lt.f64 	%p639, %fd3314, %fd3312;
	selp.f64 	%fd3316, %fd3314, %fd3312, %p639;
	add.f64 	%fd3317, %fd3313, %fd3314;
	setp.lt.f64 	%p640, %fd3315, %fd3316;
	selp.f64 	%fd3318, %fd3315, %fd3316, %p640;
	add.f64 	%fd3319, %fd3317, %fd3315;
	ld.local.v2.f64 	{%fd3320, %fd3321}, [%rd788+-16];
	setp.lt.f64 	%p641, %fd3320, %fd3318;
	selp.f64 	%fd3322, %fd3320, %fd3318, %p641;
	add.f64 	%fd3323, %fd3319, %fd3320;
	setp.lt.f64 	%p642, %fd3321, %fd3322;
	selp.f64 	%fd3324, %fd3321, %fd3322, %p642;
	add.f64 	%fd3325, %fd3323, %fd3321;
	ld.local.v2.f64 	{%fd3326, %fd3327}, [%rd788];
	setp.lt.f64 	%p643, %fd3326, %fd3324;
	selp.f64 	%fd3328, %fd3326, %fd3324, %p643;
	add.f64 	%fd3329, %fd3325, %fd3326;
	setp.lt.f64 	%p644, %fd3327, %fd3328;
	selp.f64 	%fd3330, %fd3327, %fd3328, %p644;
	add.f64 	%fd3331, %fd3329, %fd3327;
	ld.local.v2.f64 	{%fd3332, %fd3333}, [%rd788+16];
	setp.lt.f64 	%p645, %fd3332, %fd3330;
	selp.f64 	%fd3334, %fd3332, %fd3330, %p645;
	add.f64 	%fd3335, %fd3331, %fd3332;
	setp.lt.f64 	%p646, %fd3333, %fd3334;
	selp.f64 	%fd3336, %fd3333, %fd3334, %p646;
	add.f64 	%fd3337, %fd3335, %fd3333;
	ld.local.v2.f64 	{%fd3338, %fd3339}, [%rd788+32];
	setp.lt.f64 	%p647, %fd3338, %fd3336;
	selp.f64 	%fd3340, %fd3338, %fd3336, %p647;
	add.f64 	%fd3341, %fd3337, %fd3338;
	setp.lt.f64 	%p648, %fd3339, %fd3340;
	selp.f64 	%fd3342, %fd3339, %fd3340, %p648;
	add.f64 	%fd3343, %fd3341, %fd3339;
	ld.local.v2.f64 	{%fd3344, %fd3345}, [%rd788+48];
	setp.lt.f64 	%p649, %fd3344, %fd3342;
	selp.f64 	%fd3346, %fd3344, %fd3342, %p649;
	add.f64 	%fd3347, %fd3343, %fd3344;
	setp.lt.f64 	%p650, %fd3345, %fd3346;
	selp.f64 	%fd3748, %fd3345, %fd3346, %p650;
	add.f64 	%fd3749, %fd3347, %fd3345;
	add.s32 	%r757, %r757, 16;
	add.s64 	%rd788, %rd788, 128;
	setp.ne.s32 	%p651, %r757, 0;
	@%p651 bra 	$L__BB0_74;
$L__BB0_75:
	setp.eq.s32 	%p652, %r24, 0;
	@%p652 bra 	$L__BB0_84;
	setp.lt.u32 	%p653, %r24, 8;
	@%p653 bra 	$L__BB0_78;
	mul.wide.u32 	%rd734, %r759, 8;
	add.s64 	%rd735, %rd7, %rd734;
	ld.local.f64 	%fd3349, [%rd735];
	setp.lt.f64 	%p654, %fd3349, %fd3748;
	selp.f64 	%fd3350, %fd3349, %fd3748, %p654;
	add.f64 	%fd3351, %fd3749, %fd3349;
	ld.local.f64 	%fd3352, [%rd735+8];
	setp.lt.f64 	%p655, %fd3352, %fd3350;
	selp.f64 	%fd3353, %fd3352, %fd3350, %p655;
	add.f64 	%fd3354, %fd3351, %fd3352;
	ld.local.f64 	%fd3355, [%rd735+16];
	setp.lt.f64 	%p656, %fd3355, %fd3353;
	selp.f64 	%fd3356, %fd3355, %fd3353, %p656;
	add.f64 	%fd3357, %fd3354, %fd3355;
	ld.local.f64 	%fd3358, [%rd735+24];
	setp.lt.f64 	%p657, %fd3358, %fd3356;
	selp.f64 	%fd3359, %fd3358, %fd3356, %p657;
	add.f64 	%fd3360, %fd3357, %fd3358;
	ld.local.f64 	%fd3361, [%rd735+32];
	setp.lt.f64 	%p658, %fd3361, %fd3359;
	selp.f64 	%fd3362, %fd3361, %fd3359, %p658;
	add.f64 	%fd3363, %fd3360, %fd3361;
	ld.local.f64 	%fd3364, [%rd735+40];
	setp.lt.f64 	%p659, %fd3364, %fd3362;
	selp.f64 	%fd3365, %fd3364, %fd3362, %p659;
	add.f64 	%fd3366, %fd3363, %fd3364;
	ld.local.f64 	%fd3367, [%rd735+48];
	setp.lt.f64 	%p660, %fd3367, %fd3365;
	selp.f64 	%fd3368, %fd3367, %fd3365, %p660;
	add.f64 	%fd3369, %fd3366, %fd3367;
	ld.local.f64 	%fd3370, [%rd735+56];
	setp.lt.f64 	%p661, %fd3370, %fd3368;
	selp.f64 	%fd3748, %fd3370, %fd3368, %p661;
	add.f64 	%fd3749, %fd3369, %fd3370;
	add.s32 	%r759, %r759, 8;
$L__BB0_78:
	@%p628 bra 	$L__BB0_84;
	and.b32  	%r83, %r470, 3;
	setp.lt.u32 	%p663, %r10, 4;
	@%p663 bra 	$L__BB0_81;
	mul.wide.u32 	%rd736, %r759, 8;
	add.s64 	%rd737, %rd7, %rd736;
	ld.local.f64 	%fd3372, [%rd737];
	setp.lt.f64 	%p664, %fd3372, %fd3748;
	selp.f64 	%fd3373, %fd3372, %fd3748, %p664;
	add.f64 	%fd3374, %fd3749, %fd3372;
	ld.local.f64 	%fd3375, [%rd737+8];
	setp.lt.f64 	%p665, %fd3375, %fd3373;
	selp.f64 	%fd3376, %fd3375, %fd3373, %p665;
	add.f64 	%fd3377, %fd3374, %fd3375;
	ld.local.f64 	%fd3378, [%rd737+16];
	setp.lt.f64 	%p666, %fd3378, %fd3376;
	selp.f64 	%fd3379, %fd3378, %fd3376, %p666;
	add.f64 	%fd3380, %fd3377, %fd3378;
	ld.local.f64 	%fd3381, [%rd737+24];
	setp.lt.f64 	%p667, %fd3381, %fd3379;
	selp.f64 	%fd3748, %fd3381, %fd3379, %p667;
	add.f64 	%fd3749, %fd3380, %fd3381;
	add.s32 	%r759, %r759, 4;
$L__BB0_81:
	setp.eq.s32 	%p668, %r83, 0;
	@%p668 bra 	$L__BB0_84;
	mul.wide.u32 	%rd738, %r759, 8;
	add.s64 	%rd789, %rd7, %rd738;
	neg.s32 	%r761, %r83;
$L__BB0_83:
	.pragma "nounroll";
	ld.local.f64 	%fd3382, [%rd789];
	setp.lt.f64 	%p669, %fd3382, %fd3748;
	selp.f64 	%fd3748, %fd3382, %fd3748, %p669;
	add.f64 	%fd3749, %fd3749, %fd3382;
	add.s64 	%rd789, %rd789, 8;
	add.s32 	%r761, %r761, 1;
	setp.ne.s32 	%p670, %r761, 0;
	@%p670 bra 	$L__BB0_83;
$L__BB0_84:
	setp.leu.f64 	%p671, %fd3748, 0d0000000000000000;
	setp.geu.f64 	%p672, %fd3749, %fd534;
	mov.f64 	%fd3752, 0d0000000000000000;
	or.pred  	%p673, %p671, %p672;
	@%p673 bra 	$L__BB0_96;
	mov.f64 	%fd3384, 0d3FF0000000000000;
	sub.f64 	%fd97, %fd3384, %fd3749;
	add.f64 	%fd98, %fd533, 0dC000000000000000;
	{
	.reg .b32 %temp; 
	mov.b64 	{%temp, %r89}, %fd97;
	}
	{
	.reg .b32 %temp; 
	mov.b64 	{%temp, %r90}, %fd98;
	}
	shr.u32 	%r706, %r90, 20;
	and.b32  	%r707, %r706, 2047;
	add.s32 	%r708, %r707, -1012;
	mov.b64 	%rd739, %fd98;
	shl.b64 	%rd61, %rd739, %r708;
	setp.eq.s64 	%p6, %rd61, -9223372036854775808;
	abs.f64 	%fd99, %fd97;
	setp.neu.f64 	%p674, %fd97, 0d0000000000000000;
	@%p674 bra 	$L__BB0_87;
	setp.eq.s64 	%p677, %rd61, -9223372036854775808;
	abs.f64 	%fd3392, %fd98;
	setp.neu.f64 	%p678, %fd3392, 0d3FE0000000000000;
	and.pred  	%p6, %p678, %p677;
	selp.b32 	%r709, %r89, 0, %p6;
	setp.lt.s32 	%p679, %r90, 0;
	or.b32  	%r710, %r709, 2146435072;
	selp.b32 	%r711, %r710, %r709, %p679;
	mov.b32 	%r712, 0;
	mov.b64 	%fd3751, {%r712, %r711};
	bra.uni 	$L__BB0_88;
$L__BB0_87:
	{ // callseq 7, 0
	.param .b64 param0;
	st.param.f64 	[param0], %fd99;
	.param .b64 param1;
	st.param.f64 	[param1], %fd98;
	.param .b64 retval0;
	call.uni (retval0), 
	__internal_accurate_pow, 
	(
	param0, 
	param1
	);
	ld.param.f64 	%fd3385, [retval0];
	} // callseq 7
	setp.lt.s32 	%p675, %r89, 0;
	cvt.rzi.f64.f64 	%fd3387, %fd98;
	setp.neu.f64 	%p676, %fd98, %fd3387;
	neg.f64 	%fd3388, %fd3385;
	selp.f64 	%fd3389, %fd3388, %fd3385, %p6;
	selp.f64 	%fd3390, %fd3389, %fd3385, %p675;
	selp.f64 	%fd3391, 0dFFF8000000000000, %fd3390, %p675;
	selp.f64 	%fd3751, %fd3391, %fd3390, %p676;
$L__BB0_88:
	add.f64 	%fd3393, %fd98, %fd97;
	{
	.reg .b32 %temp; 
	mov.b64 	{%temp, %r713}, %fd3393;
	}
	and.b32  	%r714, %r713, 2146435072;
	setp.ne.s32 	%p680, %r714, 2146435072;
	@%p680 bra 	$L__BB0_95;
	setp.num.f64 	%p681, %fd97, %fd98;
	@%p681 bra 	$L__BB0_91;
	add.rn.f64 	%fd3751, %fd97, %fd98;
	bra.uni 	$L__BB0_95;
$L__BB0_91:
	abs.f64 	%fd3394, %fd98;
	setp.neu.f64 	%p682, %fd3394, 0d7FF0000000000000;
	@%p682 bra 	$L__BB0_93;
	setp.gt.f64 	%p687, %fd99, 0d3FF0000000000000;
	selp.b32 	%r722, 2146435072, 0, %p687;
	setp.lt.s32 	%p688, %r90, 0;
	xor.b32  	%r723, %r722, 2146435072;
	selp.b32 	%r724, %r723, %r722, %p688;
	setp.eq.f64 	%p689, %fd97, 0dBFF0000000000000;
	selp.b32 	%r725, 1072693248, %r724, %p689;
	mov.b32 	%r726, 0;
	mov.b64 	%fd3751, {%r726, %r725};
	bra.uni 	$L__BB0_95;
$L__BB0_93:
	setp.neu.f64 	%p683, %fd99, 0d7FF0000000000000;
	@%p683 bra 	$L__BB0_95;
	setp.lt.s32 	%p684, %r89, 0;
	setp.lt.s32 	%p685, %r90, 0;
	selp.b32 	%r715, 0, 2146435072, %p685;
	and.b32  	%r716, %r90, 2147483647;
	setp.ne.s32 	%p686, %r716, 1071644672;
	or.b32  	%r717, %r715, -2147483648;
	selp.b32 	%r718, %r717, %r715, %p686;
	selp.b32 	%r719, %r718, %r715, %p6;
	selp.b32 	%r720, %r719, %r715, %p684;
	mov.b32 	%r721, 0;
	mov.b64 	%fd3751, {%r721, %r720};
$L__BB0_95:
	setp.eq.f64 	%p690, %fd97, 0d3FF0000000000000;
	setp.eq.f64 	%p691, %fd98, 0d0000000000000000;
	selp.f64 	%fd3395, 0d3FF0000000000000, %fd3751, %p690;
	selp.f64 	%fd3752, 0d3FF0000000000000, %fd3395, %p691;
$L__BB0_96:
	setp.lt.u32 	%p692, %r9, 15;
	mov.b32 	%r762, 0;
	@%p692 bra 	$L__BB0_99;
	and.b32  	%r762, %r470, 2147483632;
	neg.s32 	%r766, %r762;
	add.s64 	%rd793, %rd1, 64;
	add.s64 	%rd792, %rd4, 64;
$L__BB0_98:
	.pragma "nounroll";
	ld.global.f64 	%fd3396, [%rd793+-64];
	sub.f64 	%fd3397, %fd3396, %fd530;
	ld.global.f64 	%fd3398, [%rd793+-56];
	sub.f64 	%fd3399, %fd3398, %fd530;
	st.local.v2.f64 	[%rd792+-64], {%fd3397, %fd3399};
	ld.global.f64 	%fd3400, [%rd793+-48];
	sub.f64 	%fd3401, %fd3400, %fd530;
	ld.global.f64 	%fd3402, [%rd793+-40];
	sub.f64 	%fd3403, %fd3402, %fd530;
	st.local.v2.f64 	[%rd792+-48], {%fd3401, %fd3403};
	ld.global.f64 	%fd3404, [%rd793+-32];
	sub.f64 	%fd3405, %fd3404, %fd530;
	ld.global.f64 	%fd3406, [%rd793+-24];
	sub.f64 	%fd3407, %fd3406, %fd530;
	st.local.v2.f64 	[%rd792+-32], {%fd3405, %fd3407};
	ld.global.f64 	%fd3408, [%rd793+-16];
	sub.f64 	%fd3409, %fd3408, %fd530;
	ld.global.f64 	%fd3410, [%rd793+-8];
	sub.f64 	%fd3411, %fd3410, %fd530;
	st.local.v2.f64 	[%rd792+-16], {%fd3409, %fd3411};
	ld.global.f64 	%fd3412, [%rd793];
	sub.f64 	%fd3413, %fd3412, %fd530;
	ld.global.f64 	%fd3414, [%rd793+8];
	sub.f64 	%fd3415, %fd3414, %fd530;
	st.local.v2.f64 	[%rd792], {%fd3413, %fd3415};
	ld.global.f64 	%fd3416, [%rd793+16];
	sub.f64 	%fd3417, %fd3416, %fd530;
	ld.global.f64 	%fd3418, [%rd793+24];
	sub.f64 	%fd3419, %fd3418, %fd530;
	st.local.v2.f64 	[%rd792+16], {%fd3417, %fd3419};
	ld.global.f64 	%fd3420, [%rd793+32];
	sub.f64 	%fd3421, %fd3420, %fd530;
	ld.global.f64 	%fd3422, [%rd793+40];
	sub.f64 	%fd3423, %fd3422, %fd530;
	st.local.v2.f64 	[%rd792+32], {%fd3421, %fd3423};
	ld.global.f64 	%fd3424, [%rd793+48];
	sub.f64 	%fd3425, %fd3424, %fd530;
	ld.global.f64 	%fd3426, [%rd793+56];
	sub.f64 	%fd3427, %fd3426, %fd530;
	st.local.v2.f64 	[%rd792+48], {%fd3425, %fd3427};
	add.s32 	%r766, %r766, 16;
	add.s64 	%rd793, %rd793, 128;
	add.s64 	%rd792, %rd792, 128;
	setp.eq.s32 	%p693, %r766, 0;
	@%p693 bra 	$L__BB0_99;
	bra.uni 	$L__BB0_98;
$L__BB0_99:
	setp.eq.s32 	%p694, %r24, 0;
	@%p694 bra 	$L__BB0_108;
	setp.lt.u32 	%p695, %r24, 8;
	@%p695 bra 	$L__BB0_102;
	mul.wide.u32 	%rd740, %r762, 8;
	add.s64 	%rd741, %rd1, %rd740;
	ld.global.f64 	%fd3428, [%rd741];
	sub.f64 	%fd3429, %fd3428, %fd530;
	add.s64 	%rd742, %rd4, %rd740;
	st.local.f64 	[%rd742], %fd3429;
	ld.global.f64 	%fd3430, [%rd741+8];
	sub.f64 	%fd3431, %fd3430, %fd530;
	st.local.f64 	[%rd742+8], %fd3431;
	ld.global.f64 	%fd3432, [%rd741+16];
	sub.f64 	%fd3433, %fd3432, %fd530;
	st.local.f64 	[%rd742+16], %fd3433;
	ld.global.f64 	%fd3434, [%rd741+24];
	sub.f64 	%fd3435, %fd3434, %fd530;
	st.local.f64 	[%rd742+24], %fd3435;
	ld.global.f64 	%fd3436, [%rd741+32];
	sub.f64 	%fd3437, %fd3436, %fd530;
	st.local.f64 	[%rd742+32], %fd3437;
	ld.global.f64 	%fd3438, [%rd741+40];
	sub.f64 	%fd3439, %fd3438, %fd530;
	st.local.f64 	[%rd742+40], %fd3439;
	ld.global.f64 	%fd3440, [%rd741+48];
	sub.f64 	%fd3441, %fd3440, %fd530;
	st.local.f64 	[%rd742+48], %fd3441;
	ld.global.f64 	%fd3442, [%rd741+56];
	sub.f64 	%fd3443, %fd3442, %fd530;
	st.local.f64 	[%rd742+56], %fd3443;
	add.s32 	%r762, %r762, 8;
$L__BB0_102:
	setp.eq.s32 	%p696, %r10, 0;
	@%p696 bra 	$L__BB0_108;
	and.b32  	%r96, %r470, 3;
	setp.lt.u32 	%p697, %r10, 4;
	@%p697 bra 	$L__BB0_105;
	mul.wide.u32 	%rd743, %r762, 8;
	add.s64 	%rd744, %rd1, %rd743;
	ld.global.f64 	%fd3444, [%rd744];
	sub.f64 	%fd3445, %fd3444, %fd530;
	add.s64 	%rd745, %rd4, %rd743;
	st.local.f64 	[%rd745], %fd3445;
	ld.global.f64 	%fd3446, [%rd744+8];
	sub.f64 	%fd3447, %fd3446, %fd530;
	st.local.f64 	[%rd745+8], %fd3447;
	ld.global.f64 	%fd3448, [%rd744+16];
	sub.f64 	%fd3449, %fd3448, %fd530;
	st.local.f64 	[%rd745+16], %fd3449;
	ld.global.f64 	%fd3450, [%rd744+24];
	sub.f64 	%fd3451, %fd3450, %fd530;
	st.local.f64 	[%rd745+24], %fd3451;
	add.s32 	%r762, %r762, 4;
$L__BB0_105:
	setp.eq.s32 	%p698, %r96, 0;
	@%p698 bra 	$L__BB0_108;
	mul.wide.u32 	%rd746, %r762, 8;
	add.s64 	%rd791, %rd4, %rd746;
	add.s64 	%rd790, %rd1, %rd746;
	neg.s32 	%r765, %r96;
$L__BB0_107:
	.pragma "nounroll";
	ld.global.f64 	%fd3452, [%rd790];
	sub.f64 	%fd3453, %fd3452, %fd530;
	st.local.f64 	[%rd791], %fd3453;
	add.s64 	%rd791, %rd791, 8;
	add.s64 	%rd790, %rd790, 8;
	add.s32 	%r765, %r765, 1;
	setp.ne.s32 	%p699, %r765, 0;
	@%p699 bra 	$L__BB0_107;
$L__BB0_108:
	setp.lt.u32 	%p700, %r9, 15;
	mov.f64 	%fd3760, 0d0000000000000000;
	mov.b32 	%r767, 0;
	@%p700 bra 	$L__BB0_111;
	and.b32  	%r767, %r470, 2147483632;
	neg.s32 	%r771, %r767;
	add.s64 	%rd797, %rd4, 64;
	add.s64 	%rd796, %rd7, 64;
	mov.f64 	%fd3760, 0d0000000000000000;
$L__BB0_110:
	.pragma "nounroll";
	ld.local.v2.f64 	{%fd3457, %fd3458}, [%rd797+-64];
	ld.local.v2.f64 	{%fd3459, %fd3460}, [%rd796+-64];
	fma.rn.f64 	%fd3461, %fd3457, %fd3459, %fd3760;
	fma.rn.f64 	%fd3462, %fd3458, %fd3460, %fd3461;
	ld.local.v2.f64 	{%fd3463, %fd3464}, [%rd797+-48];
	ld.local.v2.f64 	{%fd3465, %fd3466}, [%rd796+-48];
	fma.rn.f64 	%fd3467, %fd3463, %fd3465, %fd3462;
	fma.rn.f64 	%fd3468, %fd3464, %fd3466, %fd3467;
	ld.local.v2.f64 	{%fd3469, %fd3470}, [%rd797+-32];
	ld.local.v2.f64 	{%fd3471, %fd3472}, [%rd796+-32];
	fma.rn.f64 	%fd3473, %fd3469, %fd3471, %fd3468;
	fma.rn.f64 	%fd3474, %fd3470, %fd3472, %fd3473;
	ld.local.v2.f64 	{%fd3475, %fd3476}, [%rd797+-16];
	ld.local.v2.f64 	{%fd3477, %fd3478}, [%rd796+-16];
	fma.rn.f64 	%fd3479, %fd3475, %fd3477, %fd3474;
	fma.rn.f64 	%fd3480, %fd3476, %fd3478, %fd3479;
	ld.local.v2.f64 	{%fd3481, %fd3482}, [%rd797];
	ld.local.v2.f64 	{%fd3483, %fd3484}, [%rd796];
	fma.rn.f64 	%fd3485, %fd3481, %fd3483, %fd3480;
	fma.rn.f64 	%fd3486, %fd3482, %fd3484, %fd3485;
	ld.local.v2.f64 	{%fd3487, %fd3488}, [%rd797+16];
	ld.local.v2.f64 	{%fd3489, %fd3490}, [%rd796+16];
	fma.rn.f64 	%fd3491, %fd3487, %fd3489, %fd3486;
	fma.rn.f64 	%fd3492, %fd3488, %fd3490, %fd3491;
	ld.local.v2.f64 	{%fd3493, %fd3494}, [%rd797+32];
	ld.local.v2.f64 	{%fd3495, %fd3496}, [%rd796+32];
	fma.rn.f64 	%fd3497, %fd3493, %fd3495, %fd3492;
	fma.rn.f64 	%fd3498, %fd3494, %fd3496, %fd3497;
	ld.local.v2.f64 	{%fd3499, %fd3500}, [%rd797+48];
	ld.local.v2.f64 	{%fd3501, %fd3502}, [%rd796+48];
	fma.rn.f64 	%fd3503, %fd3499, %fd3501, %fd3498;
	fma.rn.f64 	%fd3760, %fd3500, %fd3502, %fd3503;
	add.s32 	%r771, %r771, 16;
	add.s64 	%rd797, %rd797, 128;
	add.s64 	%rd796, %rd796, 128;
	setp.eq.s32 	%p701, %r771, 0;
	@%p701 bra 	$L__BB0_111;
	bra.uni 	$L__BB0_110;
$L__BB0_111:
	setp.eq.s32 	%p702, %r24, 0;
	@%p702 bra 	$L__BB0_120;
	setp.lt.u32 	%p703, %r24, 8;
	@%p703 bra 	$L__BB0_114;
	mul.wide.u32 	%rd747, %r767, 8;
	add.s64 	%rd748, %rd4, %rd747;
	ld.local.f64 	%fd3505, [%rd748];
	add.s64 	%rd749, %rd7, %rd747;
	ld.local.f64 	%fd3506, [%rd749];
	fma.rn.f64 	%fd3507, %fd3505, %fd3506, %fd3760;
	ld.local.f64 	%fd3508, [%rd748+8];
	ld.local.f64 	%fd3509, [%rd749+8];
	fma.rn.f64 	%fd3510, %fd3508, %fd3509, %fd3507;
	ld.local.f64 	%fd3511, [%rd748+16];
	ld.local.f64 	%fd3512, [%rd749+16];
	fma.rn.f64 	%fd3513, %fd3511, %fd3512, %fd3510;
	ld.local.f64 	%fd3514, [%rd748+24];
	ld.local.f64 	%fd3515, [%rd749+24];
	fma.rn.f64 	%fd3516, %fd3514, %fd3515, %fd3513;
	ld.local.f64 	%fd3517, [%rd748+32];
	ld.local.f64 	%fd3518, [%rd749+32];
	fma.rn.f64 	%fd3519, %fd3517, %fd3518, %fd3516;
	ld.local.f64 	%fd3520, [%rd748+40];
	ld.local.f64 	%fd3521, [%rd749+40];
	fma.rn.f64 	%fd3522, %fd3520, %fd3521, %fd3519;
	ld.local.f64 	%fd3523, [%rd748+48];
	ld.local.f64 	%fd3524, [%rd749+48];
	fma.rn.f64 	%fd3525, %fd3523, %fd3524, %fd3522;
	ld.local.f64 	%fd3526, [%rd748+56];
	ld.local.f64 	%fd3527, [%rd749+56];
	fma.rn.f64 	%fd3760, %fd3526, %fd3527, %fd3525;
	add.s32 	%r767, %r767, 8;
$L__BB0_114:
	setp.eq.s32 	%p704, %r10, 0;
	@%p704 bra 	$L__BB0_120;
	and.b32  	%r109, %r470, 3;
	setp.lt.u32 	%p705, %r10, 4;
	@%p705 bra 	$L__BB0_117;
	mul.wide.u32 	%rd750, %r767, 8;
	add.s64 	%rd751, %rd4, %rd750;
	ld.local.f64 	%fd3529, [%rd751];
	add.s64 	%rd752, %rd7, %rd750;
	ld.local.f64 	%fd3530, [%rd752];
	fma.rn.f64 	%fd3531, %fd3529, %fd3530, %fd3760;
	ld.local.f64 	%fd3532, [%rd751+8];
	ld.local.f64 	%fd3533, [%rd752+8];
	fma.rn.f64 	%fd3534, %fd3532, %fd3533, %fd3531;
	ld.local.f64 	%fd3535, [%rd751+16];
	ld.local.f64 	%fd3536, [%rd752+16];
	fma.rn.f64 	%fd3537, %fd3535, %fd3536, %fd3534;
	ld.local.f64 	%fd3538, [%rd751+24];
	ld.local.f64 	%fd3539, [%rd752+24];
	fma.rn.f64 	%fd3760, %fd3538, %fd3539, %fd3537;
	add.s32 	%r767, %r767, 4;
$L__BB0_117:
	setp.eq.s32 	%p706, %r109, 0;
	@%p706 bra 	$L__BB0_120;
	mul.wide.u32 	%rd753, %r767, 8;
	add.s64 	%rd795, %rd7, %rd753;
	add.s64 	%rd794, %rd4, %rd753;
	neg.s32 	%r770, %r109;
$L__BB0_119:
	.pragma "nounroll";
	ld.local.f64 	%fd3540, [%rd794];
	ld.local.f64 	%fd3541, [%rd795];
	fma.rn.f64 	%fd3760, %fd3540, %fd3541, %fd3760;
	add.s64 	%rd795, %rd795, 8;
	add.s64 	%rd794, %rd794, 8;
	add.s32 	%r770, %r770, 1;
	setp.ne.s32 	%p707, %r770, 0;
	@%p707 bra 	$L__BB0_119;
$L__BB0_120:
	setp.lt.u32 	%p708, %r9, 7;
	mov.f64 	%fd3769, 0d0000000000000000;
	mov.b32 	%r773, 0;
	@%p708 bra 	$L__BB0_123;
	and.b32  	%r773, %r470, 2147483640;
	neg.s32 	%r772, %r773;
	add.s64 	%rd800, %rd3, 32;
	add.s64 	%rd799, %rd7, 32;
	add.s64 	%rd798, %rd4, 32;
	mov.f64 	%fd3769, 0d0000000000000000;
$L__BB0_122:
	.pragma "nounroll";
	ld.global.f64 	%fd3545, [%rd800+-32];
	mul.f64 	%fd3546, %fd3545, %fd3545;
	div.rn.f64 	%fd3547, %fd3546, %fd52;
	ld.local.v2.f64 	{%fd3548, %fd3549}, [%rd799+-32];
	mul.f64 	%fd3550, %fd3548, %fd3547;
	ld.local.v2.f64 	{%fd3551, %fd3552}, [%rd798+-32];
	sub.f64 	%fd3553, %fd3551, %fd3760;
	fma.rn.f64 	%fd3554, %fd3550, %fd3553, %fd3769;
	ld.global.f64 	%fd3555, [%rd800+-24];
	mul.f64 	%fd3556, %fd3555, %fd3555;
	div.rn.f64 	%fd3557, %fd3556, %fd52;
	mul.f64 	%fd3558, %fd3549, %fd3557;
	sub.f64 	%fd3559, %fd3552, %fd3760;
	fma.rn.f64 	%fd3560, %fd3558, %fd3559, %fd3554;
	ld.global.f64 	%fd3561, [%rd800+-16];
	mul.f64 	%fd3562, %fd3561, %fd3561;
	div.rn.f64 	%fd3563, %fd3562, %fd52;
	ld.local.v2.f64 	{%fd3564, %fd3565}, [%rd799+-16];
	mul.f64 	%fd3566, %fd3564, %fd3563;
	ld.local.v2.f64 	{%fd3567, %fd3568}, [%rd798+-16];
	sub.f64 	%fd3569, %fd3567, %fd3760;
	fma.rn.f64 	%fd3570, %fd3566, %fd3569, %fd3560;
	ld.global.f64 	%fd3571, [%rd800+-8];
	mul.f64 	%fd3572, %fd3571, %fd3571;
	div.rn.f64 	%fd3573, %fd3572, %fd52;
	mul.f64 	%fd3574, %fd3565, %fd3573;
	sub.f64 	%fd3575, %fd3568, %fd3760;
	fma.rn.f64 	%fd3576, %fd3574, %fd3575, %fd3570;
	ld.global.f64 	%fd3577, [%rd800];
	mul.f64 	%fd3578, %fd3577, %fd3577;
	div.rn.f64 	%fd3579, %fd3578, %fd52;
	ld.local.v2.f64 	{%fd3580, %fd3581}, [%rd799];
	mul.f64 	%fd3582, %fd3580, %fd3579;
	ld.local.v2.f64 	{%fd3583, %fd3584}, [%rd798];
	sub.f64 	%fd3585, %fd3583, %fd3760;
	fma.rn.f64 	%fd3586, %fd3582, %fd3585, %fd3576;
	ld.global.f64 	%fd3587, [%rd800+8];
	mul.f64 	%fd3588, %fd3587, %fd3587;
	div.rn.f64 	%fd3589, %fd3588, %fd52;
	mul.f64 	%fd3590, %fd3581, %fd3589;
	sub.f64 	%fd3591, %fd3584, %fd3760;
	fma.rn.f64 	%fd3592, %fd3590, %fd3591, %fd3586;
	ld.global.f64 	%fd3593, [%rd800+16];
	mul.f64 	%fd3594, %fd3593, %fd3593;
	div.rn.f64 	%fd3595, %fd3594, %fd52;
	ld.local.v2.f64 	{%fd3596, %fd3597}, [%rd799+16];
	mul.f64 	%fd3598, %fd3596, %fd3595;
	ld.local.v2.f64 	{%fd3599, %fd3600}, [%rd798+16];
	sub.f64 	%fd3601, %fd3599, %fd3760;
	fma.rn.f64 	%fd3602, %fd3598, %fd3601, %fd3592;
	ld.global.f64 	%fd3603, [%rd800+24];
	mul.f64 	%fd3604, %fd3603, %fd3603;
	div.rn.f64 	%fd3605, %fd3604, %fd52;
	mul.f64 	%fd3606, %fd3597, %fd3605;
	sub.f64 	%fd3607, %fd3600, %fd3760;
	fma.rn.f64 	%fd3769, %fd3606, %fd3607, %fd3602;
	add.s32 	%r772, %r772, 8;
	add.s64 	%rd800, %rd800, 64;
	add.s64 	%rd799, %rd799, 64;
	add.s64 	%rd798, %rd798, 64;
	setp.ne.s32 	%p709, %r772, 0;
	@%p709 bra 	$L__BB0_122;
$L__BB0_123:
	setp.eq.s32 	%p710, %r10, 0;
	@%p710 bra 	$L__BB0_131;
	and.b32  	%r122, %r470, 3;
	setp.lt.u32 	%p711, %r10, 4;
	@%p711 bra 	$L__BB0_126;
	mul.wide.u32 	%rd754, %r773, 8;
	add.s64 	%rd755, %rd3, %rd754;
	ld.global.f64 	%fd3609, [%rd755];
	mul.f64 	%fd3610, %fd3609, %fd3609;
	div.rn.f64 	%fd3611, %fd3610, %fd52;
	add.s64 	%rd756, %rd7, %rd754;
	ld.local.f64 	%fd3612, [%rd756];
	mul.f64 	%fd3613, %fd3612, %fd3611;
	add.s64 	%rd757, %rd4, %rd754;
	ld.local.f64 	%fd3614, [%rd757];
	sub.f64 	%fd3615, %fd3614, %fd3760;
	fma.rn.f64 	%fd3616, %fd3613, %fd3615, %fd3769;
	ld.global.f64 	%fd3617, [%rd755+8];
	mul.f64 	%fd3618, %fd3617, %fd3617;
	div.rn.f64 	%fd3619, %fd3618, %fd52;
	ld.local.f64 	%fd3620, [%rd756+8];
	mul.f64 	%fd3621, %fd3620, %fd3619;
	ld.local.f64 	%fd3622, [%rd757+8];
	sub.f64 	%fd3623, %fd3622, %fd3760;
	fma.rn.f64 	%fd3624, %fd3621, %fd3623, %fd3616;
	ld.global.f64 	%fd3625, [%rd755+16];
	mul.f64 	%fd3626, %fd3625, %fd3625;
	div.rn.f64 	%fd3627, %fd3626, %fd52;
	ld.local.f64 	%fd3628, [%rd756+16];
	mul.f64 	%fd3629, %fd3628, %fd3627;
	ld.local.f64 	%fd3630, [%rd757+16];
	sub.f64 	%fd3631, %fd3630, %fd3760;
	fma.rn.f64 	%fd3632, %fd3629, %fd3631, %fd3624;
	ld.global.f64 	%fd3633, [%rd755+24];
	mul.f64 	%fd3634, %fd3633, %fd3633;
	div.rn.f64 	%fd3635, %fd3634, %fd52;
	ld.local.f64 	%fd3636, [%rd756+24];
	mul.f64 	%fd3637, %fd3636, %fd3635;
	ld.local.f64 	%fd3638, [%rd757+24];
	sub.f64 	%fd3639, %fd3638, %fd3760;
	fma.rn.f64 	%fd3769, %fd3637, %fd3639, %fd3632;
	add.s32 	%r773, %r773, 4;
$L__BB0_126:
	setp.eq.s32 	%p712, %r122, 0;
	@%p712 bra 	$L__BB0_131;
	setp.eq.s32 	%p713, %r122, 1;
	@%p713 bra 	$L__BB0_129;
	mul.wide.u32 	%rd758, %r773, 8;
	add.s64 	%rd759, %rd3, %rd758;
	ld.global.f64 	%fd3641, [%rd759];
	mul.f64 	%fd3642, %fd3641, %fd3641;
	div.rn.f64 	%fd3643, %fd3642, %fd52;
	add.s64 	%rd760, %rd7, %rd758;
	ld.local.f64 	%fd3644, [%rd760];
	mul.f64 	%fd3645, %fd3644, %fd3643;
	add.s64 	%rd761, %rd4, %rd758;
	ld.local.f64 	%fd3646, [%rd761];
	sub.f64 	%fd3647, %fd3646, %fd3760;
	fma.rn.f64 	%fd3648, %fd3645, %fd3647, %fd3769;
	ld.global.f64 	%fd3649, [%rd759+8];
	mul.f64 	%fd3650, %fd3649, %fd3649;
	div.rn.f64 	%fd3651, %fd3650, %fd52;
	ld.local.f64 	%fd3652, [%rd760+8];
	mul.f64 	%fd3653, %fd3652, %fd3651;
	ld.local.f64 	%fd3654, [%rd761+8];
	sub.f64 	%fd3655, %fd3654, %fd3760;
	fma.rn.f64 	%fd3769, %fd3653, %fd3655, %fd3648;
	add.s32 	%r773, %r773, 2;
$L__BB0_129:
	and.b32  	%r730, %r470, 1;
	setp.eq.b32 	%p714, %r730, 1;
	not.pred 	%p715, %p714;
	@%p715 bra 	$L__BB0_131;
	mul.wide.u32 	%rd762, %r773, 8;
	add.s64 	%rd763, %rd3, %rd762;
	ld.global.f64 	%fd3656, [%rd763];
	mul.f64 	%fd3657, %fd3656, %fd3656;
	div.rn.f64 	%fd3658, %fd3657, %fd52;
	add.s64 	%rd764, %rd7, %rd762;
	ld.local.f64 	%fd3659, [%rd764];
	mul.f64 	%fd3660, %fd3659, %fd3658;
	add.s64 	%rd765, %rd4, %rd762;
	ld.local.f64 	%fd3661, [%rd765];
	sub.f64 	%fd3662, %fd3661, %fd3760;
	fma.rn.f64 	%fd3769, %fd3660, %fd3662, %fd3769;
$L__BB0_131:
	ld.param.f64 	%fd3693, [_Z10update_phiPdS_dS_ddddddiii_param_9];
	mul.f64 	%fd3663, %fd3752, %fd68;
	ld.local.f64 	%fd3664, [%rd54];
	sub.f64 	%fd3665, %fd3664, %fd3760;
	mul.f64 	%fd3666, %fd67, %fd3665;
	sub.f64 	%fd3667, %fd3666, %fd3769;
	mul.f64 	%fd3668, %fd3663, %fd3667;
	sub.f64 	%fd3669, %fd69, %fd3668;
	mul.wide.u32 	%rd766, %r477, 8;
	add.s64 	%rd767, %rd7, %rd766;
	ld.local.f64 	%fd3670, [%rd767];
	add.s64 	%rd768, %rd6, %rd766;
	ld.local.f64 	%fd3671, [%rd768];
	setp.gt.f64 	%p716, %fd3670, %fd3671;
	setp.lt.f64 	%p717, %fd3670, %fd3671;
	selp.f64 	%fd3672, 0dBFF0000000000000, 0d0000000000000000, %p717;
	selp.f64 	%fd3673, 0d3FF0000000000000, %fd3672, %p716;
	mul.f64 	%fd3674, %fd3668, %fd3670;
	fma.rn.f64 	%fd3675, %fd69, %fd3671, %fd3674;
	mul.f64 	%fd3676, %fd3675, 0d3FE0000000000000;
	abs.f64 	%fd3677, %fd3668;
	mul.f64 	%fd3678, %fd3677, 0d3FE0000000000000;
	sub.f64 	%fd3679, %fd3670, %fd3671;
	mul.f64 	%fd3680, %fd3678, %fd3679;
	sub.f64 	%fd3681, %fd3676, %fd3680;
	mul.f64 	%fd3682, %fd3671, 0d3FE0000000000000;
	abs.f64 	%fd3683, %fd3669;
	mul.f64 	%fd3684, %fd3683, %fd3682;
	mul.f64 	%fd3685, %fd3673, %fd3684;
	sub.f64 	%fd3686, %fd3681, %fd3685;
	add.s32 	%r731, %r6, %r8;
	mul.wide.s32 	%rd769, %r731, 8;
	add.s64 	%rd770, %rd2, %rd769;
	ld.global.f64 	%fd3687, [%rd770];
	div.rn.f64 	%fd3688, %fd535, %fd3693;
	mul.f64 	%fd3689, %fd3688, %fd3686;
	sub.f64 	%fd3690, %fd3687, %fd3689;
	add.s32 	%r732, %r7, %r8;
	mul.wide.s32 	%rd771, %r732, 8;
	add.s64 	%rd772, %rd2, %rd771;
	st.global.f64 	[%rd772], %fd3690;
	bra.uni 	$L__BB0_511;
$L__BB0_132:
	setp.eq.s32 	%p29, %r3, %r468;
	@%p29 bra 	$L__BB0_159;
	add.s32 	%r127, %r470, -1;
	and.b32  	%r128, %r470, 7;
	setp.lt.u32 	%p30, %r127, 7;
	mov.b32 	%r822, 0;
	@%p30 bra 	$L__BB0_136;
	and.b32  	%r489, %r470, 2147483640;
	neg.s32 	%r820, %r489;
	add.s32 	%r490, %r2, %r6;
	add.s32 	%r819, %r490, %r1;
	add.s64 	%rd831, %rd7, 32;
	add.s64 	%rd830, %rd6, 32;
	add.s64 	%rd829, %rd4, 32;
$L__BB0_135:
	.pragma "nounroll";
	and.b32  	%r822, %r470, 2147483640;
	add.s32 	%r491, %r819, -1;
	mul.wide.s32 	%rd360, %r491, 8;
	add.s64 	%rd361, %rd2, %rd360;
	ld.global.f64 	%fd537, [%rd361];
	add.s64 	%rd362, %rd361, 8;
	ld.global.f64 	%fd538, [%rd361+8];
	ld.global.f64 	%fd539, [%rd361+16];
	mul.wide.s32 	%rd363, %r468, 8;
	add.s64 	%rd364, %rd362, %rd363;
	ld.global.f64 	%fd540, [%rd364];
	st.local.v2.f64 	[%rd831+-32], {%fd537, %fd540};
	add.s64 	%rd365, %rd364, 8;
	ld.global.f64 	%fd541, [%rd364+8];
	st.local.v2.f64 	[%rd830+-32], {%fd538, %fd541};
	ld.global.f64 	%fd542, [%rd364+16];
	st.local.v2.f64 	[%rd829+-32], {%fd539, %fd542};
	add.s64 	%rd366, %rd365, %rd363;
	ld.global.f64 	%fd543, [%rd366];
	add.s64 	%rd367, %rd366, 8;
	ld.global.f64 	%fd544, [%rd366+8];
	ld.global.f64 	%fd545, [%rd366+16];
	add.s64 	%rd368, %rd367, %rd363;
	ld.global.f64 	%fd546, [%rd368];
	st.local.v2.f64 	[%rd831+-16], {%fd543, %fd546};
	add.s64 	%rd369, %rd368, 8;
	ld.global.f64 	%fd547, [%rd368+8];
	st.local.v2.f64 	[%rd830+-16], {%fd544, %fd547};
	ld.global.f64 	%fd548, [%rd368+16];
	st.local.v2.f64 	[%rd829+-16], {%fd545, %fd548};
	add.s64 	%rd370, %rd369, %rd363;
	ld.global.f64 	%fd549, [%rd370];
	add.s64 	%rd371, %rd370, 8;
	ld.global.f64 	%fd550, [%rd370+8];
	ld.global.f64 	%fd551, [%rd370+16];
	add.s64 	%rd372, %rd371, %rd363;
	ld.global.f64 	%fd552, [%rd372];
	st.local.v2.f64 	[%rd831], {%fd549, %fd552};
	add.s64 	%rd373, %rd372, 8;
	ld.global.f64 	%fd553, [%rd372+8];
	st.local.v2.f64 	[%rd830], {%fd550, %fd553};
	ld.global.f64 	%fd554, [%rd372+16];
	st.local.v2.f64 	[%rd829], {%fd551, %fd554};
	add.s64 	%rd374, %rd373, %rd363;
	ld.global.f64 	%fd555, [%rd374];
	add.s64 	%rd375, %rd374, 8;
	ld.global.f64 	%fd556, [%rd374+8];
	ld.global.f64 	%fd557, [%rd374+16];
	add.s64 	%rd376, %rd375, %rd363;
	ld.global.f64 	%fd558, [%rd376];
	st.local.v2.f64 	[%rd831+16], {%fd555, %fd558};
	ld.global.f64 	%fd559, [%rd376+8];
	st.local.v2.f64 	[%rd830+16], {%fd556, %fd559};
	ld.global.f64 	%fd560, [%rd376+16];
	st.local.v2.f64 	[%rd829+16], {%fd557, %fd560};
	add.s32 	%r820, %r820, 8;
	shl.b32 	%r492, %r468, 3;
	add.s32 	%r493, %r492, %r819;
	add.s32 	%r819, %r493, 8;
	add.s64 	%rd831, %rd831, 64;
	add.s64 	%rd830, %rd830, 64;
	add.s64 	%rd829, %rd829, 64;
	setp.ne.s32 	%p31, %r820, 0;
	@%p31 bra 	$L__BB0_135;
$L__BB0_136:
	setp.eq.s32 	%p32, %r128, 0;
	@%p32 bra 	$L__BB0_144;
	add.s32 	%r257, %r6, -1;
	and.b32  	%r258, %r470, 3;
	setp.lt.u32 	%p33, %r128, 4;
	@%p33 bra 	$L__BB0_139;
	mad.lo.s32 	%r494, %r822, %r5, %r3;
	add.s32 	%r495, %r257, %r494;
	mul.wide.s32 	%rd377, %r495, 8;
	add.s64 	%rd378, %rd2, %rd377;
	ld.global.f64 	%fd561, [%rd378];
	mul.wide.u32 	%rd379, %r822, 8;
	add.s64 	%rd380, %rd7, %rd379;
	st.local.f64 	[%rd380], %fd561;
	add.s64 	%rd381, %rd378, 8;
	ld.global.f64 	%fd562, [%rd378+8];
	add.s64 	%rd382, %rd6, %rd379;
	st.local.f64 	[%rd382], %fd562;
	ld.global.f64 	%fd563, [%rd378+16];
	add.s64 	%rd383, %rd4, %rd379;
	st.local.f64 	[%rd383], %fd563;
	mul.wide.s32 	%rd384, %r468, 8;
	add.s64 	%rd385, %rd381, %rd384;
	ld.global.f64 	%fd564, [%rd385];
	st.local.f64 	[%rd380+8], %fd564;
	add.s64 	%rd386, %rd385, 8;
	ld.global.f64 	%fd565, [%rd385+8];
	st.local.f64 	[%rd382+8], %fd565;
	ld.global.f64 	%fd566, [%rd385+16];
	st.local.f64 	[%rd383+8], %fd566;
	add.s64 	%rd387, %rd386, %rd384;
	ld.global.f64 	%fd567, [%rd387];
	st.local.f64 	[%rd380+16], %fd567;
	add.s64 	%rd388, %rd387, 8;
	ld.global.f64 	%fd568, [%rd387+8];
	st.local.f64 	[%rd382+16], %fd568;
	ld.global.f64 	%fd569, [%rd387+16];
	st.local.f64 	[%rd383+16], %fd569;
	add.s64 	%rd389, %rd388, %rd384;
	ld.global.f64 	%fd570, [%rd389];
	st.local.f64 	[%rd380+24], %fd570;
	ld.global.f64 	%fd571, [%rd389+8];
	st.local.f64 	[%rd382+24], %fd571;
	ld.global.f64 	%fd572, [%rd389+16];
	st.local.f64 	[%rd383+24], %fd572;
	add.s32 	%r822, %r822, 4;
$L__BB0_139:
	setp.eq.s32 	%p34, %r258, 0;
	@%p34 bra 	$L__BB0_144;
	setp.eq.s32 	%p35, %r258, 1;
	@%p35 bra 	$L__BB0_142;
	mad.lo.s32 	%r496, %r822, %r5, %r3;
	add.s32 	%r497, %r257, %r496;
	mul.wide.s32 	%rd390, %r497, 8;
	add.s64 	%rd391, %rd2, %rd390;
	ld.global.f64 	%fd573, [%rd391];
	mul.wide.u32 	%rd392, %r822, 8;
	add.s64 	%rd393, %rd7, %rd392;
	st.local.f64 	[%rd393], %fd573;
	add.s64 	%rd394, %rd391, 8;
	ld.global.f64 	%fd574, [%rd391+8];
	add.s64 	%rd395, %rd6, %rd392;
	st.local.f64 	[%rd395], %fd574;
	ld.global.f64 	%fd575, [%rd391+16];
	add.s64 	%rd396, %rd4, %rd392;
	st.local.f64 	[%rd396], %fd575;
	mul.wide.s32 	%rd397, %r468, 8;
	add.s64 	%rd398, %rd394, %rd397;
	ld.global.f64 	%fd576, [%rd398];
	st.local.f64 	[%rd393+8], %fd576;
	ld.global.f64 	%fd577, [%rd398+8];
	st.local.f64 	[%rd395+8], %fd577;
	ld.global.f64 	%fd578, [%rd398+16];
	st.local.f64 	[%rd396+8], %fd578;
	add.s32 	%r822, %r822, 2;
$L__BB0_142:
	and.b32  	%r498, %r470, 1;
	setp.eq.b32 	%p36, %r498, 1;
	not.pred 	%p37, %p36;
	@%p37 bra 	$L__BB0_144;
	mad.lo.s32 	%r499, %r822, %r5, %r3;
	add.s32 	%r500, %r257, %r499;
	mul.wide.s32 	%rd399, %r500, 8;
	add.s64 	%rd400, %rd2, %rd399;
	ld.global.f64 	%fd579, [%rd400];
	mul.wide.u32 	%rd401, %r822, 8;
	add.s64 	%rd402, %rd7, %rd401;
	st.local.f64 	[%rd402], %fd579;
	ld.global.f64 	%fd580, [%rd400+8];
	add.s64 	%rd403, %rd6, %rd401;
	st.local.f64 	[%rd403], %fd580;
	ld.global.f64 	%fd581, [%rd400+16];
	add.s64 	%rd404, %rd4, %rd401;
	st.local.f64 	[%rd404], %fd581;
$L__BB0_144:
	ld.local.f64 	%fd3976, [%rd6];
	and.b32  	%r263, %r470, 15;
	setp.lt.u32 	%p38, %r127, 15;
	mov.f64 	%fd3863, 0d0000000000000000;
	mov.b32 	%r826, 0;
	mov.f64 	%fd3862, %fd3976;
	@%p38 bra 	$L__BB0_147;
	and.b32  	%r826, %r470, 2147483632;
	neg.s32 	%r824, %r826;
	add.s64 	%rd832, %rd6, 64;
	mov.f64 	%fd3863, 0d0000000000000000;
	mov.f64 	%fd3862, %fd3976;
$L__BB0_146:
	.pragma "nounroll";
	ld.local.v2.f64 	{%fd585, %fd586}, [%rd832+-64];
	setp.lt.f64 	%p39, %fd585, %fd3862;
	selp.f64 	%fd587, %fd585, %fd3862, %p39;
	add.f64 	%fd588, %fd3863, %fd585;
	setp.lt.f64 	%p40, %fd586, %fd587;
	selp.f64 	%fd589, %fd586, %fd587, %p40;
	add.f64 	%fd590, %fd588, %fd586;
	ld.local.v2.f64 	{%fd591, %fd592}, [%rd832+-48];
	setp.lt.f64 	%p41, %fd591, %fd589;
	selp.f64 	%fd593, %fd591, %fd589, %p41;
	add.f64 	%fd594, %fd590, %fd591;
	setp.lt.f64 	%p42, %fd592, %fd593;
	selp.f64 	%fd595, %fd592, %fd593, %p42;
	add.f64 	%fd596, %fd594, %fd592;
	ld.local.v2.f64 	{%fd597, %fd598}, [%rd832+-32];
	setp.lt.f64 	%p43, %fd597, %fd595;
	selp.f64 	%fd599, %fd597, %fd595, %p43;
	add.f64 	%fd600, %fd596, %fd597;
	setp.lt.f64 	%p44, %fd598, %fd599;
	selp.f64 	%fd601, %fd598, %fd599, %p44;
	add.f64 	%fd602, %fd600, %fd598;
	ld.local.v2.f64 	{%fd603, %fd604}, [%rd832+-16];
	setp.lt.f64 	%p45, %fd603, %fd601;
	selp.f64 	%fd605, %fd603, %fd601, %p45;
	add.f64 	%fd606, %fd602, %fd603;
	setp.lt.f64 	%p46, %fd604, %fd605;
	selp.f64 	%fd607, %fd604, %fd605, %p46;
	add.f64 	%fd608, %fd606, %fd604;
	ld.local.v2.f64 	{%fd609, %fd610}, [%rd832];
	setp.lt.f64 	%p47, %fd609, %fd607;
	selp.f64 	%fd611, %fd609, %fd607, %p47;
	add.f64 	%fd612, %fd608, %fd609;
	setp.lt.f64 	%p48, %fd610, %fd611;
	selp.f64 	%fd613, %fd610, %fd611, %p48;
	add.f64 	%fd614, %fd612, %fd610;
	ld.local.v2.f64 	{%fd615, %fd616}, [%rd832+16];
	setp.lt.f64 	%p49, %fd615, %fd613;
	selp.f64 	%fd617, %fd615, %fd613, %p49;
	add.f64 	%fd618, %fd614, %fd615;
	setp.lt.f64 	%p50, %fd616, %fd617;
	selp.f64 	%fd619, %fd616, %fd617, %p50;
	add.f64 	%fd620, %fd618, %fd616;
	ld.local.v2.f64 	{%fd621, %fd622}, [%rd832+32];
	setp.lt.f64 	%p51, %fd621, %fd619;
	selp.f64 	%fd623, %fd621, %fd619, %p51;
	add.f64 	%fd624, %fd620, %fd621;
	setp.lt.f64 	%p52, %fd622, %fd623;
	selp.f64 	%fd625, %fd622, %fd623, %p52;
	add.f64 	%fd626, %fd624, %fd622;
	ld.local.v2.f64 	{%fd627, %fd628}, [%rd832+48];
	setp.lt.f64 	%p53, %fd627, %fd625;
	selp.f64 	%fd629, %fd627, %fd625, %p53;
	add.f64 	%fd630, %fd626, %fd627;
	setp.lt.f64 	%p54, %fd628, %fd629;
	selp.f64 	%fd3862, %fd628, %fd629, %p54;
	add.f64 	%fd3863, %fd630, %fd628;
	add.s32 	%r824, %r824, 16;
	add.s64 	%rd832, %rd832, 128;
	setp.ne.s32 	%p55, %r824, 0;
	@%p55 bra 	$L__BB0_146;
$L__BB0_147:
	setp.eq.s32 	%p56, %r263, 0;
	@%p56 bra 	$L__BB0_156;
	setp.lt.u32 	%p57, %r263, 8;
	@%p57 bra 	$L__BB0_150;
	mul.wide.u32 	%rd405, %r826, 8;
	add.s64 	%rd406, %rd6, %rd405;
	ld.local.f64 	%fd632, [%rd406];
	setp.lt.f64 	%p58, %fd632, %fd3862;
	selp.f64 	%fd633, %fd632, %fd3862, %p58;
	add.f64 	%fd634, %fd3863, %fd632;
	ld.local.f64 	%fd635, [%rd406+8];
	setp.lt.f64 	%p59, %fd635, %fd633;
	selp.f64 	%fd636, %fd635, %fd633, %p59;
	add.f64 	%fd637, %fd634, %fd635;
	ld.local.f64 	%fd638, [%rd406+16];
	setp.lt.f64 	%p60, %fd638, %fd636;
	selp.f64 	%fd639, %fd638, %fd636, %p60;
	add.f64 	%fd640, %fd637, %fd638;
	ld.local.f64 	%fd641, [%rd406+24];
	setp.lt.f64 	%p61, %fd641, %fd639;
	selp.f64 	%fd642, %fd641, %fd639, %p61;
	add.f64 	%fd643, %fd640, %fd641;
	ld.local.f64 	%fd644, [%rd406+32];
	setp.lt.f64 	%p62, %fd644, %fd642;
	selp.f64 	%fd645, %fd644, %fd642, %p62;
	add.f64 	%fd646, %fd643, %fd644;
	ld.local.f64 	%fd647, [%rd406+40];
	setp.lt.f64 	%p63, %fd647, %fd645;
	selp.f64 	%fd648, %fd647, %fd645, %p63;
	add.f64 	%fd649, %fd646, %fd647;
	ld.local.f64 	%fd650, [%rd406+48];
	setp.lt.f64 	%p64, %fd650, %fd648;
	selp.f64 	%fd651, %fd650, %fd648, %p64;
	add.f64 	%fd652, %fd649, %fd650;
	ld.local.f64 	%fd653, [%rd406+56];
	setp.lt.f64 	%p65, %fd653, %fd651;
	selp.f64 	%fd3862, %fd653, %fd651, %p65;
	add.f64 	%fd3863, %fd652, %fd653;
	add.s32 	%r826, %r826, 8;
$L__BB0_150:
	setp.eq.s32 	%p66, %r128, 0;
	@%p66 bra 	$L__BB0_156;
	and.b32  	%r271, %r470, 3;
	setp.lt.u32 	%p67, %r128, 4;
	@%p67 bra 	$L__BB0_153;
	mul.wide.u32 	%rd407, %r826, 8;
	add.s64 	%rd408, %rd6, %rd407;
	ld.local.f64 	%fd655, [%rd408];
	setp.lt.f64 	%p68, %fd655, %fd3862;
	selp.f64 	%fd656, %fd655, %fd3862, %p68;
	add.f64 	%fd657, %fd3863, %fd655;
	ld.local.f64 	%fd658, [%rd408+8];
	setp.lt.f64 	%p69, %fd658, %fd656;
	selp.f64 	%fd659, %fd658, %fd656, %p69;
	add.f64 	%fd660, %fd657, %fd658;
	ld.local.f64 	%fd661, [%rd408+16];
	setp.lt.f64 	%p70, %fd661, %fd659;
	selp.f64 	%fd662, %fd661, %fd659, %p70;
	add.f64 	%fd663, %fd660, %fd661;
	ld.local.f64 	%fd664, [%rd408+24];
	setp.lt.f64 	%p71, %fd664, %fd662;
	selp.f64 	%fd3862, %fd664, %fd662, %p71;
	add.f64 	%fd3863, %fd663, %fd664;
	add.s32 	%r826, %r826, 4;
$L__BB0_153:
	setp.eq.s32 	%p72, %r271, 0;
	@%p72 bra 	$L__BB0_156;
	mul.wide.u32 	%rd409, %r826, 8;
	add.s64 	%rd833, %rd6, %rd409;
	neg.s32 	%r828, %r271;
$L__BB0_155:
	.pragma "nounroll";
	ld.local.f64 	%fd665, [%rd833];
	setp.lt.f64 	%p73, %fd665, %fd3862;
	selp.f64 	%fd3862, %fd665, %fd3862, %p73;
	add.f64 	%fd3863, %fd3863, %fd665;
	add.s64 	%rd833, %rd833, 8;
	add.s32 	%r828, %r828, 1;
	setp.ne.s32 	%p74, %r828, 0;
	@%p74 bra 	$L__BB0_155;
$L__BB0_156:
	setp.leu.f64 	%p75, %fd3862, 0d0000000000000000;
	setp.geu.f64 	%p76, %fd3863, %fd534;
	mov.f64 	%fd3866, 0d0000000000000000;
	or.pred  	%p77, %p75, %p76;
	@%p77 bra 	$L__BB0_298;
	mov.f64 	%fd667, 0d3FF0000000000000;
	sub.f64 	%fd294, %fd667, %fd3863;
	add.f64 	%fd295, %fd533, 0dC000000000000000;
	{
	.reg .b32 %temp; 
	mov.b64 	{%temp, %r277}, %fd294;
	}
	{
	.reg .b32 %temp; 
	mov.b64 	{%temp, %r278}, %fd295;
	}
	shr.u32 	%r502, %r278, 20;
	and.b32  	%r503, %r502, 2047;
	add.s32 	%r504, %r503, -1012;
	mov.b64 	%rd410, %fd295;
	shl.b64 	%rd197, %rd410, %r504;
	setp.eq.s64 	%p15, %rd197, -9223372036854775808;
	abs.f64 	%fd296, %fd294;
	setp.neu.f64 	%p78, %fd294, 0d0000000000000000;
	@%p78 bra 	$L__BB0_289;
	setp.eq.s64 	%p81, %rd197, -9223372036854775808;
	abs.f64 	%fd675, %fd295;
	setp.neu.f64 	%p82, %fd675, 0d3FE0000000000000;
	and.pred  	%p15, %p82, %p81;
	selp.b32 	%r505, %r277, 0, %p15;
	setp.lt.s32 	%p83, %r278, 0;
	or.b32  	%r506, %r505, 2146435072;
	selp.b32 	%r507, %r506, %r505, %p83;
	mov.b32 	%r508, 0;
	mov.b64 	%fd3865, {%r508, %r507};
	bra.uni 	$L__BB0_290;
$L__BB0_159:
	add.s32 	%r131, %r6, -1;
	add.s32 	%r132, %r470, -1;
	and.b32  	%r133, %r470, 7;
	setp.lt.u32 	%p370, %r132, 7;
	mov.b32 	%r779, 0;
	@%p370 bra 	$L__BB0_162;
	and.b32  	%r779, %r470, 2147483640;
	neg.s32 	%r777, %r779;
	add.s32 	%r776, %r468, %r6;
	shl.b32 	%r610, %r468, 3;
	add.s32 	%r137, %r610, 8;
	add.s64 	%rd802, %rd7, 32;
	add.s64 	%rd801, %rd6, 32;
	mul.wide.s32 	%rd546, %r468, 8;
$L__BB0_161:
	.pragma "nounroll";
	add.s32 	%r611, %r776, -1;
	mul.wide.s32 	%rd543, %r611, 8;
	add.s64 	%rd544, %rd2, %rd543;
	ld.global.f64 	%fd2102, [%rd544];
	add.s64 	%rd545, %rd544, 8;
	ld.global.f64 	%fd2103, [%rd544+8];
	add.s64 	%rd547, %rd545, %rd546;
	ld.global.f64 	%fd2104, [%rd547];
	st.local.v2.f64 	[%rd802+-32], {%fd2102, %fd2104};
	add.s64 	%rd548, %rd547, 8;
	ld.global.f64 	%fd2105, [%rd547+8];
	st.local.v2.f64 	[%rd801+-32], {%fd2103, %fd2105};
	add.s64 	%rd549, %rd548, %rd546;
	ld.global.f64 	%fd2106, [%rd549];
	add.s64 	%rd550, %rd549, 8;
	ld.global.f64 	%fd2107, [%rd549+8];
	add.s64 	%rd551, %rd550, %rd546;
	ld.global.f64 	%fd2108, [%rd551];
	st.local.v2.f64 	[%rd802+-16], {%fd2106, %fd2108};
	add.s64 	%rd552, %rd551, 8;
	ld.global.f64 	%fd2109, [%rd551+8];
	st.local.v2.f64 	[%rd801+-16], {%fd2107, %fd2109};
	add.s64 	%rd553, %rd552, %rd546;
	ld.global.f64 	%fd2110, [%rd553];
	add.s64 	%rd554, %rd553, 8;
	ld.global.f64 	%fd2111, [%rd553+8];
	add.s64 	%rd555, %rd554, %rd546;
	ld.global.f64 	%fd2112, [%rd555];
	st.local.v2.f64 	[%rd802], {%fd2110, %fd2112};
	add.s64 	%rd556, %rd555, 8;
	ld.global.f64 	%fd2113, [%rd555+8];
	st.local.v2.f64 	[%rd801], {%fd2111, %fd2113};
	add.s64 	%rd557, %rd556, %rd546;
	ld.global.f64 	%fd2114, [%rd557];
	add.s64 	%rd558, %rd557, 8;
	ld.global.f64 	%fd2115, [%rd557+8];
	add.s64 	%rd559, %rd558, %rd546;
	ld.global.f64 	%fd2116, [%rd559];
	st.local.v2.f64 	[%rd802+16], {%fd2114, %fd2116};
	ld.global.f64 	%fd2117, [%rd559+8];
	st.local.v2.f64 	[%rd801+16], {%fd2115, %fd2117};
	add.s32 	%r777, %r777, 8;
	add.s32 	%r776, %r776, %r137;
	add.s64 	%rd802, %rd802, 64;
	add.s64 	%rd801, %rd801, 64;
	setp.ne.s32 	%p371, %r777, 0;
	@%p371 bra 	$L__BB0_161;
$L__BB0_162:
	setp.eq.s32 	%p372, %r133, 0;
	@%p372 bra 	$L__BB0_170;
	and.b32  	%r143, %r470, 3;
	setp.lt.u32 	%p373, %r133, 4;
	@%p373 bra 	$L__BB0_165;
	mad.lo.s32 	%r612, %r779, %r5, %r468;
	add.s32 	%r613, %r131, %r612;
	mul.wide.s32 	%rd560, %r613, 8;
	add.s64 	%rd561, %rd2, %rd560;
	ld.global.f64 	%fd2118, [%rd561];
	mul.wide.u32 	%rd562, %r779, 8;
	add.s64 	%rd563, %rd7, %rd562;
	st.local.f64 	[%rd563], %fd2118;
	add.s64 	%rd564, %rd561, 8;
	ld.global.f64 	%fd2119, [%rd561+8];
	add.s64 	%rd565, %rd6, %rd562;
	st.local.f64 	[%rd565], %fd2119;
	mul.wide.s32 	%rd566, %r468, 8;
	add.s64 	%rd567, %rd564, %rd566;
	ld.global.f64 	%fd2120, [%rd567];
	st.local.f64 	[%rd563+8], %fd2120;
	add.s64 	%rd568, %rd567, 8;
	ld.global.f64 	%fd2121, [%rd567+8];
	st.local.f64 	[%rd565+8], %fd2121;
	add.s64 	%rd569, %rd568, %rd566;
	ld.global.f64 	%fd2122, [%rd569];
	st.local.f64 	[%rd563+16], %fd2122;
	add.s64 	%rd570, %rd569, 8;
	ld.global.f64 	%fd2123, [%rd569+8];
	st.local.f64 	[%rd565+16], %fd2123;
	add.s64 	%rd571, %rd570, %rd566;
	ld.global.f64 	%fd2124, [%rd571];
	st.local.f64 	[%rd563+24], %fd2124;
	ld.global.f64 	%fd2125, [%rd571+8];
	st.local.f64 	[%rd565+24], %fd2125;
	add.s32 	%r779, %r779, 4;
$L__BB0_165:
	setp.eq.s32 	%p374, %r143, 0;
	@%p374 bra 	$L__BB0_170;
	setp.eq.s32 	%p375, %r143, 1;
	@%p375 bra 	$L__BB0_168;
	mad.lo.s32 	%r614, %r779, %r5, %r468;
	add.s32 	%r615, %r131, %r614;
	mul.wide.s32 	%rd572, %r615, 8;
	add.s64 	%rd573, %rd2, %rd572;
	ld.global.f64 	%fd2126, [%rd573];
	mul.wide.u32 	%rd574, %r779, 8;
	add.s64 	%rd575, %rd7, %rd574;
	st.local.f64 	[%rd575], %fd2126;
	add.s64 	%rd576, %rd573, 8;
	ld.global.f64 	%fd2127, [%rd573+8];
	add.s64 	%rd577, %rd6, %rd574;
	st.local.f64 	[%rd577], %fd2127;
	mul.wide.s32 	%rd578, %r468, 8;
	add.s64 	%rd579, %rd576, %rd578;
	ld.global.f64 	%fd2128, [%rd579];
	st.local.f64 	[%rd575+8], %fd2128;
	ld.global.f64 	%fd2129, [%rd579+8];
	st.local.f64 	[%rd577+8], %fd2129;
	add.s32 	%r779, %r779, 2;
$L__BB0_168:
	and.b32  	%r616, %r470, 1;
	setp.eq.b32 	%p376, %r616, 1;
	not.pred 	%p377, %p376;
	@%p377 bra 	$L__BB0_170;
	mad.lo.s32 	%r617, %r779, %r5, %r468;
	add.s32 	%r618, %r131, %r617;
	mul.wide.s32 	%rd580, %r618, 8;
	add.s64 	%rd581, %rd2, %rd580;
	ld.global.f64 	%fd2130, [%rd581];
	mul.wide.u32 	%rd582, %r779, 8;
	add.s64 	%rd583, %rd7, %rd582;
	st.local.f64 	[%rd583], %fd2130;
	ld.global.f64 	%fd2131, [%rd581+8];
	add.s64 	%rd584, %rd6, %rd582;
	st.local.f64 	[%rd584], %fd2131;
$L__BB0_170:
	ld.local.f64 	%fd3786, [%rd7];
	and.b32  	%r148, %r470, 15;
	setp.lt.u32 	%p378, %r132, 15;
	mov.f64 	%fd3787, 0d0000000000000000;
	mov.b32 	%r783, 0;
	@%p378 bra 	$L__BB0_173;
	and.b32  	%r783, %r470, 2147483632;
	neg.s32 	%r781, %r783;
	add.s64 	%rd803, %rd7, 64;
	mov.f64 	%fd3787, 0d0000000000000000;
$L__BB0_172:
	.pragma "nounroll";
	ld.local.v2.f64 	{%fd2135, %fd2136}, [%rd803+-64];
	setp.lt.f64 	%p379, %fd2135, %fd3786;
	selp.f64 	%fd2137, %fd2135, %fd3786, %p379;
	add.f64 	%fd2138, %fd3787, %fd2135;
	setp.lt.f64 	%p380, %fd2136, %fd2137;
	selp.f64 	%fd2139, %fd2136, %fd2137, %p380;
	add.f64 	%fd2140, %fd2138, %fd2136;
	ld.local.v2.f64 	{%fd2141, %fd2142}, [%rd803+-48];
	setp.lt.f64 	%p381, %fd2141, %fd2139;
	selp.f64 	%fd2143, %fd2141, %fd2139, %p381;
	add.f64 	%fd2144, %fd2140, %fd2141;
	setp.lt.f64 	%p382, %fd2142, %fd2143;
	selp.f64 	%fd2145, %fd2142, %fd2143, %p382;
	add.f64 	%fd2146, %fd2144, %fd2142;
	ld.local.v2.f64 	{%fd2147, %fd2148}, [%rd803+-32];
	setp.lt.f64 	%p383, %fd2147, %fd2145;
	selp.f64 	%fd2149, %fd2147, %fd2145, %p383;
	add.f64 	%fd2150, %fd2146, %fd2147;
	setp.lt.f64 	%p384, %fd2148, %fd2149;
	selp.f64 	%fd2151, %fd2148, %fd2149, %p384;
	add.f64 	%fd2152, %fd2150, %fd2148;
	ld.local.v2.f64 	{%fd2153, %fd2154}, [%rd803+-16];
	setp.lt.f64 	%p385, %fd2153, %fd2151;
	selp.f64 	%fd2155, %fd2153, %fd2151, %p385;
	add.f64 	%fd2156, %fd2152, %fd2153;
	setp.lt.f64 	%p386, %fd2154, %fd2155;
	selp.f64 	%fd2157, %fd2154, %fd2155, %p386;
	add.f64 	%fd2158, %fd2156, %fd2154;
	ld.local.v2.f64 	{%fd2159, %fd2160}, [%rd803];
	setp.lt.f64 	%p387, %fd2159, %fd2157;
	selp.f64 	%fd2161, %fd2159, %fd2157, %p387;
	add.f64 	%fd2162, %fd2158, %fd2159;
	setp.lt.f64 	%p388, %fd2160, %fd2161;
	selp.f64 	%fd2163, %fd2160, %fd2161, %p388;
	add.f64 	%fd2164, %fd2162, %fd2160;
	ld.local.v2.f64 	{%fd2165, %fd2166}, [%rd803+16];
	setp.lt.f64 	%p389, %fd2165, %fd2163;
	selp.f64 	%fd2167, %fd2165, %fd2163, %p389;
	add.f64 	%fd2168, %fd2164, %fd2165;
	setp.lt.f64 	%p390, %fd2166, %fd2167;
	selp.f64 	%fd2169, %fd2166, %fd2167, %p390;
	add.f64 	%fd2170, %fd2168, %fd2166;
	ld.local.v2.f64 	{%fd2171, %fd2172}, [%rd803+32];
	setp.lt.f64 	%p391, %fd2171, %fd2169;
	selp.f64 	%fd2173, %fd2171, %fd2169, %p391;
	add.f64 	%fd2174, %fd2170, %fd2171;
	setp.lt.f64 	%p392, %fd2172, %fd2173;
	selp.f64 	%fd2175, %fd2172, %fd2173, %p392;
	add.f64 	%fd2176, %fd2174, %fd2172;
	ld.local.v2.f64 	{%fd2177, %fd2178}, [%rd803+48];
	setp.lt.f64 	%p393, %fd2177, %fd2175;
	selp.f64 	%fd2179, %fd2177, %fd2175, %p393;
	add.f64 	%fd2180, %fd2176, %fd2177;
	setp.lt.f64 	%p394, %fd2178, %fd2179;
	selp.f64 	%fd3786, %fd2178, %fd2179, %p394;
	add.f64 	%fd3787, %fd2180, %fd2178;
	add.s32 	%r781, %r781, 16;
	add.s64 	%rd803, %rd803, 128;
	setp.ne.s32 	%p395, %r781, 0;
	@%p395 bra 	$L__BB0_172;
$L__BB0_173:
	setp.eq.s32 	%p396, %r148, 0;
	@%p396 bra 	$L__BB0_182;
	setp.lt.u32 	%p397, %r148, 8;
	@%p397 bra 	$L__BB0_176;
	mul.wide.u32 	%rd585, %r783, 8;
	add.s64 	%rd586, %rd7, %rd585;
	ld.local.f64 	%fd2182, [%rd586];
	setp.lt.f64 	%p398, %fd2182, %fd3786;
	selp.f64 	%fd2183, %fd2182, %fd3786, %p398;
	add.f64 	%fd2184, %fd3787, %fd2182;
	ld.local.f64 	%fd2185, [%rd586+8];
	setp.lt.f64 	%p399, %fd2185, %fd2183;
	selp.f64 	%fd2186, %fd2185, %fd2183, %p399;
	add.f64 	%fd2187, %fd2184, %fd2185;
	ld.local.f64 	%fd2188, [%rd586+16];
	setp.lt.f64 	%p400, %fd2188, %fd2186;
	selp.f64 	%fd2189, %fd2188, %fd2186, %p400;
	add.f64 	%fd2190, %fd2187, %fd2188;
	ld.local.f64 	%fd2191, [%rd586+24];
	setp.lt.f64 	%p401, %fd2191, %fd2189;
	selp.f64 	%fd2192, %fd2191, %fd2189, %p401;
	add.f64 	%fd2193, %fd2190, %fd2191;
	ld.local.f64 	%fd2194, [%rd586+32];
	setp.lt.f64 	%p402, %fd2194, %fd2192;
	selp.f64 	%fd2195, %fd2194, %fd2192, %p402;
	add.f64 	%fd2196, %fd2193, %fd2194;
	ld.local.f64 	%fd2197, [%rd586+40];
	setp.lt.f64 	%p403, %fd2197, %fd2195;
	selp.f64 	%fd2198, %fd2197, %fd2195, %p403;
	add.f64 	%fd2199, %fd2196, %fd2197;
	ld.local.f64 	%fd2200, [%rd586+48];
	setp.lt.f64 	%p404, %fd2200, %fd2198;
	selp.f64 	%fd2201, %fd2200, %fd2198, %p404;
	add.f64 	%fd2202, %fd2199, %fd2200;
	ld.local.f64 	%fd2203, [%rd586+56];
	setp.lt.f64 	%p405, %fd2203, %fd2201;
	selp.f64 	%fd3786, %fd2203, %fd2201, %p405;
	add.f64 	%fd3787, %fd2202, %fd2203;
	add.s32 	%r783, %r783, 8;
$L__BB0_176:
	setp.eq.s32 	%p406, %r133, 0;
	@%p406 bra 	$L__BB0_182;
	and.b32  	%r156, %r470, 3;
	setp.lt.u32 	%p407, %r133, 4;
	@%p407 bra 	$L__BB0_179;
	mul.wide.u32 	%rd587, %r783, 8;
	add.s64 	%rd588, %rd7, %rd587;
	ld.local.f64 	%fd2205, [%rd588];
	setp.lt.f64 	%p408, %fd2205, %fd3786;
	selp.f64 	%fd2206, %fd2205, %fd3786, %p408;
	add.f64 	%fd2207, %fd3787, %fd2205;
	ld.local.f64 	%fd2208, [%rd588+8];
	setp.lt.f64 	%p409, %fd2208, %fd2206;
	selp.f64 	%fd2209, %fd2208, %fd2206, %p409;
	add.f64 	%fd2210, %fd2207, %fd2208;
	ld.local.f64 	%fd2211, [%rd588+16];
	setp.lt.f64 	%p410, %fd2211, %fd2209;
	selp.f64 	%fd2212, %fd2211, %fd2209, %p410;
	add.f64 	%fd2213, %fd2210, %fd2211;
	ld.local.f64 	%fd2214, [%rd588+24];
	setp.lt.f64 	%p411, %fd2214, %fd2212;
	selp.f64 	%fd3786, %fd2214, %fd2212, %p411;
	add.f64 	%fd3787, %fd2213, %fd2214;
	add.s32 	%r783, %r783, 4;
$L__BB0_179:
	setp.eq.s32 	%p412, %r156, 0;
	@%p412 bra 	$L__BB0_182;
	mul.wide.u32 	%rd589, %r783, 8;
	add.s64 	%rd804, %rd7, %rd589;
	neg.s32 	%r785, %r156;
$L__BB0_181:
	.pragma "nounroll";
	ld.local.f64 	%fd2215, [%rd804];
	setp.lt.f64 	%p413, %fd2215, %fd3786;
	selp.f64 	%fd3786, %fd2215, %fd3786, %p413;
	add.f64 	%fd3787, %fd3787, %fd2215;
	add.s64 	%rd804, %rd804, 8;
	add.s32 	%r785, %r785, 1;
	setp.ne.s32 	%p414, %r785, 0;
	@%p414 bra 	$L__BB0_181;
$L__BB0_182:
	setp.leu.f64 	%p415, %fd3786, 0d0000000000000000;
	setp.geu.f64 	%p416, %fd3787, %fd534;
	mov.f64 	%fd3790, 0d0000000000000000;
	or.pred  	%p417, %p415, %p416;
	@%p417 bra 	$L__BB0_194;
	mov.f64 	%fd2217, 0d3FF0000000000000;
	sub.f64 	%fd161, %fd2217, %fd3787;
	add.f64 	%fd162, %fd533, 0dC000000000000000;
	{
	.reg .b32 %temp; 
	mov.b64 	{%temp, %r162}, %fd161;
	}
	{
	.reg .b32 %temp; 
	mov.b64 	{%temp, %r163}, %fd162;
	}
	shr.u32 	%r620, %r163, 20;
	and.b32  	%r621, %r620, 2047;
	add.s32 	%r622, %r621, -1012;
	mov.b64 	%rd590, %fd162;
	shl.b64 	%rd110, %rd590, %r622;
	setp.eq.s64 	%p9, %rd110, -9223372036854775808;
	abs.f64 	%fd163, %fd161;
	setp.neu.f64 	%p418, %fd161, 0d0000000000000000;
	@%p418 bra 	$L__BB0_185;
	setp.eq.s64 	%p421, %rd110, -9223372036854775808;
	abs.f64 	%fd2225, %fd162;
	setp.neu.f64 	%p422, %fd2225, 0d3FE0000000000000;
	and.pred  	%p9, %p422, %p421;
	selp.b32 	%r623, %r162, 0, %p9;
	setp.lt.s32 	%p423, %r163, 0;
	or.b32  	%r624, %r623, 2146435072;
	selp.b32 	%r625, %r624, %r623, %p423;
	mov.b32 	%r626, 0;
	mov.b64 	%fd3789, {%r626, %r625};
	bra.uni 	$L__BB0_186;
$L__BB0_185:
	{ // callseq 4, 0
	.param .b64 param0;
	st.param.f64 	[param0], %fd163;
	.param .b64 param1;
	st.param.f64 	[param1], %fd162;
	.param .b64 retval0;
	call.uni (retval0), 
	__internal_accurate_pow, 
	(
	param0, 
	param1
	);
	ld.param.f64 	%fd2218, [retval0];
	} // callseq 4
	setp.lt.s32 	%p419, %r162, 0;
	cvt.rzi.f64.f64 	%fd2220, %fd162;
	setp.neu.f64 	%p420, %fd162, %fd2220;
	neg.f64 	%fd2221, %fd2218;
	selp.f64 	%fd2222, %fd2221, %fd2218, %p9;
	selp.f64 	%fd2223, %fd2222, %fd2218, %p419;
	selp.f64 	%fd2224, 0dFFF8000000000000, %fd2223, %p419;
	selp.f64 	%fd3789, %fd2224, %fd2223, %p420;
$L__BB0_186:
	add.f64 	%fd2226, %fd162, %fd161;
	{
	.reg .b32 %temp; 
	mov.b64 	{%temp, %r627}, %fd2226;
	}
	and.b32  	%r628, %r627, 2146435072;
	setp.ne.s32 	%p424, %r628, 2146435072;
	@%p424 bra 	$L__BB0_193;
	setp.num.f64 	%p425, %fd161, %fd162;
	@%p425 bra 	$L__BB0_189;
	add.rn.f64 	%fd3789, %fd161, %fd162;
	bra.uni 	$L__BB0_193;
$L__BB0_189:
	abs.f64 	%fd2227, %fd162;
	setp.neu.f64 	%p426, %fd2227, 0d7FF0000000000000;
	@%p426 bra 	$L__BB0_191;
	setp.gt.f64 	%p431, %fd163, 0d3FF0000000000000;
	selp.b32 	%r636, 2146435072, 0, %p431;
	setp.lt.s32 	%p432, %r163, 0;
	xor.b32  	%r637, %r636, 2146435072;
	selp.b32 	%r638, %r637, %r636, %p432;
	setp.eq.f64 	%p433, %fd161, 0dBFF0000000000000;
	selp.b32 	%r639, 1072693248, %r638, %p433;
	mov.b32 	%r640, 0;
	mov.b64 	%fd3789, {%r640, %r639};
	bra.uni 	$L__BB0_193;
$L__BB0_191:
	setp.neu.f64 	%p427, %fd163, 0d7FF0000000000000;
	@%p427 bra 	$L__BB0_193;
	setp.lt.s32 	%p428, %r162, 0;
	setp.lt.s32 	%p429, %r163, 0;
	selp.b32 	%r629, 0, 2146435072, %p429;
	and.b32  	%r630, %r163, 2147483647;
	setp.ne.s32 	%p430, %r630, 1071644672;
	or.b32  	%r631, %r629, -2147483648;
	selp.b32 	%r632, %r631, %r629, %p430;
	selp.b32 	%r633, %r632, %r629, %p9;
	selp.b32 	%r634, %r633, %r629, %p428;
	mov.b32 	%r635, 0;
	mov.b64 	%fd3789, {%r635, %r634};
$L__BB0_193:
	setp.eq.f64 	%p434, %fd161, 0d3FF0000000000000;
	setp.eq.f64 	%p435, %fd162, 0d0000000000000000;
	selp.f64 	%fd2228, 0d3FF0000000000000, %fd3789, %p434;
	selp.f64 	%fd3790, 0d3FF0000000000000, %fd2228, %p435;
$L__BB0_194:
	setp.lt.u32 	%p436, %r132, 15;
	mov.b32 	%r786, 0;
	@%p436 bra 	$L__BB0_197;
	and.b32  	%r786, %r470, 2147483632;
	neg.s32 	%r790, %r786;
	add.s64 	%rd808, %rd1, 64;
	add.s64 	%rd807, %rd4, 64;
$L__BB0_196:
	.pragma "nounroll";
	ld.global.f64 	%fd2229, [%rd808+-64];
	sub.f64 	%fd2230, %fd2229, %fd530;
	ld.global.f64 	%fd2231, [%rd808+-56];
	sub.f64 	%fd2232, %fd2231, %fd530;
	st.local.v2.f64 	[%rd807+-64], {%fd2230, %fd2232};
	ld.global.f64 	%fd2233, [%rd808+-48];
	sub.f64 	%fd2234, %fd2233, %fd530;
	ld.global.f64 	%fd2235, [%rd808+-40];
	sub.f64 	%fd2236, %fd2235, %fd530;
	st.local.v2.f64 	[%rd807+-48], {%fd2234, %fd2236};
	ld.global.f64 	%fd2237, [%rd808+-32];
	sub.f64 	%fd2238, %fd2237, %fd530;
	ld.global.f64 	%fd2239, [%rd808+-24];
	sub.f64 	%fd2240, %fd2239, %fd530;
	st.local.v2.f64 	[%rd807+-32], {%fd2238, %fd2240};
	ld.global.f64 	%fd2241, [%rd808+-16];
	sub.f64 	%fd2242, %fd2241, %fd530;
	ld.global.f64 	%fd2243, [%rd808+-8];
	sub.f64 	%fd2244, %fd2243, %fd530;
	st.local.v2.f64 	[%rd807+-16], {%fd2242, %fd2244};
	ld.global.f64 	%fd2245, [%rd808];
	sub.f64 	%fd2246, %fd2245, %fd530;
	ld.global.f64 	%fd2247, [%rd808+8];
	sub.f64 	%fd2248, %fd2247, %fd530;
	st.local.v2.f64 	[%rd807], {%fd2246, %fd2248};
	ld.global.f64 	%fd2249, [%rd808+16];
	sub.f64 	%fd2250, %fd2249, %fd530;
	ld.global.f64 	%fd2251, [%rd808+24];
	sub.f64 	%fd2252, %fd2251, %fd530;
	st.local.v2.f64 	[%rd807+16], {%fd2250, %fd2252};
	ld.global.f64 	%fd2253, [%rd808+32];
	sub.f64 	%fd2254, %fd2253, %fd530;
	ld.global.f64 	%fd2255, [%rd808+40];
	sub.f64 	%fd2256, %fd2255, %fd530;
	st.local.v2.f64 	[%rd807+32], {%fd2254, %fd2256};
	ld.global.f64 	%fd2257, [%rd808+48];
	sub.f64 	%fd2258, %fd2257, %fd530;
	ld.global.f64 	%fd2259, [%rd808+56];
	sub.f64 	%fd2260, %fd2259, %fd530;
	st.local.v2.f64 	[%rd807+48], {%fd2258, %fd2260};
	add.s32 	%r790, %r790, 16;
	add.s64 	%rd808, %rd808, 128;
	add.s64 	%rd807, %rd807, 128;
	setp.eq.s32 	%p437, %r790, 0;
	@%p437 bra 	$L__BB0_197;
	bra.uni 	$L__BB0_196;
$L__BB0_197:
	setp.eq.s32 	%p438, %r148, 0;
	@%p438 bra 	$L__BB0_206;
	setp.lt.u32 	%p439, %r148, 8;
	@%p439 bra 	$L__BB0_200;
	mul.wide.u32 	%rd591, %r786, 8;
	add.s64 	%rd592, %rd1, %rd591;
	ld.global.f64 	%fd2261, [%rd592];
	sub.f64 	%fd2262, %fd2261, %fd530;
	add.s64 	%rd593, %rd4, %rd591;
	st.local.f64 	[%rd593], %fd2262;
	ld.global.f64 	%fd2263, [%rd592+8];
	sub.f64 	%fd2264, %fd2263, %fd530;
	st.local.f64 	[%rd593+8], %fd2264;
	ld.global.f64 	%fd2265, [%rd592+16];
	sub.f64 	%fd2266, %fd2265, %fd530;
	st.local.f64 	[%rd593+16], %fd2266;
	ld.global.f64 	%fd2267, [%rd592+24];
	sub.f64 	%fd2268, %fd2267, %fd530;
	st.local.f64 	[%rd593+24], %fd2268;
	ld.global.f64 	%fd2269, [%rd592+32];
	sub.f64 	%fd2270, %fd2269, %fd530;
	st.local.f64 	[%rd593+32], %fd2270;
	ld.global.f64 	%fd2271, [%rd592+40];
	sub.f64 	%fd2272, %fd2271, %fd530;
	st.local.f64 	[%rd593+40], %fd2272;
	ld.global.f64 	%fd2273, [%rd592+48];
	sub.f64 	%fd2274, %fd2273, %fd530;
	st.local.f64 	[%rd593+48], %fd2274;
	ld.global.f64 	%fd2275, [%rd592+56];
	sub.f64 	%fd2276, %fd2275, %fd530;
	st.local.f64 	[%rd593+56], %fd2276;
	add.s32 	%r786, %r786, 8;
$L__BB0_200:
	setp.eq.s32 	%p440, %r133, 0;
	@%p440 bra 	$L__BB0_206;
	and.b32  	%r169, %r470, 3;
	setp.lt.u32 	%p441, %r133, 4;
	@%p441 bra 	$L__BB0_203;
	mul.wide.u32 	%rd594, %r786, 8;
	add.s64 	%rd595, %rd1, %rd594;
	ld.global.f64 	%fd2277, [%rd595];
	sub.f64 	%fd2278, %fd2277, %fd530;
	add.s64 	%rd596, %rd4, %rd594;
	st.local.f64 	[%rd596], %fd2278;
	ld.global.f64 	%fd2279, [%rd595+8];
	sub.f64 	%fd2280, %fd2279, %fd530;
	st.local.f64 	[%rd596+8], %fd2280;
	ld.global.f64 	%fd2281, [%rd595+16];
	sub.f64 	%fd2282, %fd2281, %fd530;
	st.local.f64 	[%rd596+16], %fd2282;
	ld.global.f64 	%fd2283, [%rd595+24];
	sub.f64 	%fd2284, %fd2283, %fd530;
	st.local.f64 	[%rd596+24], %fd2284;
	add.s32 	%r786, %r786, 4;
$L__BB0_203:
	setp.eq.s32 	%p442, %r169, 0;
	@%p442 bra 	$L__BB0_206;
	mul.wide.u32 	%rd597, %r786, 8;
	add.s64 	%rd806, %rd4, %rd597;
	add.s64 	%rd805, %rd1, %rd597;
	neg.s32 	%r789, %r169;
$L__BB0_205:
	.pragma "nounroll";
	ld.global.f64 	%fd2285, [%rd805];
	sub.f64 	%fd2286, %fd2285, %fd530;
	st.local.f64 	[%rd806], %fd2286;
	add.s64 	%rd806, %rd806, 8;
	add.s64 	%rd805, %rd805, 8;
	add.s32 	%r789, %r789, 1;
	setp.ne.s32 	%p443, %r789, 0;
	@%p443 bra 	$L__BB0_205;
$L__BB0_206:
	setp.lt.u32 	%p444, %r132, 15;
	mov.f64 	%fd3798, 0d0000000000000000;
	mov.b32 	%r791, 0;
	@%p444 bra 	$L__BB0_209;
	and.b32  	%r791, %r470, 2147483632;
	neg.s32 	%r795, %r791;
	add.s64 	%rd812, %rd4, 64;
	add.s64 	%rd811, %rd7, 64;
	mov.f64 	%fd3798, 0d0000000000000000;
$L__BB0_208:
	.pragma "nounroll";
	ld.local.v2.f64 	{%fd2290, %fd2291}, [%rd812+-64];
	ld.local.v2.f64 	{%fd2292, %fd2293}, [%rd811+-64];
	fma.rn.f64 	%fd2294, %fd2290, %fd2292, %fd3798;
	fma.rn.f64 	%fd2295, %fd2291, %fd2293, %fd2294;
	ld.local.v2.f64 	{%fd2296, %fd2297}, [%rd812+-48];
	ld.local.v2.f64 	{%fd2298, %fd2299}, [%rd811+-48];
	fma.rn.f64 	%fd2300, %fd2296, %fd2298, %fd2295;
	fma.rn.f64 	%fd2301, %fd2297, %fd2299, %fd2300;
	ld.local.v2.f64 	{%fd2302, %fd2303}, [%rd812+-32];
	ld.local.v2.f64 	{%fd2304, %fd2305}, [%rd811+-32];
	fma.rn.f64 	%fd2306, %fd2302, %fd2304, %fd2301;
	fma.rn.f64 	%fd2307, %fd2303, %fd2305, %fd2306;
	ld.local.v2.f64 	{%fd2308, %fd2309}, [%rd812+-16];
	ld.local.v2.f64 	{%fd2310, %fd2311}, [%rd811+-16];
	fma.rn.f64 	%fd2312, %fd2308, %fd2310, %fd2307;
	fma.rn.f64 	%fd2313, %fd2309, %fd2311, %fd2312;
	ld.local.v2.f64 	{%fd2314, %fd2315}, [%rd812];
	ld.local.v2.f64 	{%fd2316, %fd2317}, [%rd811];
	fma.rn.f64 	%fd2318, %fd2314, %fd2316, %fd2313;
	fma.rn.f64 	%fd2319, %fd2315, %fd2317, %fd2318;
	ld.local.v2.f64 	{%fd2320, %fd2321}, [%rd812+16];
	ld.local.v2.f64 	{%fd2322, %fd2323}, [%rd811+16];
	fma.rn.f64 	%fd2324, %fd2320, %fd2322, %fd2319;
	fma.rn.f64 	%fd2325, %fd2321, %fd2323, %fd2324;
	ld.local.v2.f64 	{%fd2326, %fd2327}, [%rd812+32];
	ld.local.v2.f64 	{%fd2328, %fd2329}, [%rd811+32];
	fma.rn.f64 	%fd2330, %fd2326, %fd2328, %fd2325;
	fma.rn.f64 	%fd2331, %fd2327, %fd2329, %fd2330;
	ld.local.v2.f64 	{%fd2332, %fd2333}, [%rd812+48];
	ld.local.v2.f64 	{%fd2334, %fd2335}, [%rd811+48];
	fma.rn.f64 	%fd2336, %fd2332, %fd2334, %fd2331;
	fma.rn.f64 	%fd3798, %fd2333, %fd2335, %fd2336;
	add.s32 	%r795, %r795, 16;
	add.s64 	%rd812, %rd812, 128;
	add.s64 	%rd811, %rd811, 128;
	setp.eq.s32 	%p445, %r795, 0;
	@%p445 bra 	$L__BB0_209;
	bra.uni 	$L__BB0_208;
$L__BB0_209:
	setp.eq.s32 	%p446, %r148, 0;
	@%p446 bra 	$L__BB0_218;
	setp.lt.u32 	%p447, %r148, 8;
	@%p447 bra 	$L__BB0_212;
	mul.wide.u32 	%rd598, %r791, 8;
	add.s64 	%rd599, %rd4, %rd598;
	ld.local.f64 	%fd2338, [%rd599];
	add.s64 	%rd600, %rd7, %rd598;
	ld.local.f64 	%fd2339, [%rd600];
	fma.rn.f64 	%fd2340, %fd2338, %fd2339, %fd3798;
	ld.local.f64 	%fd2341, [%rd599+8];
	ld.local.f64 	%fd2342, [%rd600+8];
	fma.rn.f64 	%fd2343, %fd2341, %fd2342, %fd2340;
	ld.local.f64 	%fd2344, [%rd599+16];
	ld.local.f64 	%fd2345, [%rd600+16];
	fma.rn.f64 	%fd2346, %fd2344, %fd2345, %fd2343;
	ld.local.f64 	%fd2347, [%rd599+24];
	ld.local.f64 	%fd2348, [%rd600+24];
	fma.rn.f64 	%fd2349, %fd2347, %fd2348, %fd2346;
	ld.local.f64 	%fd2350, [%rd599+32];
	ld.local.f64 	%fd2351, [%rd600+32];
	fma.rn.f64 	%fd2352, %fd2350, %fd2351, %fd2349;
	ld.local.f64 	%fd2353, [%rd599+40];
	ld.local.f64 	%fd2354, [%rd600+40];
	fma.rn.f64 	%fd2355, %fd2353, %fd2354, %fd2352;
	ld.local.f64 	%fd2356, [%rd599+48];
	ld.local.f64 	%fd2357, [%rd600+48];
	fma.rn.f64 	%fd2358, %fd2356, %fd2357, %fd2355;
	ld.local.f64 	%fd2359, [%rd599+56];
	ld.local.f64 	%fd2360, [%rd600+56];
	fma.rn.f64 	%fd3798, %fd2359, %fd2360, %fd2358;
	add.s32 	%r791, %r791, 8;
$L__BB0_212:
	setp.eq.s32 	%p448, %r133, 0;
	@%p448 bra 	$L__BB0_218;
	and.b32  	%r182, %r470, 3;
	setp.lt.u32 	%p449, %r133, 4;
	@%p449 bra 	$L__BB0_215;
	mul.wide.u32 	%rd601, %r791, 8;
	add.s64 	%rd602, %rd4, %rd601;
	ld.local.f64 	%fd2362, [%rd602];
	add.s64 	%rd603, %rd7, %rd601;
	ld.local.f64 	%fd2363, [%rd603];
	fma.rn.f64 	%fd2364, %fd2362, %fd2363, %fd3798;
	ld.local.f64 	%fd2365, [%rd602+8];
	ld.local.f64 	%fd2366, [%rd603+8];
	fma.rn.f64 	%fd2367, %fd2365, %fd2366, %fd2364;
	ld.local.f64 	%fd2368, [%rd602+16];
	ld.local.f64 	%fd2369, [%rd603+16];
	fma.rn.f64 	%fd2370, %fd2368, %fd2369, %fd2367;
	ld.local.f64 	%fd2371, [%rd602+24];
	ld.local.f64 	%fd2372, [%rd603+24];
	fma.rn.f64 	%fd3798, %fd2371, %fd2372, %fd2370;
	add.s32 	%r791, %r791, 4;
$L__BB0_215:
	setp.eq.s32 	%p450, %r182, 0;
	@%p450 bra 	$L__BB0_218;
	mul.wide.u32 	%rd604, %r791, 8;
	add.s64 	%rd810, %rd7, %rd604;
	add.s64 	%rd809, %rd4, %rd604;
	neg.s32 	%r794, %r182;
$L__BB0_217:
	.pragma "nounroll";
	ld.local.f64 	%fd2373, [%rd809];
	ld.local.f64 	%fd2374, [%rd810];
	fma.rn.f64 	%fd3798, %fd2373, %fd2374, %fd3798;
	add.s64 	%rd810, %rd810, 8;
	add.s64 	%rd809, %rd809, 8;
	add.s32 	%r794, %r794, 1;
	setp.ne.s32 	%p451, %r794, 0;
	@%p451 bra 	$L__BB0_217;
$L__BB0_218:
	setp.lt.u32 	%p452, %r132, 7;
	ld.global.f64 	%fd184, [%rd3];
	mul.f64 	%fd185, %fd184, %fd184;
	mov.f64 	%fd3807, 0d0000000000000000;
	mov.b32 	%r797, 0;
	@%p452 bra 	$L__BB0_221;
	and.b32  	%r797, %r470, 2147483640;
	neg.s32 	%r796, %r797;
	add.s64 	%rd815, %rd3, 32;
	add.s64 	%rd814, %rd7, 32;
	add.s64 	%rd813, %rd4, 32;
	mov.f64 	%fd3807, 0d0000000000000000;
$L__BB0_220:
	.pragma "nounroll";
	ld.global.f64 	%fd2378, [%rd815+-32];
	mul.f64 	%fd2379, %fd2378, %fd2378;
	div.rn.f64 	%fd2380, %fd2379, %fd185;
	ld.local.v2.f64 	{%fd2381, %fd2382}, [%rd814+-32];
	mul.f64 	%fd2383, %fd2381, %fd2380;
	ld.local.v2.f64 	{%fd2384, %fd2385}, [%rd813+-32];
	sub.f64 	%fd2386, %fd2384, %fd3798;
	fma.rn.f64 	%fd2387, %fd2383, %fd2386, %fd3807;
	ld.global.f64 	%fd2388, [%rd815+-24];
	mul.f64 	%fd2389, %fd2388, %fd2388;
	div.rn.f64 	%fd2390, %fd2389, %fd185;
	mul.f64 	%fd2391, %fd2382, %fd2390;
	sub.f64 	%fd2392, %fd2385, %fd3798;
	fma.rn.f64 	%fd2393, %fd2391, %fd2392, %fd2387;
	ld.global.f64 	%fd2394, [%rd815+-16];
	mul.f64 	%fd2395, %fd2394, %fd2394;
	div.rn.f64 	%fd2396, %fd2395, %fd185;
	ld.local.v2.f64 	{%fd2397, %fd2398}, [%rd814+-16];
	mul.f64 	%fd2399, %fd2397, %fd2396;
	ld.local.v2.f64 	{%fd2400, %fd2401}, [%rd813+-16];
	sub.f64 	%fd2402, %fd2400, %fd3798;
	fma.rn.f64 	%fd2403, %fd2399, %fd2402, %fd2393;
	ld.global.f64 	%fd2404, [%rd815+-8];
	mul.f64 	%fd2405, %fd2404, %fd2404;
	div.rn.f64 	%fd2406, %fd2405, %fd185;
	mul.f64 	%fd2407, %fd2398, %fd2406;
	sub.f64 	%fd2408, %fd2401, %fd3798;
	fma.rn.f64 	%fd2409, %fd2407, %fd2408, %fd2403;
	ld.global.f64 	%fd2410, [%rd815];
	mul.f64 	%fd2411, %fd2410, %fd2410;
	div.rn.f64 	%fd2412, %fd2411, %fd185;
	ld.local.v2.f64 	{%fd2413, %fd2414}, [%rd814];
	mul.f64 	%fd2415, %fd2413, %fd2412;
	ld.local.v2.f64 	{%fd2416, %fd2417}, [%rd813];
	sub.f64 	%fd2418, %fd2416, %fd3798;
	fma.rn.f64 	%fd2419, %fd2415, %fd2418, %fd2409;
	ld.global.f64 	%fd2420, [%rd815+8];
	mul.f64 	%fd2421, %fd2420, %fd2420;
	div.rn.f64 	%fd2422, %fd2421, %fd185;
	mul.f64 	%fd2423, %fd2414, %fd2422;
	sub.f64 	%fd2424, %fd2417, %fd3798;
	fma.rn.f64 	%fd2425, %fd2423, %fd2424, %fd2419;
	ld.global.f64 	%fd2426, [%rd815+16];
	mul.f64 	%fd2427, %fd2426, %fd2426;
	div.rn.f64 	%fd2428, %fd2427, %fd185;
	ld.local.v2.f64 	{%fd2429, %fd2430}, [%rd814+16];
	mul.f64 	%fd2431, %fd2429, %fd2428;
	ld.local.v2.f64 	{%fd2432, %fd2433}, [%rd813+16];
	sub.f64 	%fd2434, %fd2432, %fd3798;
	fma.rn.f64 	%fd2435, %fd2431, %fd2434, %fd2425;
	ld.global.f64 	%fd2436, [%rd815+24];
	mul.f64 	%fd2437, %fd2436, %fd2436;
	div.rn.f64 	%fd2438, %fd2437, %fd185;
	mul.f64 	%fd2439, %fd2430, %fd2438;
	sub.f64 	%fd2440, %fd2433, %fd3798;
	fma.rn.f64 	%fd3807, %fd2439, %fd2440, %fd2435;
	add.s32 	%r796, %r796, 8;
	add.s64 	%rd815, %rd815, 64;
	add.s64 	%rd814, %rd814, 64;
	add.s64 	%rd813, %rd813, 64;
	setp.ne.s32 	%p453, %r796, 0;
	@%p453 bra 	$L__BB0_220;
$L__BB0_221:
	setp.eq.s32 	%p454, %r133, 0;
	@%p454 bra 	$L__BB0_229;
	and.b32  	%r195, %r470, 3;
	setp.lt.u32 	%p455, %r133, 4;
	@%p455 bra 	$L__BB0_224;
	mul.wide.u32 	%rd605, %r797, 8;
	add.s64 	%rd606, %rd3, %rd605;
	ld.global.f64 	%fd2442, [%rd606];
	mul.f64 	%fd2443, %fd2442, %fd2442;
	div.rn.f64 	%fd2444, %fd2443, %fd185;
	add.s64 	%rd607, %rd7, %rd605;
	ld.local.f64 	%fd2445, [%rd607];
	mul.f64 	%fd2446, %fd2445, %fd2444;
	add.s64 	%rd608, %rd4, %rd605;
	ld.local.f64 	%fd2447, [%rd608];
	sub.f64 	%fd2448, %fd2447, %fd3798;
	fma.rn.f64 	%fd2449, %fd2446, %fd2448, %fd3807;
	ld.global.f64 	%fd2450, [%rd606+8];
	mul.f64 	%fd2451, %fd2450, %fd2450;
	div.rn.f64 	%fd2452, %fd2451, %fd185;
	ld.local.f64 	%fd2453, [%rd607+8];
	mul.f64 	%fd2454, %fd2453, %fd2452;
	ld.local.f64 	%fd2455, [%rd608+8];
	sub.f64 	%fd2456, %fd2455, %fd3798;
	fma.rn.f64 	%fd2457, %fd2454, %fd2456, %fd2449;
	ld.global.f64 	%fd2458, [%rd606+16];
	mul.f64 	%fd2459, %fd2458, %fd2458;
	div.rn.f64 	%fd2460, %fd2459, %fd185;
	ld.local.f64 	%fd2461, [%rd607+16];
	mul.f64 	%fd2462, %fd2461, %fd2460;
	ld.local.f64 	%fd2463, [%rd608+16];
	sub.f64 	%fd2464, %fd2463, %fd3798;
	fma.rn.f64 	%fd2465, %fd2462, %fd2464, %fd2457;
	ld.global.f64 	%fd2466, [%rd606+24];
	mul.f64 	%fd2467, %fd2466, %fd2466;
	div.rn.f64 	%fd2468, %fd2467, %fd185;
	ld.local.f64 	%fd2469, [%rd607+24];
	mul.f64 	%fd2470, %fd2469, %fd2468;
	ld.local.f64 	%fd2471, [%rd608+24];
	sub.f64 	%fd2472, %fd2471, %fd3798;
	fma.rn.f64 	%fd3807, %fd2470, %fd2472, %fd2465;
	add.s32 	%r797, %r797, 4;
$L__BB0_224:
	setp.eq.s32 	%p456, %r195, 0;
	@%p456 bra 	$L__BB0_229;
	setp.eq.s32 	%p457, %r195, 1;
	@%p457 bra 	$L__BB0_227;
	mul.wide.u32 	%rd609, %r797, 8;
	add.s64 	%rd610, %rd3, %rd609;
	ld.global.f64 	%fd2474, [%rd610];
	mul.f64 	%fd2475, %fd2474, %fd2474;
	div.rn.f64 	%fd2476, %fd2475, %fd185;
	add.s64 	%rd611, %rd7, %rd609;
	ld.local.f64 	%fd2477, [%rd611];
	mul.f64 	%fd2478, %fd2477, %fd2476;
	add.s64 	%rd612, %rd4, %rd609;
	ld.local.f64 	%fd2479, [%rd612];
	sub.f64 	%fd2480, %fd2479, %fd3798;
	fma.rn.f64 	%fd2481, %fd2478, %fd2480, %fd3807;
	ld.global.f64 	%fd2482, [%rd610+8];
	mul.f64 	%fd2483, %fd2482, %fd2482;
	div.rn.f64 	%fd2484, %fd2483, %fd185;
	ld.local.f64 	%fd2485, [%rd611+8];
	mul.f64 	%fd2486, %fd2485, %fd2484;
	ld.local.f64 	%fd2487, [%rd612+8];
	sub.f64 	%fd2488, %fd2487, %fd3798;
	fma.rn.f64 	%fd3807, %fd2486, %fd2488, %fd2481;
	add.s32 	%r797, %r797, 2;
$L__BB0_227:
	and.b32  	%r644, %r470, 1;
	setp.eq.b32 	%p458, %r644, 1;
	not.pred 	%p459, %p458;
	@%p459 bra 	$L__BB0_229;
	mul.wide.u32 	%rd613, %r797, 8;
	add.s64 	%rd614, %rd3, %rd613;
	ld.global.f64 	%fd2489, [%rd614];
	mul.f64 	%fd2490, %fd2489, %fd2489;
	div.rn.f64 	%fd2491, %fd2490, %fd185;
	add.s64 	%rd615, %rd7, %rd613;
	ld.local.f64 	%fd2492, [%rd615];
	mul.f64 	%fd2493, %fd2492, %fd2491;
	add.s64 	%rd616, %rd4, %rd613;
	ld.local.f64 	%fd2494, [%rd616];
	sub.f64 	%fd2495, %fd2494, %fd3798;
	fma.rn.f64 	%fd3807, %fd2493, %fd2495, %fd3807;
$L__BB0_229:
	setp.lt.u32 	%p460, %r132, 15;
	mul.wide.u32 	%rd617, %r477, 8;
	add.s64 	%rd618, %rd3, %rd617;
	ld.global.f64 	%fd2498, [%rd618];
	mul.f64 	%fd2499, %fd2498, %fd2498;
	div.rn.f64 	%fd200, %fd2499, %fd185;
	mul.f64 	%fd2500, %fd184, %fd531;
	mul.f64 	%fd2501, %fd532, 0dC032000000000000;
	div.rn.f64 	%fd201, %fd2500, %fd2501;
	mul.f64 	%fd2502, %fd3790, %fd201;
	add.s64 	%rd144, %rd4, %rd617;
	ld.local.f64 	%fd2503, [%rd144];
	sub.f64 	%fd2504, %fd2503, %fd3798;
	mul.f64 	%fd2505, %fd200, %fd2504;
	sub.f64 	%fd2506, %fd2505, %fd3807;
	mul.f64 	%fd202, %fd2502, %fd2506;
	ld.local.f64 	%fd3824, [%rd6];
	mov.f64 	%fd3825, 0d0000000000000000;
	mov.b32 	%r802, 0;
	@%p460 bra 	$L__BB0_232;
	and.b32  	%r802, %r470, 2147483632;
	neg.s32 	%r800, %r802;
	add.s64 	%rd816, %rd6, 64;
	mov.f64 	%fd3825, 0d0000000000000000;
$L__BB0_231:
	.pragma "nounroll";
	ld.local.v2.f64 	{%fd2508, %fd2509}, [%rd816+-64];
	setp.lt.f64 	%p461, %fd2508, %fd3824;
	selp.f64 	%fd2510, %fd2508, %fd3824, %p461;
	add.f64 	%fd2511, %fd3825, %fd2508;
	setp.lt.f64 	%p462, %fd2509, %fd2510;
	selp.f64 	%fd2512, %fd2509, %fd2510, %p462;
	add.f64 	%fd2513, %fd2511, %fd2509;
	ld.local.v2.f64 	{%fd2514, %fd2515}, [%rd816+-48];
	setp.lt.f64 	%p463, %fd2514, %fd2512;
	selp.f64 	%fd2516, %fd2514, %fd2512, %p463;
	add.f64 	%fd2517, %fd2513, %fd2514;
	setp.lt.f64 	%p464, %fd2515, %fd2516;
	selp.f64 	%fd2518, %fd2515, %fd2516, %p464;
	add.f64 	%fd2519, %fd2517, %fd2515;
	ld.local.v2.f64 	{%fd2520, %fd2521}, [%rd816+-32];
	setp.lt.f64 	%p465, %fd2520, %fd2518;
	selp.f64 	%fd2522, %fd2520, %fd2518, %p465;
	add.f64 	%fd2523, %fd2519, %fd2520;
	setp.lt.f64 	%p466, %fd2521, %fd2522;
	selp.f64 	%fd2524, %fd2521, %fd2522, %p466;
	add.f64 	%fd2525, %fd2523, %fd2521;
	ld.local.v2.f64 	{%fd2526, %fd2527}, [%rd816+-16];
	setp.lt.f64 	%p467, %fd2526, %fd2524;
	selp.f64 	%fd2528, %fd2526, %fd2524, %p467;
	add.f64 	%fd2529, %fd2525, %fd2526;
	setp.lt.f64 	%p468, %fd2527, %fd2528;
	selp.f64 	%fd2530, %fd2527, %fd2528, %p468;
	add.f64 	%fd2531, %fd2529, %fd2527;
	ld.local.v2.f64 	{%fd2532, %fd2533}, [%rd816];
	setp.lt.f64 	%p469, %fd2532, %fd2530;
	selp.f64 	%fd2534, %fd2532, %fd2530, %p469;
	add.f64 	%fd2535, %fd2531, %fd2532;
	setp.lt.f64 	%p470, %fd2533, %fd2534;
	selp.f64 	%fd2536, %fd2533, %fd2534, %p470;
	add.f64 	%fd2537, %fd2535, %fd2533;
	ld.local.v2.f64 	{%fd2538, %fd2539}, [%rd816+16];
	setp.lt.f64 	%p471, %fd2538, %fd2536;
	selp.f64 	%fd2540, %fd2538, %fd2536, %p471;
	add.f64 	%fd2541, %fd2537, %fd2538;
	setp.lt.f64 	%p472, %fd2539, %fd2540;
	selp.f64 	%fd2542, %fd2539, %fd2540, %p472;
	add.f64 	%fd2543, %fd2541, %fd2539;
	ld.local.v2.f64 	{%fd2544, %fd2545}, [%rd816+32];
	setp.lt.f64 	%p473, %fd2544, %fd2542;
	selp.f64 	%fd2546, %fd2544, %fd2542, %p473;
	add.f64 	%fd2547, %fd2543, %fd2544;
	setp.lt.f64 	%p474, %fd2545, %fd2546;
	selp.f64 	%fd2548, %fd2545, %fd2546, %p474;
	add.f64 	%fd2549, %fd2547, %fd2545;
	ld.local.v2.f64 	{%fd2550, %fd2551}, [%rd816+48];
	setp.lt.f64 	%p475, %fd2550, %fd2548;
	selp.f64 	%fd2552, %fd2550, %fd2548, %p475;
	add.f64 	%fd2553, %fd2549, %fd2550;
	setp.lt.f64 	%p476, %fd2551, %fd2552;
	selp.f64 	%fd3824, %fd2551, %fd2552, %p476;
	add.f64 	%fd3825, %fd2553, %fd2551;
	add.s32 	%r800, %r800, 16;
	add.s64 	%rd816, %rd816, 128;
	setp.ne.s32 	%p477, %r800, 0;
	@%p477 bra 	$L__BB0_231;
$L__BB0_232:
	setp.eq.s32 	%p478, %r148, 0;
	@%p478 bra 	$L__BB0_241;
	setp.lt.u32 	%p479, %r148, 8;
	@%p479 bra 	$L__BB0_235;
	mul.wide.u32 	%rd619, %r802, 8;
	add.s64 	%rd620, %rd6, %rd619;
	ld.local.f64 	%fd2555, [%rd620];
	setp.lt.f64 	%p480, %fd2555, %fd3824;
	selp.f64 	%fd2556, %fd2555, %fd3824, %p480;
	add.f64 	%fd2557, %fd3825, %fd2555;
	ld.local.f64 	%fd2558, [%rd620+8];
	setp.lt.f64 	%p481, %fd2558, %fd2556;
	selp.f64 	%fd2559, %fd2558, %fd2556, %p481;
	add.f64 	%fd2560, %fd2557, %fd2558;
	ld.local.f64 	%fd2561, [%rd620+16];
	setp.lt.f64 	%p482, %fd2561, %fd2559;
	selp.f64 	%fd2562, %fd2561, %fd2559, %p482;
	add.f64 	%fd2563, %fd2560, %fd2561;
	ld.local.f64 	%fd2564, [%rd620+24];
	setp.lt.f64 	%p483, %fd2564, %fd2562;
	selp.f64 	%fd2565, %fd2564, %fd2562, %p483;
	add.f64 	%fd2566, %fd2563, %fd2564;
	ld.local.f64 	%fd2567, [%rd620+32];
	setp.lt.f64 	%p484, %fd2567, %fd2565;
	selp.f64 	%fd2568, %fd2567, %fd2565, %p484;
	add.f64 	%fd2569, %fd2566, %fd2567;
	ld.local.f64 	%fd2570, [%rd620+40];
	setp.lt.f64 	%p485, %fd2570, %fd2568;
	selp.f64 	%fd2571, %fd2570, %fd2568, %p485;
	add.f64 	%fd2572, %fd2569, %fd2570;
	ld.local.f64 	%fd2573, [%rd620+48];
	setp.lt.f64 	%p486, %fd2573, %fd2571;
	selp.f64 	%fd2574, %fd2573, %fd2571, %p486;
	add.f64 	%fd2575, %fd2572, %fd2573;
	ld.local.f64 	%fd2576, [%rd620+56];
	setp.lt.f64 	%p487, %fd2576, %fd2574;
	selp.f64 	%fd3824, %fd2576, %fd2574, %p487;
	add.f64 	%fd3825, %fd2575, %fd2576;
	add.s32 	%r802, %r802, 8;
$L__BB0_235:
	@%p454 bra 	$L__BB0_241;
	and.b32  	%r207, %r470, 3;
	setp.lt.u32 	%p489, %r133, 4;
	@%p489 bra 	$L__BB0_238;
	mul.wide.u32 	%rd621, %r802, 8;
	add.s64 	%rd622, %rd6, %rd621;
	ld.local.f64 	%fd2578, [%rd622];
	setp.lt.f64 	%p490, %fd2578, %fd3824;
	selp.f64 	%fd2579, %fd2578, %fd3824, %p490;
	add.f64 	%fd2580, %fd3825, %fd2578;
	ld.local.f64 	%fd2581, [%rd622+8];
	setp.lt.f64 	%p491, %fd2581, %fd2579;
	selp.f64 	%fd2582, %fd2581, %fd2579, %p491;
	add.f64 	%fd2583, %fd2580, %fd2581;
	ld.local.f64 	%fd2584, [%rd622+16];
	setp.lt.f64 	%p492, %fd2584, %fd2582;
	selp.f64 	%fd2585, %fd2584, %fd2582, %p492;
	add.f64 	%fd2586, %fd2583, %fd2584;
	ld.local.f64 	%fd2587, [%rd622+24];
	setp.lt.f64 	%p493, %fd2587, %fd2585;
	selp.f64 	%fd3824, %fd2587, %fd2585, %p493;
	add.f64 	%fd3825, %fd2586, %fd2587;
	add.s32 	%r802, %r802, 4;
$L__BB0_238:
	setp.eq.s32 	%p494, %r207, 0;
	@%p494 bra 	$L__BB0_241;
	mul.wide.u32 	%rd623, %r802, 8;
	add.s64 	%rd817, %rd6, %rd623;
	neg.s32 	%r804, %r207;
$L__BB0_240:
	.pragma "nounroll";
	ld.local.f64 	%fd2588, [%rd817];
	setp.lt.f64 	%p495, %fd2588, %fd3824;
	selp.f64 	%fd3824, %fd2588, %fd3824, %p495;
	add.f64 	%fd3825, %fd3825, %fd2588;
	add.s64 	%rd817, %rd817, 8;
	add.s32 	%r804, %r804, 1;
	setp.ne.s32 	%p496, %r804, 0;
	@%p496 bra 	$L__BB0_240;
$L__BB0_241:
	setp.leu.f64 	%p497, %fd3824, 0d0000000000000000;
	setp.geu.f64 	%p498, %fd3825, %fd534;
	mov.f64 	%fd3828, 0d0000000000000000;
	or.pred  	%p499, %p497, %p498;
	@%p499 bra 	$L__BB0_253;
	mov.f64 	%fd2590, 0d3FF0000000000000;
	sub.f64 	%fd230, %fd2590, %fd3825;
	add.f64 	%fd231, %fd533, 0dC000000000000000;
	{
	.reg .b32 %temp; 
	mov.b64 	{%temp, %r213}, %fd230;
	}
	{
	.reg .b32 %temp; 
	mov.b64 	{%temp, %r214}, %fd231;
	}
	shr.u32 	%r646, %r214, 20;
	and.b32  	%r647, %r646, 2047;
	add.s32 	%r648, %r647, -1012;
	mov.b64 	%rd624, %fd231;
	shl.b64 	%rd151, %rd624, %r648;
	setp.eq.s64 	%p12, %rd151, -9223372036854775808;
	abs.f64 	%fd232, %fd230;
	setp.neu.f64 	%p500, %fd230, 0d0000000000000000;
	@%p500 bra 	$L__BB0_244;
	setp.eq.s64 	%p503, %rd151, -9223372036854775808;
	abs.f64 	%fd2598, %fd231;
	setp.neu.f64 	%p504, %fd2598, 0d3FE0000000000000;
	and.pred  	%p12, %p504, %p503;
	selp.b32 	%r649, %r213, 0, %p12;
	setp.lt.s32 	%p505, %r214, 0;
	or.b32  	%r650, %r649, 2146435072;
	selp.b32 	%r651, %r650, %r649, %p505;
	mov.b32 	%r652, 0;
	mov.b64 	%fd3827, {%r652, %r651};
	bra.uni 	$L__BB0_245;
$L__BB0_244:
	{ // callseq 5, 0
	.param .b64 param0;
	st.param.f64 	[param0], %fd232;
	.param .b64 param1;
	st.param.f64 	[param1], %fd231;
	.param .b64 retval0;
	call.uni (retval0), 
	__internal_accurate_pow, 
	(
	param0, 
	param1
	);
	ld.param.f64 	%fd2591, [retval0];
	} // callseq 5
	setp.lt.s32 	%p501, %r213, 0;
	cvt.rzi.f64.f64 	%fd2593, %fd231;
	setp.neu.f64 	%p502, %fd231, %fd2593;
	neg.f64 	%fd2594, %fd2591;
	selp.f64 	%fd2595, %fd2594, %fd2591, %p12;
	selp.f64 	%fd2596, %fd2595, %fd2591, %p501;
	selp.f64 	%fd2597, 0dFFF8000000000000, %fd2596, %p501;
	selp.f64 	%fd3827, %fd2597, %fd2596, %p502;
$L__BB0_245:
	add.f64 	%fd2599, %fd231, %fd230;
	{
	.reg .b32 %temp; 
	mov.b64 	{%temp, %r653}, %fd2599;
	}
	and.b32  	%r654, %r653, 2146435072;
	setp.ne.s32 	%p506, %r654, 2146435072;
	@%p506 bra 	$L__BB0_252;
	setp.num.f64 	%p507, %fd230, %fd231;
	@%p507 bra 	$L__BB0_248;
	add.rn.f64 	%fd3827, %fd230, %fd231;
	bra.uni 	$L__BB0_252;
$L__BB0_248:
	abs.f64 	%fd2600, %fd231;
	setp.neu.f64 	%p508, %fd2600, 0d7FF0000000000000;
	@%p508 bra 	$L__BB0_250;
	setp.gt.f64 	%p513, %fd232, 0d3FF0000000000000;
	selp.b32 	%r662, 2146435072, 0, %p513;
	setp.lt.s32 	%p514, %r214, 0;
	xor.b32  	%r663, %r662, 2146435072;
	selp.b32 	%r664, %r663, %r662, %p514;
	setp.eq.f64 	%p515, %fd230, 0dBFF0000000000000;
	selp.b32 	%r665, 1072693248, %r664, %p515;
	mov.b32 	%r666, 0;
	mov.b64 	%fd3827, {%r666, %r665};
	bra.uni 	$L__BB0_252;
$L__BB0_250:
	setp.neu.f64 	%p509, %fd232, 0d7FF0000000000000;
	@%p509 bra 	$L__BB0_252;
	setp.lt.s32 	%p510, %r213, 0;
	setp.lt.s32 	%p511, %r214, 0;
	selp.b32 	%r655, 0, 2146435072, %p511;
	and.b32  	%r656, %r214, 2147483647;
	setp.ne.s32 	%p512, %r656, 1071644672;
	or.b32  	%r657, %r655, -2147483648;
	selp.b32 	%r658, %r657, %r655, %p512;
	selp.b32 	%r659, %r658, %r655, %p12;
	selp.b32 	%r660, %r659, %r655, %p510;
	mov.b32 	%r661, 0;
	mov.b64 	%fd3827, {%r661, %r660};
$L__BB0_252:
	setp.eq.f64 	%p516, %fd230, 0d3FF0000000000000;
	setp.eq.f64 	%p517, %fd231, 0d0000000000000000;
	selp.f64 	%fd2601, 0d3FF0000000000000, %fd3827, %p516;
	selp.f64 	%fd3828, 0d3FF0000000000000, %fd2601, %p517;
$L__BB0_253:
	setp.lt.u32 	%p518, %r132, 15;
	mov.b32 	%r805, 0;
	@%p518 bra 	$L__BB0_256;
	and.b32  	%r805, %r470, 2147483632;
	neg.s32 	%r809, %r805;
	add.s64 	%rd821, %rd1, 64;
	add.s64 	%rd820, %rd4, 64;
$L__BB0_255:
	.pragma "nounroll";
	ld.global.f64 	%fd2602, [%rd821+-64];
	sub.f64 	%fd2603, %fd2602, %fd530;
	ld.global.f64 	%fd2604, [%rd821+-56];
	sub.f64 	%fd2605, %fd2604, %fd530;
	st.local.v2.f64 	[%rd820+-64], {%fd2603, %fd2605};
	ld.global.f64 	%fd2606, [%rd821+-48];
	sub.f64 	%fd2607, %fd2606, %fd530;
	ld.global.f64 	%fd2608, [%rd821+-40];
	sub.f64 	%fd2609, %fd2608, %fd530;
	st.local.v2.f64 	[%rd820+-48], {%fd2607, %fd2609};
	ld.global.f64 	%fd2610, [%rd821+-32];
	sub.f64 	%fd2611, %fd2610, %fd530;
	ld.global.f64 	%fd2612, [%rd821+-24];
	sub.f64 	%fd2613, %fd2612, %fd530;
	st.local.v2.f64 	[%rd820+-32], {%fd2611, %fd2613};
	ld.global.f64 	%fd2614, [%rd821+-16];
	sub.f64 	%fd2615, %fd2614, %fd530;
	ld.global.f64 	%fd2616, [%rd821+-8];
	sub.f64 	%fd2617, %fd2616, %fd530;
	st.local.v2.f64 	[%rd820+-16], {%fd2615, %fd2617};
	ld.global.f64 	%fd2618, [%rd821];
	sub.f64 	%fd2619, %fd2618, %fd530;
	ld.global.f64 	%fd2620, [%rd821+8];
	sub.f64 	%fd2621, %fd2620, %fd530;
	st.local.v2.f64 	[%rd820], {%fd2619, %fd2621};
	ld.global.f64 	%fd2622, [%rd821+16];
	sub.f64 	%fd2623, %fd2622, %fd530;
	ld.global.f64 	%fd2624, [%rd821+24];
	sub.f64 	%fd2625, %fd2624, %fd530;
	st.local.v2.f64 	[%rd820+16], {%fd2623, %fd2625};
	ld.global.f64 	%fd2626, [%rd821+32];
	sub.f64 	%fd2627, %fd2626, %fd530;
	ld.global.f64 	%fd2628, [%rd821+40];
	sub.f64 	%fd2629, %fd2628, %fd530;
	st.local.v2.f64 	[%rd820+32], {%fd2627, %fd2629};
	ld.global.f64 	%fd2630, [%rd821+48];
	sub.f64 	%fd2631, %fd2630, %fd530;
	ld.global.f64 	%fd2632, [%rd821+56];
	sub.f64 	%fd2633, %fd2632, %fd530;
	st.local.v2.f64 	[%rd820+48], {%fd2631, %fd2633};
	add.s32 	%r809, %r809, 16;
	add.s64 	%rd821, %rd821, 128;
	add.s64 	%rd820, %rd820, 128;
	setp.eq.s32 	%p519, %r809, 0;
	@%p519 bra 	$L__BB0_256;
	bra.uni 	$L__BB0_255;
$L__BB0_256:
	setp.eq.s32 	%p520, %r148, 0;
	@%p520 bra 	$L__BB0_265;
	setp.lt.u32 	%p521, %r148, 8;
	@%p521 bra 	$L__BB0_259;
	mul.wide.u32 	%rd625, %r805, 8;
	add.s64 	%rd626, %rd1, %rd625;
	ld.global.f64 	%fd2634, [%rd626];
	sub.f64 	%fd2635, %fd2634, %fd530;
	add.s64 	%rd627, %rd4, %rd625;
	st.local.f64 	[%rd627], %fd2635;
	ld.global.f64 	%fd2636, [%rd626+8];
	sub.f64 	%fd2637, %fd2636, %fd530;
	st.local.f64 	[%rd627+8], %fd2637;
	ld.global.f64 	%fd2638, [%rd626+16];
	sub.f64 	%fd2639, %fd2638, %fd530;
	st.local.f64 	[%rd627+16], %fd2639;
	ld.global.f64 	%fd2640, [%rd626+24];
	sub.f64 	%fd2641, %fd2640, %fd530;
	st.local.f64 	[%rd627+24], %fd2641;
	ld.global.f64 	%fd2642, [%rd626+32];
	sub.f64 	%fd2643, %fd2642, %fd530;
	st.local.f64 	[%rd627+32], %fd2643;
	ld.global.f64 	%fd2644, [%rd626+40];
	sub.f64 	%fd2645, %fd2644, %fd530;
	st.local.f64 	[%rd627+40], %fd2645;
	ld.global.f64 	%fd2646, [%rd626+48];
	sub.f64 	%fd2647, %fd2646, %fd530;
	st.local.f64 	[%rd627+48], %fd2647;
	ld.global.f64 	%fd2648, [%rd626+56];
	sub.f64 	%fd2649, %fd2648, %fd530;
	st.local.f64 	[%rd627+56], %fd2649;
	add.s32 	%r805, %r805, 8;
$L__BB0_259:
	setp.eq.s32 	%p522, %r133, 0;
	@%p522 bra 	$L__BB0_265;
	and.b32  	%r220, %r470, 3;
	setp.lt.u32 	%p523, %r133, 4;
	@%p523 bra 	$L__BB0_262;
	mul.wide.u32 	%rd628, %r805, 8;
	add.s64 	%rd629, %rd1, %rd628;
	ld.global.f64 	%fd2650, [%rd629];
	sub.f64 	%fd2651, %fd2650, %fd530;
	add.s64 	%rd630, %rd4, %rd628;
	st.local.f64 	[%rd630], %fd2651;
	ld.global.f64 	%fd2652, [%rd629+8];
	sub.f64 	%fd2653, %fd2652, %fd530;
	st.local.f64 	[%rd630+8], %fd2653;
	ld.global.f64 	%fd2654, [%rd629+16];
	sub.f64 	%fd2655, %fd2654, %fd530;
	st.local.f64 	[%rd630+16], %fd2655;
	ld.global.f64 	%fd2656, [%rd629+24];
	sub.f64 	%fd2657, %fd2656, %fd530;
	st.local.f64 	[%rd630+24], %fd2657;
	add.s32 	%r805, %r805, 4;
$L__BB0_262:
	setp.eq.s32 	%p524, %r220, 0;
	@%p524 bra 	$L__BB0_265;
	mul.wide.u32 	%rd631, %r805, 8;
	add.s64 	%rd819, %rd4, %rd631;
	add.s64 	%rd818, %rd1, %rd631;
	neg.s32 	%r808, %r220;
$L__BB0_264:
	.pragma "nounroll";
	ld.global.f64 	%fd2658, [%rd818];
	sub.f64 	%fd2659, %fd2658, %fd530;
	st.local.f64 	[%rd819], %fd2659;
	add.s64 	%rd819, %rd819, 8;
	add.s64 	%rd818, %rd818, 8;
	add.s32 	%r808, %r808, 1;
	setp.ne.s32 	%p525, %r808, 0;
	@%p525 bra 	$L__BB0_264;
$L__BB0_265:
	setp.lt.u32 	%p526, %r132, 15;
	mov.f64 	%fd3836, 0d0000000000000000;
	mov.b32 	%r810, 0;
	@%p526 bra 	$L__BB0_268;
	and.b32  	%r810, %r470, 2147483632;
	neg.s32 	%r814, %r810;
	add.s64 	%rd825, %rd4, 64;
	add.s64 	%rd824, %rd6, 64;
	mov.f64 	%fd3836, 0d0000000000000000;
$L__BB0_267:
	.pragma "nounroll";
	ld.local.v2.f64 	{%fd2663, %fd2664}, [%rd825+-64];
	ld.local.v2.f64 	{%fd2665, %fd2666}, [%rd824+-64];
	fma.rn.f64 	%fd2667, %fd2663, %fd2665, %fd3836;
	fma.rn.f64 	%fd2668, %fd2664, %fd2666, %fd2667;
	ld.local.v2.f64 	{%fd2669, %fd2670}, [%rd825+-48];
	ld.local.v2.f64 	{%fd2671, %fd2672}, [%rd824+-48];
	fma.rn.f64 	%fd2673, %fd2669, %fd2671, %fd2668;
	fma.rn.f64 	%fd2674, %fd2670, %fd2672, %fd2673;
	ld.local.v2.f64 	{%fd2675, %fd2676}, [%rd825+-32];
	ld.local.v2.f64 	{%fd2677, %fd2678}, [%rd824+-32];
	fma.rn.f64 	%fd2679, %fd2675, %fd2677, %fd2674;
	fma.rn.f64 	%fd2680, %fd2676, %fd2678, %fd2679;
	ld.local.v2.f64 	{%fd2681, %fd2682}, [%rd825+-16];
	ld.local.v2.f64 	{%fd2683, %fd2684}, [%rd824+-16];
	fma.rn.f64 	%fd2685, %fd2681, %fd2683, %fd2680;
	fma.rn.f64 	%fd2686, %fd2682, %fd2684, %fd2685;
	ld.local.v2.f64 	{%fd2687, %fd2688}, [%rd825];
	ld.local.v2.f64 	{%fd2689, %fd2690}, [%rd824];
	fma.rn.f64 	%fd2691, %fd2687, %fd2689, %fd2686;
	fma.rn.f64 	%fd2692, %fd2688, %fd2690, %fd2691;
	ld.local.v2.f64 	{%fd2693, %fd2694}, [%rd825+16];
	ld.local.v2.f64 	{%fd2695, %fd2696}, [%rd824+16];
	fma.rn.f64 	%fd2697, %fd2693, %fd2695, %fd2692;
	fma.rn.f64 	%fd2698, %fd2694, %fd2696, %fd2697;
	ld.local.v2.f64 	{%fd2699, %fd2700}, [%rd825+32];
	ld.local.v2.f64 	{%fd2701, %fd2702}, [%rd824+32];
	fma.rn.f64 	%fd2703, %fd2699, %fd2701, %fd2698;
	fma.rn.f64 	%fd2704, %fd2700, %fd2702, %fd2703;
	ld.local.v2.f64 	{%fd2705, %fd2706}, [%rd825+48];
	ld.local.v2.f64 	{%fd2707, %fd2708}, [%rd824+48];
	fma.rn.f64 	%fd2709, %fd2705, %fd2707, %fd2704;
	fma.rn.f64 	%fd3836, %fd2706, %fd2708, %fd2709;
	add.s32 	%r814, %r814, 16;
	add.s64 	%rd825, %rd825, 128;
	add.s64 	%rd824, %rd824, 128;
	setp.eq.s32 	%p527, %r814, 0;
	@%p527 bra 	$L__BB0_268;
	bra.uni 	$L__BB0_267;
$L__BB0_268:
	setp.eq.s32 	%p528, %r148, 0;
	@%p528 bra 	$L__BB0_277;
	setp.lt.u32 	%p529, %r148, 8;
	@%p529 bra 	$L__BB0_271;
	mul.wide.u32 	%rd632, %r810, 8;
	add.s64 	%rd633, %rd4, %rd632;
	ld.local.f64 	%fd2711, [%rd633];
	add.s64 	%rd634, %rd6, %rd632;
	ld.local.f64 	%fd2712, [%rd634];
	fma.rn.f64 	%fd2713, %fd2711, %fd2712, %fd3836;
	ld.local.f64 	%fd2714, [%rd633+8];
	ld.local.f64 	%fd2715, [%rd634+8];
	fma.rn.f64 	%fd2716, %fd2714, %fd2715, %fd2713;
	ld.local.f64 	%fd2717, [%rd633+16];
	ld.local.f64 	%fd2718, [%rd634+16];
	fma.rn.f64 	%fd2719, %fd2717, %fd2718, %fd2716;
	ld.local.f64 	%fd2720, [%rd633+24];
	ld.local.f64 	%fd2721, [%rd634+24];
	fma.rn.f64 	%fd2722, %fd2720, %fd2721, %fd2719;
	ld.local.f64 	%fd2723, [%rd633+32];
	ld.local.f64 	%fd2724, [%rd634+32];
	fma.rn.f64 	%fd2725, %fd2723, %fd2724, %fd2722;
	ld.local.f64 	%fd2726, [%rd633+40];
	ld.local.f64 	%fd2727, [%rd634+40];
	fma.rn.f64 	%fd2728, %fd2726, %fd2727, %fd2725;
	ld.local.f64 	%fd2729, [%rd633+48];
	ld.local.f64 	%fd2730, [%rd634+48];
	fma.rn.f64 	%fd2731, %fd2729, %fd2730, %fd2728;
	ld.local.f64 	%fd2732, [%rd633+56];
	ld.local.f64 	%fd2733, [%rd634+56];
	fma.rn.f64 	%fd3836, %fd2732, %fd2733, %fd2731;
	add.s32 	%r810, %r810, 8;
$L__BB0_271:
	setp.eq.s32 	%p530, %r133, 0;
	@%p530 bra 	$L__BB0_277;
	and.b32  	%r233, %r470, 3;
	setp.lt.u32 	%p531, %r133, 4;
	@%p531 bra 	$L__BB0_274;
	mul.wide.u32 	%rd635, %r810, 8;
	add.s64 	%rd636, %rd4, %rd635;
	ld.local.f64 	%fd2735, [%rd636];
	add.s64 	%rd637, %rd6, %rd635;
	ld.local.f64 	%fd2736, [%rd637];
	fma.rn.f64 	%fd2737, %fd2735, %fd2736, %fd3836;
	ld.local.f64 	%fd2738, [%rd636+8];
	ld.local.f64 	%fd2739, [%rd637+8];
	fma.rn.f64 	%fd2740, %fd2738, %fd2739, %fd2737;
	ld.local.f64 	%fd2741, [%rd636+16];
	ld.local.f64 	%fd2742, [%rd637+16];
	fma.rn.f64 	%fd2743, %fd2741, %fd2742, %fd2740;
	ld.local.f64 	%fd2744, [%rd636+24];
	ld.local.f64 	%fd2745, [%rd637+24];
	fma.rn.f64 	%fd3836, %fd2744, %fd2745, %fd2743;
	add.s32 	%r810, %r810, 4;
$L__BB0_274:
	setp.eq.s32 	%p532, %r233, 0;
	@%p532 bra 	$L__BB0_277;
	mul.wide.u32 	%rd638, %r810, 8;
	add.s64 	%rd823, %rd6, %rd638;
	add.s64 	%rd822, %rd4, %rd638;
	neg.s32 	%r813, %r233;
$L__BB0_276:
	.pragma "nounroll";
	ld.local.f64 	%fd2746, [%rd822];
	ld.local.f64 	%fd2747, [%rd823];
	fma.rn.f64 	%fd3836, %fd2746, %fd2747, %fd3836;
	add.s64 	%rd823, %rd823, 8;
	add.s64 	%rd822, %rd822, 8;
	add.s32 	%r813, %r813, 1;
	setp.ne.s32 	%p533, %r813, 0;
	@%p533 bra 	$L__BB0_276;
$L__BB0_277:
	setp.lt.u32 	%p534, %r132, 7;
	mov.f64 	%fd3845, 0d0000000000000000;
	mov.b32 	%r816, 0;
	@%p534 bra 	$L__BB0_280;
	and.b32  	%r816, %r470, 2147483640;
	neg.s32 	%r815, %r816;
	add.s64 	%rd828, %rd3, 32;
	add.s64 	%rd827, %rd6, 32;
	add.s64 	%rd826, %rd4, 32;
	mov.f64 	%fd3845, 0d0000000000000000;
$L__BB0_279:
	.pragma "nounroll";
	ld.global.f64 	%fd2751, [%rd828+-32];
	mul.f64 	%fd2752, %fd2751, %fd2751;
	div.rn.f64 	%fd2753, %fd2752, %fd185;
	ld.local.v2.f64 	{%fd2754, %fd2755}, [%rd827+-32];
	mul.f64 	%fd2756, %fd2754, %fd2753;
	ld.local.v2.f64 	{%fd2757, %fd2758}, [%rd826+-32];
	sub.f64 	%fd2759, %fd2757, %fd3836;
	fma.rn.f64 	%fd2760, %fd2756, %fd2759, %fd3845;
	ld.global.f64 	%fd2761, [%rd828+-24];
	mul.f64 	%fd2762, %fd2761, %fd2761;
	div.rn.f64 	%fd2763, %fd2762, %fd185;
	mul.f64 	%fd2764, %fd2755, %fd2763;
	sub.f64 	%fd2765, %fd2758, %fd3836;
	fma.rn.f64 	%fd2766, %fd2764, %fd2765, %fd2760;
	ld.global.f64 	%fd2767, [%rd828+-16];
	mul.f64 	%fd2768, %fd2767, %fd2767;
	div.rn.f64 	%fd2769, %fd2768, %fd185;
	ld.local.v2.f64 	{%fd2770, %fd2771}, [%rd827+-16];
	mul.f64 	%fd2772, %fd2770, %fd2769;
	ld.local.v2.f64 	{%fd2773, %fd2774}, [%rd826+-16];
	sub.f64 	%fd2775, %fd2773, %fd3836;
	fma.rn.f64 	%fd2776, %fd2772, %fd2775, %fd2766;
	ld.global.f64 	%fd2777, [%rd828+-8];
	mul.f64 	%fd2778, %fd2777, %fd2777;
	div.rn.f64 	%fd2779, %fd2778, %fd185;
	mul.f64 	%fd2780, %fd2771, %fd2779;
	sub.f64 	%fd2781, %fd2774, %fd3836;
	fma.rn.f64 	%fd2782, %fd2780, %fd2781, %fd2776;
	ld.global.f64 	%fd2783, [%rd828];
	mul.f64 	%fd2784, %fd2783, %fd2783;
	div.rn.f64 	%fd2785, %fd2784, %fd185;
	ld.local.v2.f64 	{%fd2786, %fd2787}, [%rd827];
	mul.f64 	%fd2788, %fd2786, %fd2785;
	ld.local.v2.f64 	{%fd2789, %fd2790}, [%rd826];
	sub.f64 	%fd2791, %fd2789, %fd3836;
	fma.rn.f64 	%fd2792, %fd2788, %fd2791, %fd2782;
	ld.global.f64 	%fd2793, [%rd828+8];
	mul.f64 	%fd2794, %fd2793, %fd2793;
	div.rn.f64 	%fd2795, %fd2794, %fd185;
	mul.f64 	%fd2796, %fd2787, %fd2795;
	sub.f64 	%fd2797, %fd2790, %fd3836;
	fma.rn.f64 	%fd2798, %fd2796, %fd2797, %fd2792;
	ld.global.f64 	%fd2799, [%rd828+16];
	mul.f64 	%fd2800, %fd2799, %fd2799;
	div.rn.f64 	%fd2801, %fd2800, %fd185;
	ld.local.v2.f64 	{%fd2802, %fd2803}, [%rd827+16];
	mul.f64 	%fd2804, %fd2802, %fd2801;
	ld.local.v2.f64 	{%fd2805, %fd2806}, [%rd826+16];
	sub.f64 	%fd2807, %fd2805, %fd3836;
	fma.rn.f64 	%fd2808, %fd2804, %fd2807, %fd2798;
	ld.global.f64 	%fd2809, [%rd828+24];
	mul.f64 	%fd2810, %fd2809, %fd2809;
	div.rn.f64 	%fd2811, %fd2810, %fd185;
	mul.f64 	%fd2812, %fd2803, %fd2811;
	sub.f64 	%fd2813, %fd2806, %fd3836;
	fma.rn.f64 	%fd3845, %fd2812, %fd2813, %fd2808;
	add.s32 	%r815, %r815, 8;
	add.s64 	%rd828, %rd828, 64;
	add.s64 	%rd827, %rd827, 64;
	add.s64 	%rd826, %rd826, 64;
	setp.ne.s32 	%p535, %r815, 0;
	@%p535 bra 	$L__BB0_279;
$L__BB0_280:
	setp.eq.s32 	%p536, %r133, 0;
	@%p536 bra 	$L__BB0_288;
	and.b32  	%r246, %r470, 3;
	setp.lt.u32 	%p537, %r133, 4;
	@%p537 bra 	$L__BB0_283;
	mul.wide.u32 	%rd639, %r816, 8;
	add.s64 	%rd640, %rd3, %rd639;
	ld.global.f64 	%fd2815, [%rd640];
	mul.f64 	%fd2816, %fd2815, %fd2815;
	div.rn.f64 	%fd2817, %fd2816, %fd185;
	add.s64 	%rd641, %rd6, %rd639;
	ld.local.f64 	%fd2818, [%rd641];
	mul.f64 	%fd2819, %fd2818, %fd2817;
	add.s64 	%rd642, %rd4, %rd639;
	ld.local.f64 	%fd2820, [%rd642];
	sub.f64 	%fd2821, %fd2820, %fd3836;
	fma.rn.f64 	%fd2822, %fd2819, %fd2821, %fd3845;
	ld.global.f64 	%fd2823, [%rd640+8];
	mul.f64 	%fd2824, %fd2823, %fd2823;
	div.rn.f64 	%fd2825, %fd2824, %fd185;
	ld.local.f64 	%fd2826, [%rd641+8];
	mul.f64 	%fd2827, %fd2826, %fd2825;
	ld.local.f64 	%fd2828, [%rd642+8];
	sub.f64 	%fd2829, %fd2828, %fd3836;
	fma.rn.f64 	%fd2830, %fd2827, %fd2829, %fd2822;
	ld.global.f64 	%fd2831, [%rd640+16];
	mul.f64 	%fd2832, %fd2831, %fd2831;
	div.rn.f64 	%fd2833, %fd2832, %fd185;
	ld.local.f64 	%fd2834, [%rd641+16];
	mul.f64 	%fd2835, %fd2834, %fd2833;
	ld.local.f64 	%fd2836, [%rd642+16];
	sub.f64 	%fd2837, %fd2836, %fd3836;
	fma.rn.f64 	%fd2838, %fd2835, %fd2837, %fd2830;
	ld.global.f64 	%fd2839, [%rd640+24];
	mul.f64 	%fd2840, %fd2839, %fd2839;
	div.rn.f64 	%fd2841, %fd2840, %fd185;
	ld.local.f64 	%fd2842, [%rd641+24];
	mul.f64 	%fd2843, %fd2842, %fd2841;
	ld.local.f64 	%fd2844, [%rd642+24];
	sub.f64 	%fd2845, %fd2844, %fd3836;
	fma.rn.f64 	%fd3845, %fd2843, %fd2845, %fd2838;
	add.s32 	%r816, %r816, 4;
$L__BB0_283:
	setp.eq.s32 	%p538, %r246, 0;
	@%p538 bra 	$L__BB0_288;
	setp.eq.s32 	%p539, %r246, 1;
	@%p539 bra 	$L__BB0_286;
	mul.wide.u32 	%rd643, %r816, 8;
	add.s64 	%rd644, %rd3, %rd643;
	ld.global.f64 	%fd2847, [%rd644];
	mul.f64 	%fd2848, %fd2847, %fd2847;
	div.rn.f64 	%fd2849, %fd2848, %fd185;
	add.s64 	%rd645, %rd6, %rd643;
	ld.local.f64 	%fd2850, [%rd645];
	mul.f64 	%fd2851, %fd2850, %fd2849;
	add.s64 	%rd646, %rd4, %rd643;
	ld.local.f64 	%fd2852, [%rd646];
	sub.f64 	%fd2853, %fd2852, %fd3836;
	fma.rn.f64 	%fd2854, %fd2851, %fd2853, %fd3845;
	ld.global.f64 	%fd2855, [%rd644+8];
	mul.f64 	%fd2856, %fd2855, %fd2855;
	div.rn.f64 	%fd2857, %fd2856, %fd185;
	ld.local.f64 	%fd2858, [%rd645+8];
	mul.f64 	%fd2859, %fd2858, %fd2857;
	ld.local.f64 	%fd2860, [%rd646+8];
	sub.f64 	%fd2861, %fd2860, %fd3836;
	fma.rn.f64 	%fd3845, %fd2859, %fd2861, %fd2854;
	add.s32 	%r816, %r816, 2;
$L__BB0_286:
	and.b32  	%r670, %r470, 1;
	setp.eq.b32 	%p540, %r670, 1;
	not.pred 	%p541, %p540;
	@%p541 bra 	$L__BB0_288;
	mul.wide.u32 	%rd647, %r816, 8;
	add.s64 	%rd648, %rd3, %rd647;
	ld.global.f64 	%fd2862, [%rd648];
	mul.f64 	%fd2863, %fd2862, %fd2862;
	div.rn.f64 	%fd2864, %fd2863, %fd185;
	add.s64 	%rd649, %rd6, %rd647;
	ld.local.f64 	%fd2865, [%rd649];
	mul.f64 	%fd2866, %fd2865, %fd2864;
	add.s64 	%rd650, %rd4, %rd647;
	ld.local.f64 	%fd2867, [%rd650];
	sub.f64 	%fd2868, %fd2867, %fd3836;
	fma.rn.f64 	%fd3845, %fd2866, %fd2868, %fd3845;
$L__BB0_288:
	ld.param.f64 	%fd3692, [_Z10update_phiPdS_dS_ddddddiii_param_9];
	mul.f64 	%fd2869, %fd3828, %fd201;
	ld.local.f64 	%fd2870, [%rd144];
	sub.f64 	%fd2871, %fd2870, %fd3836;
	mul.f64 	%fd2872, %fd200, %fd2871;
	sub.f64 	%fd2873, %fd2872, %fd3845;
	mul.f64 	%fd2874, %fd2869, %fd2873;
	sub.f64 	%fd2875, %fd202, %fd2874;
	mul.wide.u32 	%rd651, %r477, 8;
	add.s64 	%rd652, %rd6, %rd651;
	ld.local.f64 	%fd2876, [%rd652];
	add.s64 	%rd653, %rd7, %rd651;
	ld.local.f64 	%fd2877, [%rd653];
	setp.gt.f64 	%p542, %fd2876, %fd2877;
	setp.lt.f64 	%p543, %fd2876, %fd2877;
	selp.f64 	%fd2878, 0dBFF0000000000000, 0d0000000000000000, %p543;
	selp.f64 	%fd2879, 0d3FF0000000000000, %fd2878, %p542;
	mul.f64 	%fd2880, %fd2874, %fd2876;
	fma.rn.f64 	%fd2881, %fd202, %fd2877, %fd2880;
	mul.f64 	%fd2882, %fd2881, 0d3FE0000000000000;
	abs.f64 	%fd2883, %fd2874;
	mul.f64 	%fd2884, %fd2883, 0d3FE0000000000000;
	sub.f64 	%fd2885, %fd2876, %fd2877;
	mul.f64 	%fd2886, %fd2884, %fd2885;
	sub.f64 	%fd2887, %fd2882, %fd2886;
	mul.f64 	%fd2888, %fd2877, 0d3FE0000000000000;
	abs.f64 	%fd2889, %fd2875;
	mul.f64 	%fd2890, %fd2889, %fd2888;
	mul.f64 	%fd2891, %fd2879, %fd2890;
	sub.f64 	%fd2892, %fd2887, %fd2891;
	add.s32 	%r671, %r6, %r8;
	mul.wide.s32 	%rd654, %r671, 8;
	add.s64 	%rd655, %rd2, %rd654;
	ld.global.f64 	%fd2893, [%rd655];
	div.rn.f64 	%fd2894, %fd535, %fd3692;
	fma.rn.f64 	%fd2895, %fd2894, %fd2892, %fd2893;
	add.s32 	%r672, %r7, %r8;
	mul.wide.s32 	%rd656, %r672, 8;
	add.s64 	%rd657, %rd2, %rd656;
	st.global.f64 	[%rd657], %fd2895;
	bra.uni 	$L__BB0_511;
$L__BB0_289:
	{ // callseq 0, 0
	.param .b64 param0;
	st.param.f64 	[param0], %fd296;
	.param .b64 param1;
	st.param.f64 	[param1], %fd295;
	.param .b64 retval0;
	call.uni (retval0), 
	__internal_accurate_pow, 
	(
	param0, 
	param1
	);
	ld.param.f64 	%fd668, [retval0];
	} // callseq 0
	setp.lt.s32 	%p79, %r277, 0;
	cvt.rzi.f64.f64 	%fd670, %fd295;
	setp.neu.f64 	%p80, %fd295, %fd670;
	neg.f64 	%fd671, %fd668;
	selp.f64 	%fd672, %fd671, %fd668, %p15;
	selp.f64 	%fd673, %fd672, %fd668, %p79;
	selp.f64 	%fd674, 0dFFF8000000000000, %fd673, %p79;
	selp.f64 	%fd3865, %fd674, %fd673, %p80;
$L__BB0_290:
	add.f64 	%fd676, %fd295, %fd294;
	{
	.reg .b32 %temp; 
	mov.b64 	{%temp, %r509}, %fd676;
	}
	and.b32  	%r510, %r509, 2146435072;
	setp.ne.s32 	%p84, %r510, 2146435072;
	@%p84 bra 	$L__BB0_297;
	setp.num.f64 	%p85, %fd294, %fd295;
	@%p85 bra 	$L__BB0_293;
	add.rn.f64 	%fd3865, %fd294, %fd295;
	bra.uni 	$L__BB0_297;
$L__BB0_293:
	abs.f64 	%fd677, %fd295;
	setp.neu.f64 	%p86, %fd677, 0d7FF0000000000000;
	@%p86 bra 	$L__BB0_295;
	setp.gt.f64 	%p91, %fd296, 0d3FF0000000000000;
	selp.b32 	%r518, 2146435072, 0, %p91;
	setp.lt.s32 	%p92, %r278, 0;
	xor.b32  	%r519, %r518, 2146435072;
	selp.b32 	%r520, %r519, %r518, %p92;
	setp.eq.f64 	%p93, %fd294, 0dBFF0000000000000;
	selp.b32 	%r521, 1072693248, %r520, %p93;
	mov.b32 	%r522, 0;
	mov.b64 	%fd3865, {%r522, %r521};
	bra.uni 	$L__BB0_297;
$L__BB0_295:
	setp.neu.f64 	%p87, %fd296, 0d7FF0000000000000;
	@%p87 bra 	$L__BB0_297;
	setp.lt.s32 	%p88, %r277, 0;
	setp.lt.s32 	%p89, %r278, 0;
	selp.b32 	%r511, 0, 2146435072, %p89;
	and.b32  	%r512, %r278, 2147483647;
	setp.ne.s32 	%p90, %r512, 1071644672;
	or.b32  	%r513, %r511, -2147483648;
	selp.b32 	%r514, %r513, %r511, %p90;
	selp.b32 	%r515, %r514, %r511, %p15;
	selp.b32 	%r516, %r515, %r511, %p88;
	mov.b32 	%r517, 0;
	mov.b64 	%fd3865, {%r517, %r516};
$L__BB0_297:
	setp.eq.f64 	%p94, %fd294, 0d3FF0000000000000;
	setp.eq.f64 	%p95, %fd295, 0d0000000000000000;
	selp.f64 	%fd678, 0d3FF0000000000000, %fd3865, %p94;
	selp.f64 	%fd3866, 0d3FF0000000000000, %fd678, %p95;
$L__BB0_298:
	mov.b32 	%r829, 0;
	@%p38 bra 	$L__BB0_301;
	and.b32  	%r829, %r470, 2147483632;
	neg.s32 	%r833, %r829;
	add.s64 	%rd837, %rd1, 64;
	add.s64 	%rd836, %rd5, 64;
$L__BB0_300:
	.pragma "nounroll";
	ld.global.f64 	%fd679, [%rd837+-64];
	sub.f64 	%fd680, %fd679, %fd530;
	ld.global.f64 	%fd681, [%rd837+-56];
	sub.f64 	%fd682, %fd681, %fd530;
	st.local.v2.f64 	[%rd836+-64], {%fd680, %fd682};
	ld.global.f64 	%fd683, [%rd837+-48];
	sub.f64 	%fd684, %fd683, %fd530;
	ld.global.f64 	%fd685, [%rd837+-40];
	sub.f64 	%fd686, %fd685, %fd530;
	st.local.v2.f64 	[%rd836+-48], {%fd684, %fd686};
	ld.global.f64 	%fd687, [%rd837+-32];
	sub.f64 	%fd688, %fd687, %fd530;
	ld.global.f64 	%fd689, [%rd837+-24];
	sub.f64 	%fd690, %fd689, %fd530;
	st.local.v2.f64 	[%rd836+-32], {%fd688, %fd690};
	ld.global.f64 	%fd691, [%rd837+-16];
	sub.f64 	%fd692, %fd691, %fd530;
	ld.global.f64 	%fd693, [%rd837+-8];
	sub.f64 	%fd694, %fd693, %fd530;
	st.local.v2.f64 	[%rd836+-16], {%fd692, %fd694};
	ld.global.f64 	%fd695, [%rd837];
	sub.f64 	%fd696, %fd695, %fd530;
	ld.global.f64 	%fd697, [%rd837+8];
	sub.f64 	%fd698, %fd697, %fd530;
	st.local.v2.f64 	[%rd836], {%fd696, %fd698};
	ld.global.f64 	%fd699, [%rd837+16];
	sub.f64 	%fd700, %fd699, %fd530;
	ld.global.f64 	%fd701, [%rd837+24];
	sub.f64 	%fd702, %fd701, %fd530;
	st.local.v2.f64 	[%rd836+16], {%fd700, %fd702};
	ld.global.f64 	%fd703, [%rd837+32];
	sub.f64 	%fd704, %fd703, %fd530;
	ld.global.f64 	%fd705, [%rd837+40];
	sub.f64 	%fd706, %fd705, %fd530;
	st.local.v2.f64 	[%rd836+32], {%fd704, %fd706};
	ld.global.f64 	%fd707, [%rd837+48];
	sub.f64 	%fd708, %fd707, %fd530;
	ld.global.f64 	%fd709, [%rd837+56];
	sub.f64 	%fd710, %fd709, %fd530;
	st.local.v2.f64 	[%rd836+48], {%fd708, %fd710};
	add.s32 	%r833, %r833, 16;
	add.s64 	%rd837, %rd837, 128;
	add.s64 	%rd836, %rd836, 128;
	setp.eq.s32 	%p97, %r833, 0;
	@%p97 bra 	$L__BB0_301;
	bra.uni 	$L__BB0_300;
$L__BB0_301:
	@%p56 bra 	$L__BB0_310;
	setp.lt.u32 	%p99, %r263, 8;
	@%p99 bra 	$L__BB0_304;
	mul.wide.u32 	%rd411, %r829, 8;
	add.s64 	%rd412, %rd1, %rd411;
	ld.global.f64 	%fd711, [%rd412];
	sub.f64 	%fd712, %fd711, %fd530;
	add.s64 	%rd413, %rd5, %rd411;
	st.local.f64 	[%rd413], %fd712;
	ld.global.f64 	%fd713, [%rd412+8];
	sub.f64 	%fd714, %fd713, %fd530;
	st.local.f64 	[%rd413+8], %fd714;
	ld.global.f64 	%fd715, [%rd412+16];
	sub.f64 	%fd716, %fd715, %fd530;
	st.local.f64 	[%rd413+16], %fd716;
	ld.global.f64 	%fd717, [%rd412+24];
	sub.f64 	%fd718, %fd717, %fd530;
	st.local.f64 	[%rd413+24], %fd718;
	ld.global.f64 	%fd719, [%rd412+32];
	sub.f64 	%fd720, %fd719, %fd530;
	st.local.f64 	[%rd413+32], %fd720;
	ld.global.f64 	%fd721, [%rd412+40];
	sub.f64 	%fd722, %fd721, %fd530;
	st.local.f64 	[%rd413+40], %fd722;
	ld.global.f64 	%fd723, [%rd412+48];
	sub.f64 	%fd724, %fd723, %fd530;
	st.local.f64 	[%rd413+48], %fd724;
	ld.global.f64 	%fd725, [%rd412+56];
	sub.f64 	%fd726, %fd725, %fd530;
	st.local.f64 	[%rd413+56], %fd726;
	add.s32 	%r829, %r829, 8;
$L__BB0_304:
	setp.eq.s32 	%p100, %r128, 0;
	@%p100 bra 	$L__BB0_310;
	and.b32  	%r284, %r470, 3;
	setp.lt.u32 	%p101, %r128, 4;
	@%p101 bra 	$L__BB0_307;
	mul.wide.u32 	%rd414, %r829, 8;
	add.s64 	%rd415, %rd1, %rd414;
	ld.global.f64 	%fd727, [%rd415];
	sub.f64 	%fd728, %fd727, %fd530;
	add.s64 	%rd416, %rd5, %rd414;
	st.local.f64 	[%rd416], %fd728;
	ld.global.f64 	%fd729, [%rd415+8];
	sub.f64 	%fd730, %fd729, %fd530;
	st.local.f64 	[%rd416+8], %fd730;
	ld.global.f64 	%fd731, [%rd415+16];
	sub.f64 	%fd732, %fd731, %fd530;
	st.local.f64 	[%rd416+16], %fd732;
	ld.global.f64 	%fd733, [%rd415+24];
	sub.f64 	%fd734, %fd733, %fd530;
	st.local.f64 	[%rd416+24], %fd734;
	add.s32 	%r829, %r829, 4;
$L__BB0_307:
	setp.eq.s32 	%p102, %r284, 0;
	@%p102 bra 	$L__BB0_310;
	mul.wide.u32 	%rd417, %r829, 8;
	add.s64 	%rd835, %rd5, %rd417;
	add.s64 	%rd834, %rd1, %rd417;
	neg.s32 	%r832, %r284;
$L__BB0_309:
	.pragma "nounroll";
	ld.global.f64 	%fd735, [%rd834];
	sub.f64 	%fd736, %fd735, %fd530;
	st.local.f64 	[%rd835], %fd736;
	add.s64 	%rd835, %rd835, 8;
	add.s64 	%rd834, %rd834, 8;
	add.s32 	%r832, %r832, 1;
	setp.ne.s32 	%p103, %r832, 0;
	@%p103 bra 	$L__BB0_309;
$L__BB0_310:
	mov.f64 	%fd3874, 0d0000000000000000;
	mov.b32 	%r834, 0;
	@%p38 bra 	$L__BB0_313;
	and.b32  	%r834, %r470, 2147483632;
	neg.s32 	%r838, %r834;
	add.s64 	%rd841, %rd5, 64;
	add.s64 	%rd840, %rd6, 64;
	mov.f64 	%fd3874, 0d0000000000000000;
$L__BB0_312:
	.pragma "nounroll";
	ld.local.v2.f64 	{%fd740, %fd741}, [%rd841+-64];
	ld.local.v2.f64 	{%fd742, %fd743}, [%rd840+-64];
	fma.rn.f64 	%fd744, %fd740, %fd742, %fd3874;
	fma.rn.f64 	%fd745, %fd741, %fd743, %fd744;
	ld.local.v2.f64 	{%fd746, %fd747}, [%rd841+-48];
	ld.local.v2.f64 	{%fd748, %fd749}, [%rd840+-48];
	fma.rn.f64 	%fd750, %fd746, %fd748, %fd745;
	fma.rn.f64 	%fd751, %fd747, %fd749, %fd750;
	ld.local.v2.f64 	{%fd752, %fd753}, [%rd841+-32];
	ld.local.v2.f64 	{%fd754, %fd755}, [%rd840+-32];
	fma.rn.f64 	%fd756, %fd752, %fd754, %fd751;
	fma.rn.f64 	%fd757, %fd753, %fd755, %fd756;
	ld.local.v2.f64 	{%fd758, %fd759}, [%rd841+-16];
	ld.local.v2.f64 	{%fd760, %fd761}, [%rd840+-16];
	fma.rn.f64 	%fd762, %fd758, %fd760, %fd757;
	fma.rn.f64 	%fd763, %fd759, %fd761, %fd762;
	ld.local.v2.f64 	{%fd764, %fd765}, [%rd841];
	ld.local.v2.f64 	{%fd766, %fd767}, [%rd840];
	fma.rn.f64 	%fd768, %fd764, %fd766, %fd763;
	fma.rn.f64 	%fd769, %fd765, %fd767, %fd768;
	ld.local.v2.f64 	{%fd770, %fd771}, [%rd841+16];
	ld.local.v2.f64 	{%fd772, %fd773}, [%rd840+16];
	fma.rn.f64 	%fd774, %fd770, %fd772, %fd769;
	fma.rn.f64 	%fd775, %fd771, %fd773, %fd774;
	ld.local.v2.f64 	{%fd776, %fd777}, [%rd841+32];
	ld.local.v2.f64 	{%fd778, %fd779}, [%rd840+32];
	fma.rn.f64 	%fd780, %fd776, %fd778, %fd775;
	fma.rn.f64 	%fd781, %fd777, %fd779, %fd780;
	ld.local.v2.f64 	{%fd782, %fd783}, [%rd841+48];
	ld.local.v2.f64 	{%fd784, %fd785}, [%rd840+48];
	fma.rn.f64 	%fd786, %fd782, %fd784, %fd781;
	fma.rn.f64 	%fd3874, %fd783, %fd785, %fd786;
	add.s32 	%r838, %r838, 16;
	add.s64 	%rd841, %rd841, 128;
	add.s64 	%rd840, %rd840, 128;
	setp.eq.s32 	%p105, %r838, 0;
	@%p105 bra 	$L__BB0_313;
	bra.uni 	$L__BB0_312;
$L__BB0_313:
	@%p56 bra 	$L__BB0_322;
	setp.lt.u32 	%p107, %r263, 8;
	@%p107 bra 	$L__BB0_316;
	mul.wide.u32 	%rd418, %r834, 8;
	add.s64 	%rd419, %rd5, %rd418;
	ld.local.f64 	%fd788, [%rd419];
	add.s64 	%rd420, %rd6, %rd418;
	ld.local.f64 	%fd789, [%rd420];
	fma.rn.f64 	%fd790, %fd788, %fd789, %fd3874;
	ld.local.f64 	%fd791, [%rd419+8];
	ld.local.f64 	%fd792, [%rd420+8];
	fma.rn.f64 	%fd793, %fd791, %fd792, %fd790;
	ld.local.f64 	%fd794, [%rd419+16];
	ld.local.f64 	%fd795, [%rd420+16];
	fma.rn.f64 	%fd796, %fd794, %fd795, %fd793;
	ld.local.f64 	%fd797, [%rd419+24];
	ld.local.f64 	%fd798, [%rd420+24];
	fma.rn.f64 	%fd799, %fd797, %fd798, %fd796;
	ld.local.f64 	%fd800, [%rd419+32];
	ld.local.f64 	%fd801, [%rd420+32];
	fma.rn.f64 	%fd802, %fd800, %fd801, %fd799;
	ld.local.f64 	%fd803, [%rd419+40];
	ld.local.f64 	%fd804, [%rd420+40];
	fma.rn.f64 	%fd805, %fd803, %fd804, %fd802;
	ld.local.f64 	%fd806, [%rd419+48];
	ld.local.f64 	%fd807, [%rd420+48];
	fma.rn.f64 	%fd808, %fd806, %fd807, %fd805;
	ld.local.f64 	%fd809, [%rd419+56];
	ld.local.f64 	%fd810, [%rd420+56];
	fma.rn.f64 	%fd3874, %fd809, %fd810, %fd808;
	add.s32 	%r834, %r834, 8;
$L__BB0_316:
	setp.eq.s32 	%p108, %r128, 0;
	@%p108 bra 	$L__BB0_322;
	and.b32  	%r297, %r470, 3;
	setp.lt.u32 	%p109, %r128, 4;
	@%p109 bra 	$L__BB0_319;
	mul.wide.u32 	%rd421, %r834, 8;
	add.s64 	%rd422, %rd5, %rd421;
	ld.local.f64 	%fd812, [%rd422];
	add.s64 	%rd423, %rd6, %rd421;
	ld.local.f64 	%fd813, [%rd423];
	fma.rn.f64 	%fd814, %fd812, %fd813, %fd3874;
	ld.local.f64 	%fd815, [%rd422+8];
	ld.local.f64 	%fd816, [%rd423+8];
	fma.rn.f64 	%fd817, %fd815, %fd816, %fd814;
	ld.local.f64 	%fd818, [%rd422+16];
	ld.local.f64 	%fd819, [%rd423+16];
	fma.rn.f64 	%fd820, %fd818, %fd819, %fd817;
	ld.local.f64 	%fd821, [%rd422+24];
	ld.local.f64 	%fd822, [%rd423+24];
	fma.rn.f64 	%fd3874, %fd821, %fd822, %fd820;
	add.s32 	%r834, %r834, 4;
$L__BB0_319:
	setp.eq.s32 	%p110, %r297, 0;
	@%p110 bra 	$L__BB0_322;
	mul.wide.u32 	%rd424, %r834, 8;
	add.s64 	%rd839, %rd6, %rd424;
	add.s64 	%rd838, %rd5, %rd424;
	neg.s32 	%r837, %r297;
$L__BB0_321:
	.pragma "nounroll";
	ld.local.f64 	%fd823, [%rd838];
	ld.local.f64 	%fd824, [%rd839];
	fma.rn.f64 	%fd3874, %fd823, %fd824, %fd3874;
	add.s64 	%rd839, %rd839, 8;
	add.s64 	%rd838, %rd838, 8;
	add.s32 	%r837, %r837, 1;
	setp.ne.s32 	%p111, %r837, 0;
	@%p111 bra 	$L__BB0_321;
$L__BB0_322:
	setp.lt.u32 	%p112, %r127, 7;
	ld.global.f64 	%fd317, [%rd3];
	mul.f64 	%fd318, %fd317, %fd317;
	mov.f64 	%fd3883, 0d0000000000000000;
	mov.b32 	%r840, 0;
	@%p112 bra 	$L__BB0_325;
	and.b32  	%r840, %r470, 2147483640;
	neg.s32 	%r839, %r840;
	add.s64 	%rd844, %rd3, 32;
	add.s64 	%rd843, %rd6, 32;
	add.s64 	%rd842, %rd5, 32;
	mov.f64 	%fd3883, 0d0000000000000000;
$L__BB0_324:
	.pragma "nounroll";
	ld.global.f64 	%fd828, [%rd844+-32];
	mul.f64 	%fd829, %fd828, %fd828;
	div.rn.f64 	%fd830, %fd829, %fd318;
	ld.local.v2.f64 	{%fd831, %fd832}, [%rd843+-32];
	mul.f64 	%fd833, %fd831, %fd830;
	ld.local.v2.f64 	{%fd834, %fd835}, [%rd842+-32];
	sub.f64 	%fd836, %fd834, %fd3874;
	fma.rn.f64 	%fd837, %fd833, %fd836, %fd3883;
	ld.global.f64 	%fd838, [%rd844+-24];
	mul.f64 	%fd839, %fd838, %fd838;
	div.rn.f64 	%fd840, %fd839, %fd318;
	mul.f64 	%fd841, %fd832, %fd840;
	sub.f64 	%fd842, %fd835, %fd3874;
	fma.rn.f64 	%fd843, %fd841, %fd842, %fd837;
	ld.global.f64 	%fd844, [%rd844+-16];
	mul.f64 	%fd845, %fd844, %fd844;
	div.rn.f64 	%fd846, %fd845, %fd318;
	ld.local.v2.f64 	{%fd847, %fd848}, [%rd843+-16];
	mul.f64 	%fd849, %fd847, %fd846;
	ld.local.v2.f64 	{%fd850, %fd851}, [%rd842+-16];
	sub.f64 	%fd852, %fd850, %fd3874;
	fma.rn.f64 	%fd853, %fd849, %fd852, %fd843;
	ld.global.f64 	%fd854, [%rd844+-8];
	mul.f64 	%fd855, %fd854, %fd854;
	div.rn.f64 	%fd856, %fd855, %fd318;
	mul.f64 	%fd857, %fd848, %fd856;
	sub.f64 	%fd858, %fd851, %fd3874;
	fma.rn.f64 	%fd859, %fd857, %fd858, %fd853;
	ld.global.f64 	%fd860, [%rd844];
	mul.f64 	%fd861, %fd860, %fd860;
	div.rn.f64 	%fd862, %fd861, %fd318;
	ld.local.v2.f64 	{%fd863, %fd864}, [%rd843];
	mul.f64 	%fd865, %fd863, %fd862;
	ld.local.v2.f64 	{%fd866, %fd867}, [%rd842];
	sub.f64 	%fd868, %fd866, %fd3874;
	fma.rn.f64 	%fd869, %fd865, %fd868, %fd859;
	ld.global.f64 	%fd870, [%rd844+8];
	mul.f64 	%fd871, %fd870, %fd870;
	div.rn.f64 	%fd872, %fd871, %fd318;
	mul.f64 	%fd873, %fd864, %fd872;
	sub.f64 	%fd874, %fd867, %fd3874;
	fma.rn.f64 	%fd875, %fd873, %fd874, %fd869;
	ld.global.f64 	%fd876, [%rd844+16];
	mul.f64 	%fd877, %fd876, %fd876;
	div.rn.f64 	%fd878, %fd877, %fd318;
	ld.local.v2.f64 	{%fd879, %fd880}, [%rd843+16];
	mul.f64 	%fd881, %fd879, %fd878;
	ld.local.v2.f64 	{%fd882, %fd883}, [%rd842+16];
	sub.f64 	%fd884, %fd882, %fd3874;
	fma.rn.f64 	%fd885, %fd881, %fd884, %fd875;
	ld.global.f64 	%fd886, [%rd844+24];
	mul.f64 	%fd887, %fd886, %fd886;
	div.rn.f64 	%fd888, %fd887, %fd318;
	mul.f64 	%fd889, %fd880, %fd888;
	sub.f64 	%fd890, %fd883, %fd3874;
	fma.rn.f64 	%fd3883, %fd889, %fd890, %fd885;
	add.s32 	%r839, %r839, 8;
	add.s64 	%rd844, %rd844, 64;
	add.s64 	%rd843, %rd843, 64;
	add.s64 	%rd842, %rd842, 64;
	setp.ne.s32 	%p113, %r839, 0;
	@%p113 bra 	$L__BB0_324;
$L__BB0_325:
	setp.eq.s32 	%p114, %r128, 0;
	@%p114 bra 	$L__BB0_333;
	and.b32  	%r310, %r470, 3;
	setp.lt.u32 	%p115, %r128, 4;
	@%p115 bra 	$L__BB0_328;
	mul.wide.u32 	%rd425, %r840, 8;
	add.s64 	%rd426, %rd3, %rd425;
	ld.global.f64 	%fd892, [%rd426];
	mul.f64 	%fd893, %fd892, %fd892;
	div.rn.f64 	%fd894, %fd893, %fd318;
	add.s64 	%rd427, %rd6, %rd425;
	ld.local.f64 	%fd895, [%rd427];
	mul.f64 	%fd896, %fd895, %fd894;
	add.s64 	%rd428, %rd5, %rd425;
	ld.local.f64 	%fd897, [%rd428];
	sub.f64 	%fd898, %fd897, %fd3874;
	fma.rn.f64 	%fd899, %fd896, %fd898, %fd3883;
	ld.global.f64 	%fd900, [%rd426+8];
	mul.f64 	%fd901, %fd900, %fd900;
	div.rn.f64 	%fd902, %fd901, %fd318;
	ld.local.f64 	%fd903, [%rd427+8];
	mul.f64 	%fd904, %fd903, %fd902;
	ld.local.f64 	%fd905, [%rd428+8];
	sub.f64 	%fd906, %fd905, %fd3874;
	fma.rn.f64 	%fd907, %fd904, %fd906, %fd899;
	ld.global.f64 	%fd908, [%rd426+16];
	mul.f64 	%fd909, %fd908, %fd908;
	div.rn.f64 	%fd910, %fd909, %fd318;
	ld.local.f64 	%fd911, [%rd427+16];
	mul.f64 	%fd912, %fd911, %fd910;
	ld.local.f64 	%fd913, [%rd428+16];
	sub.f64 	%fd914, %fd913, %fd3874;
	fma.rn.f64 	%fd915, %fd912, %fd914, %fd907;
	ld.global.f64 	%fd916, [%rd426+24];
	mul.f64 	%fd917, %fd916, %fd916;
	div.rn.f64 	%fd918, %fd917, %fd318;
	ld.local.f64 	%fd919, [%rd427+24];
	mul.f64 	%fd920, %fd919, %fd918;
	ld.local.f64 	%fd921, [%rd428+24];
	sub.f64 	%fd922, %fd921, %fd3874;
	fma.rn.f64 	%fd3883, %fd920, %fd922, %fd915;
	add.s32 	%r840, %r840, 4;
$L__BB0_328:
	setp.eq.s32 	%p116, %r310, 0;
	@%p116 bra 	$L__BB0_333;
	setp.eq.s32 	%p117, %r310, 1;
	@%p117 bra 	$L__BB0_331;
	mul.wide.u32 	%rd429, %r840, 8;
	add.s64 	%rd430, %rd3, %rd429;
	ld.global.f64 	%fd924, [%rd430];
	mul.f64 	%fd925, %fd924, %fd924;
	div.rn.f64 	%fd926, %fd925, %fd318;
	add.s64 	%rd431, %rd6, %rd429;
	ld.local.f64 	%fd927, [%rd431];
	mul.f64 	%fd928, %fd927, %fd926;
	add.s64 	%rd432, %rd5, %rd429;
	ld.local.f64 	%fd929, [%rd432];
	sub.f64 	%fd930, %fd929, %fd3874;
	fma.rn.f64 	%fd931, %fd928, %fd930, %fd3883;
	ld.global.f64 	%fd932, [%rd430+8];
	mul.f64 	%fd933, %fd932, %fd932;
	div.rn.f64 	%fd934, %fd933, %fd318;
	ld.local.f64 	%fd935, [%rd431+8];
	mul.f64 	%fd936, %fd935, %fd934;
	ld.local.f64 	%fd937, [%rd432+8];
	sub.f64 	%fd938, %fd937, %fd3874;
	fma.rn.f64 	%fd3883, %fd936, %fd938, %fd931;
	add.s32 	%r840, %r840, 2;
$L__BB0_331:
	and.b32  	%r526, %r470, 1;
	setp.eq.b32 	%p118, %r526, 1;
	not.pred 	%p119, %p118;
	@%p119 bra 	$L__BB0_333;
	mul.wide.u32 	%rd433, %r840, 8;
	add.s64 	%rd434, %rd3, %rd433;
	ld.global.f64 	%fd939, [%rd434];
	mul.f64 	%fd940, %fd939, %fd939;
	div.rn.f64 	%fd941, %fd940, %fd318;
	add.s64 	%rd435, %rd6, %rd433;
	ld.local.f64 	%fd942, [%rd435];
	mul.f64 	%fd943, %fd942, %fd941;
	add.s64 	%rd436, %rd5, %rd433;
	ld.local.f64 	%fd944, [%rd436];
	sub.f64 	%fd945, %fd944, %fd3874;
	fma.rn.f64 	%fd3883, %fd943, %fd945, %fd3883;
$L__BB0_333:
	mul.wide.u32 	%rd437, %r477, 8;
	add.s64 	%rd438, %rd3, %rd437;
	ld.global.f64 	%fd948, [%rd438];
	mul.f64 	%fd949, %fd948, %fd948;
	div.rn.f64 	%fd333, %fd949, %fd318;
	mul.f64 	%fd950, %fd317, %fd531;
	mul.f64 	%fd951, %fd532, 0dC032000000000000;
	div.rn.f64 	%fd334, %fd950, %fd951;
	mul.f64 	%fd952, %fd3866, %fd334;
	add.s64 	%rd231, %rd5, %rd437;
	ld.local.f64 	%fd953, [%rd231];
	sub.f64 	%fd954, %fd953, %fd3874;
	mul.f64 	%fd955, %fd333, %fd954;
	sub.f64 	%fd956, %fd955, %fd3883;
	mul.f64 	%fd335, %fd952, %fd956;
	ld.local.f64 	%fd3900, [%rd4];
	mov.f64 	%fd3901, 0d0000000000000000;
	mov.b32 	%r845, 0;
	@%p38 bra 	$L__BB0_336;
	and.b32  	%r845, %r470, 2147483632;
	neg.s32 	%r843, %r845;
	add.s64 	%rd845, %rd4, 64;
	mov.f64 	%fd3901, 0d0000000000000000;
$L__BB0_335:
	.pragma "nounroll";
	ld.local.v2.f64 	{%fd958, %fd959}, [%rd845+-64];
	setp.lt.f64 	%p121, %fd958, %fd3900;
	selp.f64 	%fd960, %fd958, %fd3900, %p121;
	add.f64 	%fd961, %fd3901, %fd958;
	setp.lt.f64 	%p122, %fd959, %fd960;
	selp.f64 	%fd962, %fd959, %fd960, %p122;
	add.f64 	%fd963, %fd961, %fd959;
	ld.local.v2.f64 	{%fd964, %fd965}, [%rd845+-48];
	setp.lt.f64 	%p123, %fd964, %fd962;
	selp.f64 	%fd966, %fd964, %fd962, %p123;
	add.f64 	%fd967, %fd963, %fd964;
	setp.lt.f64 	%p124, %fd965, %fd966;
	selp.f64 	%fd968, %fd965, %fd966, %p124;
	add.f64 	%fd969, %fd967, %fd965;
	ld.local.v2.f64 	{%fd970, %fd971}, [%rd845+-32];
	setp.lt.f64 	%p125, %fd970, %fd968;
	selp.f64 	%fd972, %fd970, %fd968, %p125;
	add.f64 	%fd973, %fd969, %fd970;
	setp.lt.f64 	%p126, %fd971, %fd972;
	selp.f64 	%fd974, %fd971, %fd972, %p126;
	add.f64 	%fd975, %fd973, %fd971;
	ld.local.v2.f64 	{%fd976, %fd977}, [%rd845+-16];
	setp.lt.f64 	%p127, %fd976, %fd974;
	selp.f64 	%fd978, %fd976, %fd974, %p127;
	add.f64 	%fd979, %fd975, %fd976;
	setp.lt.f64 	%p128, %fd977, %fd978;
	selp.f64 	%fd980, %fd977, %fd978, %p128;
	add.f64 	%fd981, %fd979, %fd977;
	ld.local.v2.f64 	{%fd982, %fd983}, [%rd845];
	setp.lt.f64 	%p129, %fd982, %fd980;
	selp.f64 	%fd984, %fd982, %fd980, %p129;
	add.f64 	%fd985, %fd981, %fd982;
	setp.lt.f64 	%p130, %fd983, %fd984;
	selp.f64 	%fd986, %fd983, %fd984, %p130;
	add.f64 	%fd987, %fd985, %fd983;
	ld.local.v2.f64 	{%fd988, %fd989}, [%rd845+16];
	setp.lt.f64 	%p131, %fd988, %fd986;
	selp.f64 	%fd990, %fd988, %fd986, %p131;
	add.f64 	%fd991, %fd987, %fd988;
	setp.lt.f64 	%p132, %fd989, %fd990;
	selp.f64 	%fd992, %fd989, %fd990, %p132;
	add.f64 	%fd993, %fd991, %fd989;
	ld.local.v2.f64 	{%fd994, %fd995}, [%rd845+32];
	setp.lt.f64 	%p133, %fd994, %fd992;
	selp.f64 	%fd996, %fd994, %fd992, %p133;
	add.f64 	%fd997, %fd993, %fd994;
	setp.lt.f64 	%p134, %fd995, %fd996;
	selp.f64 	%fd998, %fd995, %fd996, %p134;
	add.f64 	%fd999, %fd997, %fd995;
	ld.local.v2.f64 	{%fd1000, %fd1001}, [%rd845+48];
	setp.lt.f64 	%p135, %fd1000, %fd998;
	selp.f64 	%fd1002, %fd1000, %fd998, %p135;
	add.f64 	%fd1003, %fd999, %fd1000;
	setp.lt.f64 	%p136, %fd1001, %fd1002;
	selp.f64 	%fd3900, %fd1001, %fd1002, %p136;
	add.f64 	%fd3901, %fd1003, %fd1001;
	add.s32 	%r843, %r843, 16;
	add.s64 	%rd845, %rd845, 128;
	setp.ne.s32 	%p137, %r843, 0;
	@%p137 bra 	$L__BB0_335;
$L__BB0_336:
	@%p56 bra 	$L__BB0_345;
	setp.lt.u32 	%p139, %r263, 8;
	@%p139 bra 	$L__BB0_339;
	mul.wide.u32 	%rd439, %r845, 8;
	add.s64 	%rd440, %rd4, %rd439;
	ld.local.f64 	%fd1005, [%rd440];
	setp.lt.f64 	%p140, %fd1005, %fd3900;
	selp.f64 	%fd1006, %fd1005, %fd3900, %p140;
	add.f64 	%fd1007, %fd3901, %fd1005;
	ld.local.f64 	%fd1008, [%rd440+8];
	setp.lt.f64 	%p141, %fd1008, %fd1006;
	selp.f64 	%fd1009, %fd1008, %fd1006, %p141;
	add.f64 	%fd1010, %fd1007, %fd1008;
	ld.local.f64 	%fd1011, [%rd440+16];
	setp.lt.f64 	%p142, %fd1011, %fd1009;
	selp.f64 	%fd1012, %fd1011, %fd1009, %p142;
	add.f64 	%fd1013, %fd1010, %fd1011;
	ld.local.f64 	%fd1014, [%rd440+24];
	setp.lt.f64 	%p143, %fd1014, %fd1012;
	selp.f64 	%fd1015, %fd1014, %fd1012, %p143;
	add.f64 	%fd1016, %fd1013, %fd1014;
	ld.local.f64 	%fd1017, [%rd440+32];
	setp.lt.f64 	%p144, %fd1017, %fd1015;
	selp.f64 	%fd1018, %fd1017, %fd1015, %p144;
	add.f64 	%fd1019, %fd1016, %fd1017;
	ld.local.f64 	%fd1020, [%rd440+40];
	setp.lt.f64 	%p145, %fd1020, %fd1018;
	selp.f64 	%fd1021, %fd1020, %fd1018, %p145;
	add.f64 	%fd1022, %fd1019, %fd1020;
	ld.local.f64 	%fd1023, [%rd440+48];
	setp.lt.f64 	%p146, %fd1023, %fd1021;
	selp.f64 	%fd1024, %fd1023, %fd1021, %p146;
	add.f64 	%fd1025, %fd1022, %fd1023;
	ld.local.f64 	%fd1026, [%rd440+56];
	setp.lt.f64 	%p147, %fd1026, %fd1024;
	selp.f64 	%fd3900, %fd1026, %fd1024, %p147;
	add.f64 	%fd3901, %fd1025, %fd1026;
	add.s32 	%r845, %r845, 8;
$L__BB0_339:
	@%p114 bra 	$L__BB0_345;
	and.b32  	%r322, %r470, 3;
	setp.lt.u32 	%p149, %r128, 4;
	@%p149 bra 	$L__BB0_342;
	mul.wide.u32 	%rd441, %r845, 8;
	add.s64 	%rd442, %rd4, %rd441;
	ld.local.f64 	%fd1028, [%rd442];
	setp.lt.f64 	%p150, %fd1028, %fd3900;
	selp.f64 	%fd1029, %fd1028, %fd3900, %p150;
	add.f64 	%fd1030, %fd3901, %fd1028;
	ld.local.f64 	%fd1031, [%rd442+8];
	setp.lt.f64 	%p151, %fd1031, %fd1029;
	selp.f64 	%fd1032, %fd1031, %fd1029, %p151;
	add.f64 	%fd1033, %fd1030, %fd1031;
	ld.local.f64 	%fd1034, [%rd442+16];
	setp.lt.f64 	%p152, %fd1034, %fd1032;
	selp.f64 	%fd1035, %fd1034, %fd1032, %p152;
	add.f64 	%fd1036, %fd1033, %fd1034;
	ld.local.f64 	%fd1037, [%rd442+24];
	setp.lt.f64 	%p153, %fd1037, %fd1035;
	selp.f64 	%fd3900, %fd1037, %fd1035, %p153;
	add.f64 	%fd3901, %fd1036, %fd1037;
	add.s32 	%r845, %r845, 4;
$L__BB0_342:
	setp.eq.s32 	%p154, %r322, 0;
	@%p154 bra 	$L__BB0_345;
	mul.wide.u32 	%rd443, %r845, 8;
	add.s64 	%rd846, %rd4, %rd443;
	neg.s32 	%r847, %r322;
$L__BB0_344:
	.pragma "nounroll";
	ld.local.f64 	%fd1038, [%rd846];
	setp.lt.f64 	%p155, %fd1038, %fd3900;
	selp.f64 	%fd3900, %fd1038, %fd3900, %p155;
	add.f64 	%fd3901, %fd3901, %fd1038;
	add.s64 	%rd846, %rd846, 8;
	add.s32 	%r847, %r847, 1;
	setp.ne.s32 	%p156, %r847, 0;
	@%p156 bra 	$L__BB0_344;
$L__BB0_345:
	setp.leu.f64 	%p157, %fd3900, 0d0000000000000000;
	setp.geu.f64 	%p158, %fd3901, %fd534;
	mov.f64 	%fd3904, 0d0000000000000000;
	or.pred  	%p159, %p157, %p158;
	@%p159 bra 	$L__BB0_357;
	mov.f64 	%fd1040, 0d3FF0000000000000;
	sub.f64 	%fd363, %fd1040, %fd3901;
	add.f64 	%fd364, %fd533, 0dC000000000000000;
	{
	.reg .b32 %temp; 
	mov.b64 	{%temp, %r328}, %fd363;
	}
	{
	.reg .b32 %temp; 
	mov.b64 	{%temp, %r329}, %fd364;
	}
	shr.u32 	%r528, %r329, 20;
	and.b32  	%r529, %r528, 2047;
	add.s32 	%r530, %r529, -1012;
	mov.b64 	%rd444, %fd364;
	shl.b64 	%rd238, %rd444, %r530;
	setp.eq.s64 	%p18, %rd238, -9223372036854775808;
	abs.f64 	%fd365, %fd363;
	setp.neu.f64 	%p160, %fd363, 0d0000000000000000;
	@%p160 bra 	$L__BB0_348;
	setp.eq.s64 	%p163, %rd238, -9223372036854775808;
	abs.f64 	%fd1048, %fd364;
	setp.neu.f64 	%p164, %fd1048, 0d3FE0000000000000;
	and.pred  	%p18, %p164, %p163;
	selp.b32 	%r531, %r328, 0, %p18;
	setp.lt.s32 	%p165, %r329, 0;
	or.b32  	%r532, %r531, 2146435072;
	selp.b32 	%r533, %r532, %r531, %p165;
	mov.b32 	%r534, 0;
	mov.b64 	%fd3903, {%r534, %r533};
	bra.uni 	$L__BB0_349;
$L__BB0_348:
	{ // callseq 1, 0
	.param .b64 param0;
	st.param.f64 	[param0], %fd365;
	.param .b64 param1;
	st.param.f64 	[param1], %fd364;
	.param .b64 retval0;
	call.uni (retval0), 
	__internal_accurate_pow, 
	(
	param0, 
	param1
	);
	ld.param.f64 	%fd1041, [retval0];
	} // callseq 1
	setp.lt.s32 	%p161, %r328, 0;
	cvt.rzi.f64.f64 	%fd1043, %fd364;
	setp.neu.f64 	%p162, %fd364, %fd1043;
	neg.f64 	%fd1044, %fd1041;
	selp.f64 	%fd1045, %fd1044, %fd1041, %p18;
	selp.f64 	%fd1046, %fd1045, %fd1041, %p161;
	selp.f64 	%fd1047, 0dFFF8000000000000, %fd1046, %p161;
	selp.f64 	%fd3903, %fd1047, %fd1046, %p162;
$L__BB0_349:
	add.f64 	%fd1049, %fd364, %fd363;
	{
	.reg .b32 %temp; 
	mov.b64 	{%temp, %r535}, %fd1049;
	}
	and.b32  	%r536, %r535, 2146435072;
	setp.ne.s32 	%p166, %r536, 2146435072;
	@%p166 bra 	$L__BB0_356;
	setp.num.f64 	%p167, %fd363, %fd364;
	@%p167 bra 	$L__BB0_352;
	add.rn.f64 	%fd3903, %fd363, %fd364;
	bra.uni 	$L__BB0_356;
$L__BB0_352:
	abs.f64 	%fd1050, %fd364;
	setp.neu.f64 	%p168, %fd1050, 0d7FF0000000000000;
	@%p168 bra 	$L__BB0_354;
	setp.gt.f64 	%p173, %fd365, 0d3FF0000000000000;
	selp.b32 	%r544, 2146435072, 0, %p173;
	setp.lt.s32 	%p174, %r329, 0;
	xor.b32  	%r545, %r544, 2146435072;
	selp.b32 	%r546, %r545, %r544, %p174;
	setp.eq.f64 	%p175, %fd363, 0dBFF0000000000000;
	selp.b32 	%r547, 1072693248, %r546, %p175;
	mov.b32 	%r548, 0;
	mov.b64 	%fd3903, {%r548, %r547};
	bra.uni 	$L__BB0_356;
$L__BB0_354:
	setp.neu.f64 	%p169, %fd365, 0d7FF0000000000000;
	@%p169 bra 	$L__BB0_356;
	setp.lt.s32 	%p170, %r328, 0;
	setp.lt.s32 	%p171, %r329, 0;
	selp.b32 	%r537, 0, 2146435072, %p171;
	and.b32  	%r538, %r329, 2147483647;
	setp.ne.s32 	%p172, %r538, 1071644672;
	or.b32  	%r539, %r537, -2147483648;
	selp.b32 	%r540, %r539, %r537, %p172;
	selp.b32 	%r541, %r540, %r537, %p18;
	selp.b32 	%r542, %r541, %r537, %p170;
	mov.b32 	%r543, 0;
	mov.b64 	%fd3903, {%r543, %r542};
$L__BB0_356:
	setp.eq.f64 	%p176, %fd363, 0d3FF0000000000000;
	setp.eq.f64 	%p177, %fd364, 0d0000000000000000;
	selp.f64 	%fd1051, 0d3FF0000000000000, %fd3903, %p176;
	selp.f64 	%fd3904, 0d3FF0000000000000, %fd1051, %p177;
$L__BB0_357:
	mov.b32 	%r848, 0;
	@%p38 bra 	$L__BB0_360;
	and.b32  	%r848, %r470, 2147483632;
	neg.s32 	%r852, %r848;
	add.s64 	%rd850, %rd1, 64;
	add.s64 	%rd849, %rd5, 64;
$L__BB0_359:
	.pragma "nounroll";
	ld.global.f64 	%fd1052, [%rd850+-64];
	sub.f64 	%fd1053, %fd1052, %fd530;
	ld.global.f64 	%fd1054, [%rd850+-56];
	sub.f64 	%fd1055, %fd1054, %fd530;
	st.local.v2.f64 	[%rd849+-64], {%fd1053, %fd1055};
	ld.global.f64 	%fd1056, [%rd850+-48];
	sub.f64 	%fd1057, %fd1056, %fd530;
	ld.global.f64 	%fd1058, [%rd850+-40];
	sub.f64 	%fd1059, %fd1058, %fd530;
	st.local.v2.f64 	[%rd849+-48], {%fd1057, %fd1059};
	ld.global.f64 	%fd1060, [%rd850+-32];
	sub.f64 	%fd1061, %fd1060, %fd530;
	ld.global.f64 	%fd1062, [%rd850+-24];
	sub.f64 	%fd1063, %fd1062, %fd530;
	st.local.v2.f64 	[%rd849+-32], {%fd1061, %fd1063};
	ld.global.f64 	%fd1064, [%rd850+-16];
	sub.f64 	%fd1065, %fd1064, %fd530;
	ld.global.f64 	%fd1066, [%rd850+-8];
	sub.f64 	%fd1067, %fd1066, %fd530;
	st.local.v2.f64 	[%rd849+-16], {%fd1065, %fd1067};
	ld.global.f64 	%fd1068, [%rd850];
	sub.f64 	%fd1069, %fd1068, %fd530;
	ld.global.f64 	%fd1070, [%rd850+8];
	sub.f64 	%fd1071, %fd1070, %fd530;
	st.local.v2.f64 	[%rd849], {%fd1069, %fd1071};
	ld.global.f64 	%fd1072, [%rd850+16];
	sub.f64 	%fd1073, %fd1072, %fd530;
	ld.global.f64 	%fd1074, [%rd850+24];
	sub.f64 	%fd1075, %fd1074, %fd530;
	st.local.v2.f64 	[%rd849+16], {%fd1073, %fd1075};
	ld.global.f64 	%fd1076, [%rd850+32];
	sub.f64 	%fd1077, %fd1076, %fd530;
	ld.global.f64 	%fd1078, [%rd850+40];
	sub.f64 	%fd1079, %fd1078, %fd530;
	st.local.v2.f64 	[%rd849+32], {%fd1077, %fd1079};
	ld.global.f64 	%fd1080, [%rd850+48];
	sub.f64 	%fd1081, %fd1080, %fd530;
	ld.global.f64 	%fd1082, [%rd850+56];
	sub.f64 	%fd1083, %fd1082, %fd530;
	st.local.v2.f64 	[%rd849+48], {%fd1081, %fd1083};
	add.s32 	%r852, %r852, 16;
	add.s64 	%rd850, %rd850, 128;
	add.s64 	%rd849, %rd849, 128;
	setp.eq.s32 	%p179, %r852, 0;
	@%p179 bra 	$L__BB0_360;
	bra.uni 	$L__BB0_359;
$L__BB0_360:
	@%p56 bra 	$L__BB0_369;
	setp.lt.u32 	%p181, %r263, 8;
	@%p181 bra 	$L__BB0_363;
	mul.wide.u32 	%rd445, %r848, 8;
	add.s64 	%rd446, %rd1, %rd445;
	ld.global.f64 	%fd1084, [%rd446];
	sub.f64 	%fd1085, %fd1084, %fd530;
	add.s64 	%rd447, %rd5, %rd445;
	st.local.f64 	[%rd447], %fd1085;
	ld.global.f64 	%fd1086, [%rd446+8];
	sub.f64 	%fd1087, %fd1086, %fd530;
	st.local.f64 	[%rd447+8], %fd1087;
	ld.global.f64 	%fd1088, [%rd446+16];
	sub.f64 	%fd1089, %fd1088, %fd530;
	st.local.f64 	[%rd447+16], %fd1089;
	ld.global.f64 	%fd1090, [%rd446+24];
	sub.f64 	%fd1091, %fd1090, %fd530;
	st.local.f64 	[%rd447+24], %fd1091;
	ld.global.f64 	%fd1092, [%rd446+32];
	sub.f64 	%fd1093, %fd1092, %fd530;
	st.local.f64 	[%rd447+32], %fd1093;
	ld.global.f64 	%fd1094, [%rd446+40];
	sub.f64 	%fd1095, %fd1094, %fd530;
	st.local.f64 	[%rd447+40], %fd1095;
	ld.global.f64 	%fd1096, [%rd446+48];
	sub.f64 	%fd1097, %fd1096, %fd530;
	st.local.f64 	[%rd447+48], %fd1097;
	ld.global.f64 	%fd1098, [%rd446+56];
	sub.f64 	%fd1099, %fd1098, %fd530;
	st.local.f64 	[%rd447+56], %fd1099;
	add.s32 	%r848, %r848, 8;
$L__BB0_363:
	@%p114 bra 	$L__BB0_369;
	and.b32  	%r335, %r470, 3;
	setp.lt.u32 	%p183, %r128, 4;
	@%p183 bra 	$L__BB0_366;
	mul.wide.u32 	%rd448, %r848, 8;
	add.s64 	%rd449, %rd1, %rd448;
	ld.global.f64 	%fd1100, [%rd449];
	sub.f64 	%fd1101, %fd1100, %fd530;
	add.s64 	%rd450, %rd5, %rd448;
	st.local.f64 	[%rd450], %fd1101;
	ld.global.f64 	%fd1102, [%rd449+8];
	sub.f64 	%fd1103, %fd1102, %fd530;
	st.local.f64 	[%rd450+8], %fd1103;
	ld.global.f64 	%fd1104, [%rd449+16];
	sub.f64 	%fd1105, %fd1104, %fd530;
	st.local.f64 	[%rd450+16], %fd1105;
	ld.global.f64 	%fd1106, [%rd449+24];
	sub.f64 	%fd1107, %fd1106, %fd530;
	st.local.f64 	[%rd450+24], %fd1107;
	add.s32 	%r848, %r848, 4;
$L__BB0_366:
	setp.eq.s32 	%p184, %r335, 0;
	@%p184 bra 	$L__BB0_369;
	mul.wide.u32 	%rd451, %r848, 8;
	add.s64 	%rd848, %rd5, %rd451;
	add.s64 	%rd847, %rd1, %rd451;
	neg.s32 	%r851, %r335;
$L__BB0_368:
	.pragma "nounroll";
	ld.global.f64 	%fd1108, [%rd847];
	sub.f64 	%fd1109, %fd1108, %fd530;
	st.local.f64 	[%rd848], %fd1109;
	add.s64 	%rd848, %rd848, 8;
	add.s64 	%rd847, %rd847, 8;
	add.s32 	%r851, %r851, 1;
	setp.ne.s32 	%p185, %r851, 0;
	@%p185 bra 	$L__BB0_368;
$L__BB0_369:
	mov.f64 	%fd3912, 0d0000000000000000;
	mov.b32 	%r853, 0;
	@%p38 bra 	$L__BB0_372;
	and.b32  	%r853, %r470, 2147483632;
	neg.s32 	%r857, %r853;
	add.s64 	%rd854, %rd5, 64;
	add.s64 	%rd853, %rd4, 64;
	mov.f64 	%fd3912, 0d0000000000000000;
$L__BB0_371:
	.pragma "nounroll";
	ld.local.v2.f64 	{%fd1113, %fd1114}, [%rd854+-64];
	ld.local.v2.f64 	{%fd1115, %fd1116}, [%rd853+-64];
	fma.rn.f64 	%fd1117, %fd1113, %fd1115, %fd3912;
	fma.rn.f64 	%fd1118, %fd1114, %fd1116, %fd1117;
	ld.local.v2.f64 	{%fd1119, %fd1120}, [%rd854+-48];
	ld.local.v2.f64 	{%fd1121, %fd1122}, [%rd853+-48];
	fma.rn.f64 	%fd1123, %fd1119, %fd1121, %fd1118;
	fma.rn.f64 	%fd1124, %fd1120, %fd1122, %fd1123;
	ld.local.v2.f64 	{%fd1125, %fd1126}, [%rd854+-32];
	ld.local.v2.f64 	{%fd1127, %fd1128}, [%rd853+-32];
	fma.rn.f64 	%fd1129, %fd1125, %fd1127, %fd1124;
	fma.rn.f64 	%fd1130, %fd1126, %fd1128, %fd1129;
	ld.local.v2.f64 	{%fd1131, %fd1132}, [%rd854+-16];
	ld.local.v2.f64 	{%fd1133, %fd1134}, [%rd853+-16];
	fma.rn.f64 	%fd1135, %fd1131, %fd1133, %fd1130;
	fma.rn.f64 	%fd1136, %fd1132, %fd1134, %fd1135;
	ld.local.v2.f64 	{%fd1137, %fd1138}, [%rd854];
	ld.local.v2.f64 	{%fd1139, %fd1140}, [%rd853];
	fma.rn.f64 	%fd1141, %fd1137, %fd1139, %fd1136;
	fma.rn.f64 	%fd1142, %fd1138, %fd1140, %fd1141;
	ld.local.v2.f64 	{%fd1143, %fd1144}, [%rd854+16];
	ld.local.v2.f64 	{%fd1145, %fd1146}, [%rd853+16];
	fma.rn.f64 	%fd1147, %fd1143, %fd1145, %fd1142;
	fma.rn.f64 	%fd1148, %fd1144, %fd1146, %fd1147;
	ld.local.v2.f64 	{%fd1149, %fd1150}, [%rd854+32];
	ld.local.v2.f64 	{%fd1151, %fd1152}, [%rd853+32];
	fma.rn.f64 	%fd1153, %fd1149, %fd1151, %fd1148;
	fma.rn.f64 	%fd1154, %fd1150, %fd1152, %fd1153;
	ld.local.v2.f64 	{%fd1155, %fd1156}, [%rd854+48];
	ld.local.v2.f64 	{%fd1157, %fd1158}, [%rd853+48];
	fma.rn.f64 	%fd1159, %fd1155, %fd1157, %fd1154;
	fma.rn.f64 	%fd3912, %fd1156, %fd1158, %fd1159;
	add.s32 	%r857, %r857, 16;
	add.s64 	%rd854, %rd854, 128;
	add.s64 	%rd853, %rd853, 128;
	setp.eq.s32 	%p187, %r857, 0;
	@%p187 bra 	$L__BB0_372;
	bra.uni 	$L__BB0_371;
$L__BB0_372:
	@%p56 bra 	$L__BB0_381;
	setp.lt.u32 	%p189, %r263, 8;
	@%p189 bra 	$L__BB0_375;
	mul.wide.u32 	%rd452, %r853, 8;
	add.s64 	%rd453, %rd5, %rd452;
	ld.local.f64 	%fd1161, [%rd453];
	add.s64 	%rd454, %rd4, %rd452;
	ld.local.f64 	%fd1162, [%rd454];
	fma.rn.f64 	%fd1163, %fd1161, %fd1162, %fd3912;
	ld.local.f64 	%fd1164, [%rd453+8];
	ld.local.f64 	%fd1165, [%rd454+8];
	fma.rn.f64 	%fd1166, %fd1164, %fd1165, %fd1163;
	ld.local.f64 	%fd1167, [%rd453+16];
	ld.local.f64 	%fd1168, [%rd454+16];
	fma.rn.f64 	%fd1169, %fd1167, %fd1168, %fd1166;
	ld.local.f64 	%fd1170, [%rd453+24];
	ld.local.f64 	%fd1171, [%rd454+24];
	fma.rn.f64 	%fd1172, %fd1170, %fd1171, %fd1169;
	ld.local.f64 	%fd1173, [%rd453+32];
	ld.local.f64 	%fd1174, [%rd454+32];
	fma.rn.f64 	%fd1175, %fd1173, %fd1174, %fd1172;
	ld.local.f64 	%fd1176, [%rd453+40];
	ld.local.f64 	%fd1177, [%rd454+40];
	fma.rn.f64 	%fd1178, %fd1176, %fd1177, %fd1175;
	ld.local.f64 	%fd1179, [%rd453+48];
	ld.local.f64 	%fd1180, [%rd454+48];
	fma.rn.f64 	%fd1181, %fd1179, %fd1180, %fd1178;
	ld.local.f64 	%fd1182, [%rd453+56];
	ld.local.f64 	%fd1183, [%rd454+56];
	fma.rn.f64 	%fd3912, %fd1182, %fd1183, %fd1181;
	add.s32 	%r853, %r853, 8;
$L__BB0_375:
	@%p114 bra 	$L__BB0_381;
	and.b32  	%r348, %r470, 3;
	setp.lt.u32 	%p191, %r128, 4;
	@%p191 bra 	$L__BB0_378;
	mul.wide.u32 	%rd455, %r853, 8;
	add.s64 	%rd456, %rd5, %rd455;
	ld.local.f64 	%fd1185, [%rd456];
	add.s64 	%rd457, %rd4, %rd455;
	ld.local.f64 	%fd1186, [%rd457];
	fma.rn.f64 	%fd1187, %fd1185, %fd1186, %fd3912;
	ld.local.f64 	%fd1188, [%rd456+8];
	ld.local.f64 	%fd1189, [%rd457+8];
	fma.rn.f64 	%fd1190, %fd1188, %fd1189, %fd1187;
	ld.local.f64 	%fd1191, [%rd456+16];
	ld.local.f64 	%fd1192, [%rd457+16];
	fma.rn.f64 	%fd1193, %fd1191, %fd1192, %fd1190;
	ld.local.f64 	%fd1194, [%rd456+24];
	ld.local.f64 	%fd1195, [%rd457+24];
	fma.rn.f64 	%fd3912, %fd1194, %fd1195, %fd1193;
	add.s32 	%r853, %r853, 4;
$L__BB0_378:
	setp.eq.s32 	%p192, %r348, 0;
	@%p192 bra 	$L__BB0_381;
	mul.wide.u32 	%rd458, %r853, 8;
	add.s64 	%rd852, %rd4, %rd458;
	add.s64 	%rd851, %rd5, %rd458;
	neg.s32 	%r856, %r348;
$L__BB0_380:
	.pragma "nounroll";
	ld.local.f64 	%fd1196, [%rd851];
	ld.local.f64 	%fd1197, [%rd852];
	fma.rn.f64 	%fd3912, %fd1196, %fd1197, %fd3912;
	add.s64 	%rd852, %rd852, 8;
	add.s64 	%rd851, %rd851, 8;
	add.s32 	%r856, %r856, 1;
	setp.ne.s32 	%p193, %r856, 0;
	@%p193 bra 	$L__BB0_380;
$L__BB0_381:
	mov.f64 	%fd3921, 0d0000000000000000;
	mov.b32 	%r859, 0;
	@%p112 bra 	$L__BB0_384;
	and.b32  	%r859, %r470, 2147483640;
	neg.s32 	%r858, %r859;
	add.s64 	%rd857, %rd3, 32;
	add.s64 	%rd856, %rd4, 32;
	add.s64 	%rd855, %rd5, 32;
	mov.f64 	%fd3921, 0d0000000000000000;
$L__BB0_383:
	.pragma "nounroll";
	ld.global.f64 	%fd1201, [%rd857+-32];
	mul.f64 	%fd1202, %fd1201, %fd1201;
	div.rn.f64 	%fd1203, %fd1202, %fd318;
	ld.local.v2.f64 	{%fd1204, %fd1205}, [%rd856+-32];
	mul.f64 	%fd1206, %fd1204, %fd1203;
	ld.local.v2.f64 	{%fd1207, %fd1208}, [%rd855+-32];
	sub.f64 	%fd1209, %fd1207, %fd3912;
	fma.rn.f64 	%fd1210, %fd1206, %fd1209, %fd3921;
	ld.global.f64 	%fd1211, [%rd857+-24];
	mul.f64 	%fd1212, %fd1211, %fd1211;
	div.rn.f64 	%fd1213, %fd1212, %fd318;
	mul.f64 	%fd1214, %fd1205, %fd1213;
	sub.f64 	%fd1215, %fd1208, %fd3912;
	fma.rn.f64 	%fd1216, %fd1214, %fd1215, %fd1210;
	ld.global.f64 	%fd1217, [%rd857+-16];
	mul.f64 	%fd1218, %fd1217, %fd1217;
	div.rn.f64 	%fd1219, %fd1218, %fd318;
	ld.local.v2.f64 	{%fd1220, %fd1221}, [%rd856+-16];
	mul.f64 	%fd1222, %fd1220, %fd1219;
	ld.local.v2.f64 	{%fd1223, %fd1224}, [%rd855+-16];
	sub.f64 	%fd1225, %fd1223, %fd3912;
	fma.rn.f64 	%fd1226, %fd1222, %fd1225, %fd1216;
	ld.global.f64 	%fd1227, [%rd857+-8];
	mul.f64 	%fd1228, %fd1227, %fd1227;
	div.rn.f64 	%fd1229, %fd1228, %fd318;
	mul.f64 	%fd1230, %fd1221, %fd1229;
	sub.f64 	%fd1231, %fd1224, %fd3912;
	fma.rn.f64 	%fd1232, %fd1230, %fd1231, %fd1226;
	ld.global.f64 	%fd1233, [%rd857];
	mul.f64 	%fd1234, %fd1233, %fd1233;
	div.rn.f64 	%fd1235, %fd1234, %fd318;
	ld.local.v2.f64 	{%fd1236, %fd1237}, [%rd856];
	mul.f64 	%fd1238, %fd1236, %fd1235;
	ld.local.v2.f64 	{%fd1239, %fd1240}, [%rd855];
	sub.f64 	%fd1241, %fd1239, %fd3912;
	fma.rn.f64 	%fd1242, %fd1238, %fd1241, %fd1232;
	ld.global.f64 	%fd1243, [%rd857+8];
	mul.f64 	%fd1244, %fd1243, %fd1243;
	div.rn.f64 	%fd1245, %fd1244, %fd318;
	mul.f64 	%fd1246, %fd1237, %fd1245;
	sub.f64 	%fd1247, %fd1240, %fd3912;
	fma.rn.f64 	%fd1248, %fd1246, %fd1247, %fd1242;
	ld.global.f64 	%fd1249, [%rd857+16];
	mul.f64 	%fd1250, %fd1249, %fd1249;
	div.rn.f64 	%fd1251, %fd1250, %fd318;
	ld.local.v2.f64 	{%fd1252, %fd1253}, [%rd856+16];
	mul.f64 	%fd1254, %fd1252, %fd1251;
	ld.local.v2.f64 	{%fd1255, %fd1256}, [%rd855+16];
	sub.f64 	%fd1257, %fd1255, %fd3912;
	fma.rn.f64 	%fd1258, %fd1254, %fd1257, %fd1248;
	ld.global.f64 	%fd1259, [%rd857+24];
	mul.f64 	%fd1260, %fd1259, %fd1259;
	div.rn.f64 	%fd1261, %fd1260, %fd318;
	mul.f64 	%fd1262, %fd1253, %fd1261;
	sub.f64 	%fd1263, %fd1256, %fd3912;
	fma.rn.f64 	%fd3921, %fd1262, %fd1263, %fd1258;
	add.s32 	%r858, %r858, 8;
	add.s64 	%rd857, %rd857, 64;
	add.s64 	%rd856, %rd856, 64;
	add.s64 	%rd855, %rd855, 64;
	setp.ne.s32 	%p195, %r858, 0;
	@%p195 bra 	$L__BB0_383;
$L__BB0_384:
	setp.eq.s32 	%p196, %r128, 0;
	@%p196 bra 	$L__BB0_392;
	and.b32  	%r361, %r470, 3;
	setp.lt.u32 	%p197, %r128, 4;
	@%p197 bra 	$L__BB0_387;
	mul.wide.u32 	%rd459, %r859, 8;
	add.s64 	%rd460, %rd3, %rd459;
	ld.global.f64 	%fd1265, [%rd460];
	mul.f64 	%fd1266, %fd1265, %fd1265;
	div.rn.f64 	%fd1267, %fd1266, %fd318;
	add.s64 	%rd461, %rd4, %rd459;
	ld.local.f64 	%fd1268, [%rd461];
	mul.f64 	%fd1269, %fd1268, %fd1267;
	add.s64 	%rd462, %rd5, %rd459;
	ld.local.f64 	%fd1270, [%rd462];
	sub.f64 	%fd1271, %fd1270, %fd3912;
	fma.rn.f64 	%fd1272, %fd1269, %fd1271, %fd3921;
	ld.global.f64 	%fd1273, [%rd460+8];
	mul.f64 	%fd1274, %fd1273, %fd1273;
	div.rn.f64 	%fd1275, %fd1274, %fd318;
	ld.local.f64 	%fd1276, [%rd461+8];
	mul.f64 	%fd1277, %fd1276, %fd1275;
	ld.local.f64 	%fd1278, [%rd462+8];
	sub.f64 	%fd1279, %fd1278, %fd3912;
	fma.rn.f64 	%fd1280, %fd1277, %fd1279, %fd1272;
	ld.global.f64 	%fd1281, [%rd460+16];
	mul.f64 	%fd1282, %fd1281, %fd1281;
	div.rn.f64 	%fd1283, %fd1282, %fd318;
	ld.local.f64 	%fd1284, [%rd461+16];
	mul.f64 	%fd1285, %fd1284, %fd1283;
	ld.local.f64 	%fd1286, [%rd462+16];
	sub.f64 	%fd1287, %fd1286, %fd3912;
	fma.rn.f64 	%fd1288, %fd1285, %fd1287, %fd1280;
	ld.global.f64 	%fd1289, [%rd460+24];
	mul.f64 	%fd1290, %fd1289, %fd1289;
	div.rn.f64 	%fd1291, %fd1290, %fd318;
	ld.local.f64 	%fd1292, [%rd461+24];
	mul.f64 	%fd1293, %fd1292, %fd1291;
	ld.local.f64 	%fd1294, [%rd462+24];
	sub.f64 	%fd1295, %fd1294, %fd3912;
	fma.rn.f64 	%fd3921, %fd1293, %fd1295, %fd1288;
	add.s32 	%r859, %r859, 4;
$L__BB0_387:
	setp.eq.s32 	%p198, %r361, 0;
	@%p198 bra 	$L__BB0_392;
	setp.eq.s32 	%p199, %r361, 1;
	@%p199 bra 	$L__BB0_390;
	mul.wide.u32 	%rd463, %r859, 8;
	add.s64 	%rd464, %rd3, %rd463;
	ld.global.f64 	%fd1297, [%rd464];
	mul.f64 	%fd1298, %fd1297, %fd1297;
	div.rn.f64 	%fd1299, %fd1298, %fd318;
	add.s64 	%rd465, %rd4, %rd463;
	ld.local.f64 	%fd1300, [%rd465];
	mul.f64 	%fd1301, %fd1300, %fd1299;
	add.s64 	%rd466, %rd5, %rd463;
	ld.local.f64 	%fd1302, [%rd466];
	sub.f64 	%fd1303, %fd1302, %fd3912;
	fma.rn.f64 	%fd1304, %fd1301, %fd1303, %fd3921;
	ld.global.f64 	%fd1305, [%rd464+8];
	mul.f64 	%fd1306, %fd1305, %fd1305;
	div.rn.f64 	%fd1307, %fd1306, %fd318;
	ld.local.f64 	%fd1308, [%rd465+8];
	mul.f64 	%fd1309, %fd1308, %fd1307;
	ld.local.f64 	%fd1310, [%rd466+8];
	sub.f64 	%fd1311, %fd1310, %fd3912;
	fma.rn.f64 	%fd3921, %fd1309, %fd1311, %fd1304;
	add.s32 	%r859, %r859, 2;
$L__BB0_390:
	and.b32  	%r553, %r470, 1;
	setp.eq.b32 	%p200, %r553, 1;
	not.pred 	%p201, %p200;
	@%p201 bra 	$L__BB0_392;
	mul.wide.u32 	%rd467, %r859, 8;
	add.s64 	%rd468, %rd3, %rd467;
	ld.global.f64 	%fd1312, [%rd468];
	mul.f64 	%fd1313, %fd1312, %fd1312;
	div.rn.f64 	%fd1314, %fd1313, %fd318;
	add.s64 	%rd469, %rd4, %rd467;
	ld.local.f64 	%fd1315, [%rd469];
	mul.f64 	%fd1316, %fd1315, %fd1314;
	add.s64 	%rd470, %rd5, %rd467;
	ld.local.f64 	%fd1317, [%rd470];
	sub.f64 	%fd1318, %fd1317, %fd3912;
	fma.rn.f64 	%fd3921, %fd1316, %fd1318, %fd3921;
$L__BB0_392:
	setp.lt.u32 	%p202, %r127, 15;
	mul.f64 	%fd1321, %fd3904, %fd334;
	ld.local.f64 	%fd1322, [%rd231];
	sub.f64 	%fd1323, %fd1322, %fd3912;
	mul.f64 	%fd1324, %fd333, %fd1323;
	sub.f64 	%fd1325, %fd1324, %fd3921;
	mul.f64 	%fd1326, %fd1321, %fd1325;
	sub.f64 	%fd1327, %fd335, %fd1326;
	mul.wide.u32 	%rd471, %r477, 8;
	add.s64 	%rd272, %rd4, %rd471;
	ld.local.f64 	%fd1328, [%rd272];
	add.s64 	%rd472, %rd6, %rd471;
	ld.local.f64 	%fd400, [%rd472];
	setp.gt.f64 	%p203, %fd1328, %fd400;
	setp.lt.f64 	%p204, %fd1328, %fd400;
	selp.f64 	%fd1329, 0dBFF0000000000000, 0d0000000000000000, %p204;
	selp.f64 	%fd1330, 0d3FF0000000000000, %fd1329, %p203;
	mul.f64 	%fd1331, %fd1326, %fd1328;
	fma.rn.f64 	%fd1332, %fd335, %fd400, %fd1331;
	mul.f64 	%fd1333, %fd1332, 0d3FE0000000000000;
	abs.f64 	%fd1334, %fd1326;
	mul.f64 	%fd1335, %fd1334, 0d3FE0000000000000;
	sub.f64 	%fd1336, %fd1328, %fd400;
	mul.f64 	%fd1337, %fd1335, %fd1336;
	sub.f64 	%fd1338, %fd1333, %fd1337;
	mul.f64 	%fd1339, %fd400, 0d3FE0000000000000;
	abs.f64 	%fd1340, %fd1327;
	mul.f64 	%fd1341, %fd1340, %fd1339;
	mul.f64 	%fd1342, %fd1330, %fd1341;
	sub.f64 	%fd401, %fd1338, %fd1342;
	ld.local.f64 	%fd3938, [%rd7];
	mov.f64 	%fd3939, 0d0000000000000000;
	mov.b32 	%r864, 0;
	@%p202 bra 	$L__BB0_395;
	and.b32  	%r864, %r470, 2147483632;
	neg.s32 	%r862, %r864;
	add.s64 	%rd858, %rd7, 64;
	mov.f64 	%fd3939, 0d0000000000000000;
$L__BB0_394:
	.pragma "nounroll";
	ld.local.v2.f64 	{%fd1344, %fd1345}, [%rd858+-64];
	setp.lt.f64 	%p205, %fd1344, %fd3938;
	selp.f64 	%fd1346, %fd1344, %fd3938, %p205;
	add.f64 	%fd1347, %fd3939, %fd1344;
	setp.lt.f64 	%p206, %fd1345, %fd1346;
	selp.f64 	%fd1348, %fd1345, %fd1346, %p206;
	add.f64 	%fd1349, %fd1347, %fd1345;
	ld.local.v2.f64 	{%fd1350, %fd1351}, [%rd858+-48];
	setp.lt.f64 	%p207, %fd1350, %fd1348;
	selp.f64 	%fd1352, %fd1350, %fd1348, %p207;
	add.f64 	%fd1353, %fd1349, %fd1350;
	setp.lt.f64 	%p208, %fd1351, %fd1352;
	selp.f64 	%fd1354, %fd1351, %fd1352, %p208;
	add.f64 	%fd1355, %fd1353, %fd1351;
	ld.local.v2.f64 	{%fd1356, %fd1357}, [%rd858+-32];
	setp.lt.f64 	%p209, %fd1356, %fd1354;
	selp.f64 	%fd1358, %fd1356, %fd1354, %p209;
	add.f64 	%fd1359, %fd1355, %fd1356;
	setp.lt.f64 	%p210, %fd1357, %fd1358;
	selp.f64 	%fd1360, %fd1357, %fd1358, %p210;
	add.f64 	%fd1361, %fd1359, %fd1357;
	ld.local.v2.f64 	{%fd1362, %fd1363}, [%rd858+-16];
	setp.lt.f64 	%p211, %fd1362, %fd1360;
	selp.f64 	%fd1364, %fd1362, %fd1360, %p211;
	add.f64 	%fd1365, %fd1361, %fd1362;
	setp.lt.f64 	%p212, %fd1363, %fd1364;
	selp.f64 	%fd1366, %fd1363, %fd1364, %p212;
	add.f64 	%fd1367, %fd1365, %fd1363;
	ld.local.v2.f64 	{%fd1368, %fd1369}, [%rd858];
	setp.lt.f64 	%p213, %fd1368, %fd1366;
	selp.f64 	%fd1370, %fd1368, %fd1366, %p213;
	add.f64 	%fd1371, %fd1367, %fd1368;
	setp.lt.f64 	%p214, %fd1369, %fd1370;
	selp.f64 	%fd1372, %fd1369, %fd1370, %p214;
	add.f64 	%fd1373, %fd1371, %fd1369;
	ld.local.v2.f64 	{%fd1374, %fd1375}, [%rd858+16];
	setp.lt.f64 	%p215, %fd1374, %fd1372;
	selp.f64 	%fd1376, %fd1374, %fd1372, %p215;
	add.f64 	%fd1377, %fd1373, %fd1374;
	setp.lt.f64 	%p216, %fd1375, %fd1376;
	selp.f64 	%fd1378, %fd1375, %fd1376, %p216;
	add.f64 	%fd1379, %fd1377, %fd1375;
	ld.local.v2.f64 	{%fd1380, %fd1381}, [%rd858+32];
	setp.lt.f64 	%p217, %fd1380, %fd1378;
	selp.f64 	%fd1382, %fd1380, %fd1378, %p217;
	add.f64 	%fd1383, %fd1379, %fd1380;
	setp.lt.f64 	%p218, %fd1381, %fd1382;
	selp.f64 	%fd1384, %fd1381, %fd1382, %p218;
	add.f64 	%fd1385, %fd1383, %fd1381;
	ld.local.v2.f64 	{%fd1386, %fd1387}, [%rd858+48];
	setp.lt.f64 	%p219, %fd1386, %fd1384;
	selp.f64 	%fd1388, %fd1386, %fd1384, %p219;
	add.f64 	%fd1389, %fd1385, %fd1386;
	setp.lt.f64 	%p220, %fd1387, %fd1388;
	selp.f64 	%fd3938, %fd1387, %fd1388, %p220;
	add.f64 	%fd3939, %fd1389, %fd1387;
	add.s32 	%r862, %r862, 16;
	add.s64 	%rd858, %rd858, 128;
	setp.ne.s32 	%p221, %r862, 0;
	@%p221 bra 	$L__BB0_394;
$L__BB0_395:
	setp.eq.s32 	%p222, %r263, 0;
	@%p222 bra 	$L__BB0_404;
	setp.lt.u32 	%p223, %r263, 8;
	@%p223 bra 	$L__BB0_398;
	mul.wide.u32 	%rd473, %r864, 8;
	add.s64 	%rd474, %rd7, %rd473;
	ld.local.f64 	%fd1391, [%rd474];
	setp.lt.f64 	%p224, %fd1391, %fd3938;
	selp.f64 	%fd1392, %fd1391, %fd3938, %p224;
	add.f64 	%fd1393, %fd3939, %fd1391;
	ld.local.f64 	%fd1394, [%rd474+8];
	setp.lt.f64 	%p225, %fd1394, %fd1392;
	selp.f64 	%fd1395, %fd1394, %fd1392, %p225;
	add.f64 	%fd1396, %fd1393, %fd1394;
	ld.local.f64 	%fd1397, [%rd474+16];
	setp.lt.f64 	%p226, %fd1397, %fd1395;
	selp.f64 	%fd1398, %fd1397, %fd1395, %p226;
	add.f64 	%fd1399, %fd1396, %fd1397;
	ld.local.f64 	%fd1400, [%rd474+24];
	setp.lt.f64 	%p227, %fd1400, %fd1398;
	selp.f64 	%fd1401, %fd1400, %fd1398, %p227;
	add.f64 	%fd1402, %fd1399, %fd1400;
	ld.local.f64 	%fd1403, [%rd474+32];
	setp.lt.f64 	%p228, %fd1403, %fd1401;
	selp.f64 	%fd1404, %fd1403, %fd1401, %p228;
	add.f64 	%fd1405, %fd1402, %fd1403;
	ld.local.f64 	%fd1406, [%rd474+40];
	setp.lt.f64 	%p229, %fd1406, %fd1404;
	selp.f64 	%fd1407, %fd1406, %fd1404, %p229;
	add.f64 	%fd1408, %fd1405, %fd1406;
	ld.local.f64 	%fd1409, [%rd474+48];
	setp.lt.f64 	%p230, %fd1409, %fd1407;
	selp.f64 	%fd1410, %fd1409, %fd1407, %p230;
	add.f64 	%fd1411, %fd1408, %fd1409;
	ld.local.f64 	%fd1412, [%rd474+56];
	setp.lt.f64 	%p231, %fd1412, %fd1410;
	selp.f64 	%fd3938, %fd1412, %fd1410, %p231;
	add.f64 	%fd3939, %fd1411, %fd1412;
	add.s32 	%r864, %r864, 8;
$L__BB0_398:
	@%p196 bra 	$L__BB0_404;
	and.b32  	%r373, %r470, 3;
	setp.lt.u32 	%p233, %r128, 4;
	@%p233 bra 	$L__BB0_401;
	mul.wide.u32 	%rd475, %r864, 8;
	add.s64 	%rd476, %rd7, %rd475;
	ld.local.f64 	%fd1414, [%rd476];
	setp.lt.f64 	%p234, %fd1414, %fd3938;
	selp.f64 	%fd1415, %fd1414, %fd3938, %p234;
	add.f64 	%fd1416, %fd3939, %fd1414;
	ld.local.f64 	%fd1417, [%rd476+8];
	setp.lt.f64 	%p235, %fd1417, %fd1415;
	selp.f64 	%fd1418, %fd1417, %fd1415, %p235;
	add.f64 	%fd1419, %fd1416, %fd1417;
	ld.local.f64 	%fd1420, [%rd476+16];
	setp.lt.f64 	%p236, %fd1420, %fd1418;
	selp.f64 	%fd1421, %fd1420, %fd1418, %p236;
	add.f64 	%fd1422, %fd1419, %fd1420;
	ld.local.f64 	%fd1423, [%rd476+24];
	setp.lt.f64 	%p237, %fd1423, %fd1421;
	selp.f64 	%fd3938, %fd1423, %fd1421, %p237;
	add.f64 	%fd3939, %fd1422, %fd1423;
	add.s32 	%r864, %r864, 4;
$L__BB0_401:
	setp.eq.s32 	%p238, %r373, 0;
	@%p238 bra 	$L__BB0_404;
	mul.wide.u32 	%rd477, %r864, 8;
	add.s64 	%rd859, %rd7, %rd477;
	neg.s32 	%r866, %r373;
$L__BB0_403:
	.pragma "nounroll";
	ld.local.f64 	%fd1424, [%rd859];
	setp.lt.f64 	%p239, %fd1424, %fd3938;
	selp.f64 	%fd3938, %fd1424, %fd3938, %p239;
	add.f64 	%fd3939, %fd3939, %fd1424;
	add.s64 	%rd859, %rd859, 8;
	add.s32 	%r866, %r866, 1;
	setp.ne.s32 	%p240, %r866, 0;
	@%p240 bra 	$L__BB0_403;
$L__BB0_404:
	setp.leu.f64 	%p241, %fd3938, 0d0000000000000000;
	setp.geu.f64 	%p242, %fd3939, %fd534;
	mov.f64 	%fd3942, 0d0000000000000000;
	or.pred  	%p243, %p241, %p242;
	@%p243 bra 	$L__BB0_416;
	mov.f64 	%fd1426, 0d3FF0000000000000;
	sub.f64 	%fd429, %fd1426, %fd3939;
	add.f64 	%fd430, %fd533, 0dC000000000000000;
	{
	.reg .b32 %temp; 
	mov.b64 	{%temp, %r379}, %fd429;
	}
	{
	.reg .b32 %temp; 
	mov.b64 	{%temp, %r380}, %fd430;
	}
	shr.u32 	%r555, %r380, 20;
	and.b32  	%r556, %r555, 2047;
	add.s32 	%r557, %r556, -1012;
	mov.b64 	%rd478, %fd430;
	shl.b64 	%rd279, %rd478, %r557;
	setp.eq.s64 	%p21, %rd279, -9223372036854775808;
	abs.f64 	%fd431, %fd429;
	setp.neu.f64 	%p244, %fd429, 0d0000000000000000;
	@%p244 bra 	$L__BB0_407;
	setp.eq.s64 	%p247, %rd279, -9223372036854775808;
	abs.f64 	%fd1434, %fd430;
	setp.neu.f64 	%p248, %fd1434, 0d3FE0000000000000;
	and.pred  	%p21, %p248, %p247;
	selp.b32 	%r558, %r379, 0, %p21;
	setp.lt.s32 	%p249, %r380, 0;
	or.b32  	%r559, %r558, 2146435072;
	selp.b32 	%r560, %r559, %r558, %p249;
	mov.b32 	%r561, 0;
	mov.b64 	%fd3941, {%r561, %r560};
	bra.uni 	$L__BB0_408;
$L__BB0_407:
	{ // callseq 2, 0
	.param .b64 param0;
	st.param.f64 	[param0], %fd431;
	.param .b64 param1;
	st.param.f64 	[param1], %fd430;
	.param .b64 retval0;
	call.uni (retval0), 
	__internal_accurate_pow, 
	(
	param0, 
	param1
	);
	ld.param.f64 	%fd1427, [retval0];
	} // callseq 2
	setp.lt.s32 	%p245, %r379, 0;
	cvt.rzi.f64.f64 	%fd1429, %fd430;
	setp.neu.f64 	%p246, %fd430, %fd1429;
	neg.f64 	%fd1430, %fd1427;
	selp.f64 	%fd1431, %fd1430, %fd1427, %p21;
	selp.f64 	%fd1432, %fd1431, %fd1427, %p245;
	selp.f64 	%fd1433, 0dFFF8000000000000, %fd1432, %p245;
	selp.f64 	%fd3941, %fd1433, %fd1432, %p246;
$L__BB0_408:
	add.f64 	%fd1435, %fd430, %fd429;
	{
	.reg .b32 %temp; 
	mov.b64 	{%temp, %r562}, %fd1435;
	}
	and.b32  	%r563, %r562, 2146435072;
	setp.ne.s32 	%p250, %r563, 2146435072;
	@%p250 bra 	$L__BB0_415;
	setp.num.f64 	%p251, %fd429, %fd430;
	@%p251 bra 	$L__BB0_411;
	add.rn.f64 	%fd3941, %fd429, %fd430;
	bra.uni 	$L__BB0_415;
$L__BB0_411:
	abs.f64 	%fd1436, %fd430;
	setp.neu.f64 	%p252, %fd1436, 0d7FF0000000000000;
	@%p252 bra 	$L__BB0_413;
	setp.gt.f64 	%p257, %fd431, 0d3FF0000000000000;
	selp.b32 	%r571, 2146435072, 0, %p257;
	setp.lt.s32 	%p258, %r380, 0;
	xor.b32  	%r572, %r571, 2146435072;
	selp.b32 	%r573, %r572, %r571, %p258;
	setp.eq.f64 	%p259, %fd429, 0dBFF0000000000000;
	selp.b32 	%r574, 1072693248, %r573, %p259;
	mov.b32 	%r575, 0;
	mov.b64 	%fd3941, {%r575, %r574};
	bra.uni 	$L__BB0_415;
$L__BB0_413:
	setp.neu.f64 	%p253, %fd431, 0d7FF0000000000000;
	@%p253 bra 	$L__BB0_415;
	setp.lt.s32 	%p254, %r379, 0;
	setp.lt.s32 	%p255, %r380, 0;
	selp.b32 	%r564, 0, 2146435072, %p255;
	and.b32  	%r565, %r380, 2147483647;
	setp.ne.s32 	%p256, %r565, 1071644672;
	or.b32  	%r566, %r564, -2147483648;
	selp.b32 	%r567, %r566, %r564, %p256;
	selp.b32 	%r568, %r567, %r564, %p21;
	selp.b32 	%r569, %r568, %r564, %p254;
	mov.b32 	%r570, 0;
	mov.b64 	%fd3941, {%r570, %r569};
$L__BB0_415:
	setp.eq.f64 	%p260, %fd429, 0d3FF0000000000000;
	setp.eq.f64 	%p261, %fd430, 0d0000000000000000;
	selp.f64 	%fd1437, 0d3FF0000000000000, %fd3941, %p260;
	selp.f64 	%fd3942, 0d3FF0000000000000, %fd1437, %p261;
$L__BB0_416:
	mov.b32 	%r867, 0;
	@%p202 bra 	$L__BB0_419;
	and.b32  	%r867, %r470, 2147483632;
	neg.s32 	%r871, %r867;
	add.s64 	%rd863, %rd1, 64;
	add.s64 	%rd862, %rd4, 64;
$L__BB0_418:
	.pragma "nounroll";
	ld.global.f64 	%fd1438, [%rd863+-64];
	sub.f64 	%fd1439, %fd1438, %fd530;
	ld.global.f64 	%fd1440, [%rd863+-56];
	sub.f64 	%fd1441, %fd1440, %fd530;
	st.local.v2.f64 	[%rd862+-64], {%fd1439, %fd1441};
	ld.global.f64 	%fd1442, [%rd863+-48];
	sub.f64 	%fd1443, %fd1442, %fd530;
	ld.global.f64 	%fd1444, [%rd863+-40];
	sub.f64 	%fd1445, %fd1444, %fd530;
	st.local.v2.f64 	[%rd862+-48], {%fd1443, %fd1445};
	ld.global.f64 	%fd1446, [%rd863+-32];
	sub.f64 	%fd1447, %fd1446, %fd530;
	ld.global.f64 	%fd1448, [%rd863+-24];
	sub.f64 	%fd1449, %fd1448, %fd530;
	st.local.v2.f64 	[%rd862+-32], {%fd1447, %fd1449};
	ld.global.f64 	%fd1450, [%rd863+-16];
	sub.f64 	%fd1451, %fd1450, %fd530;
	ld.global.f64 	%fd1452, [%rd863+-8];
	sub.f64 	%fd1453, %fd1452, %fd530;
	st.local.v2.f64 	[%rd862+-16], {%fd1451, %fd1453};
	ld.global.f64 	%fd1454, [%rd863];
	sub.f64 	%fd1455, %fd1454, %fd530;
	ld.global.f64 	%fd1456, [%rd863+8];
	sub.f64 	%fd1457, %fd1456, %fd530;
	st.local.v2.f64 	[%rd862], {%fd1455, %fd1457};
	ld.global.f64 	%fd1458, [%rd863+16];
	sub.f64 	%fd1459, %fd1458, %fd530;
	ld.global.f64 	%fd1460, [%rd863+24];
	sub.f64 	%fd1461, %fd1460, %fd530;
	st.local.v2.f64 	[%rd862+16], {%fd1459, %fd1461};
	ld.global.f64 	%fd1462, [%rd863+32];
	sub.f64 	%fd1463, %fd1462, %fd530;
	ld.global.f64 	%fd1464, [%rd863+40];
	sub.f64 	%fd1465, %fd1464, %fd530;
	st.local.v2.f64 	[%rd862+32], {%fd1463, %fd1465};
	ld.global.f64 	%fd1466, [%rd863+48];
	sub.f64 	%fd1467, %fd1466, %fd530;
	ld.global.f64 	%fd1468, [%rd863+56];
	sub.f64 	%fd1469, %fd1468, %fd530;
	st.local.v2.f64 	[%rd862+48], {%fd1467, %fd1469};
	add.s32 	%r871, %r871, 16;
	add.s64 	%rd863, %rd863, 128;
	add.s64 	%rd862, %rd862, 128;
	setp.eq.s32 	%p263, %r871, 0;
	@%p263 bra 	$L__BB0_419;
	bra.uni 	$L__BB0_418;
$L__BB0_419:
	@%p222 bra 	$L__BB0_428;
	setp.lt.u32 	%p265, %r263, 8;
	@%p265 bra 	$L__BB0_422;
	mul.wide.u32 	%rd479, %r867, 8;
	add.s64 	%rd480, %rd1, %rd479;
	ld.global.f64 	%fd1470, [%rd480];
	sub.f64 	%fd1471, %fd1470, %fd530;
	add.s64 	%rd481, %rd4, %rd479;
	st.local.f64 	[%rd481], %fd1471;
	ld.global.f64 	%fd1472, [%rd480+8];
	sub.f64 	%fd1473, %fd1472, %fd530;
	st.local.f64 	[%rd481+8], %fd1473;
	ld.global.f64 	%fd1474, [%rd480+16];
	sub.f64 	%fd1475, %fd1474, %fd530;
	st.local.f64 	[%rd481+16], %fd1475;
	ld.global.f64 	%fd1476, [%rd480+24];
	sub.f64 	%fd1477, %fd1476, %fd530;
	st.local.f64 	[%rd481+24], %fd1477;
	ld.global.f64 	%fd1478, [%rd480+32];
	sub.f64 	%fd1479, %fd1478, %fd530;
	st.local.f64 	[%rd481+32], %fd1479;
	ld.global.f64 	%fd1480, [%rd480+40];
	sub.f64 	%fd1481, %fd1480, %fd530;
	st.local.f64 	[%rd481+40], %fd1481;
	ld.global.f64 	%fd1482, [%rd480+48];
	sub.f64 	%fd1483, %fd1482, %fd530;
	st.local.f64 	[%rd481+48], %fd1483;
	ld.global.f64 	%fd1484, [%rd480+56];
	sub.f64 	%fd1485, %fd1484, %fd530;
	st.local.f64 	[%rd481+56], %fd1485;
	add.s32 	%r867, %r867, 8;
$L__BB0_422:
	@%p196 bra 	$L__BB0_428;
	and.b32  	%r386, %r470, 3;
	setp.lt.u32 	%p267, %r128, 4;
	@%p267 bra 	$L__BB0_425;
	mul.wide.u32 	%rd482, %r867, 8;
	add.s64 	%rd483, %rd1, %rd482;
	ld.global.f64 	%fd1486, [%rd483];
	sub.f64 	%fd1487, %fd1486, %fd530;
	add.s64 	%rd484, %rd4, %rd482;
	st.local.f64 	[%rd484], %fd1487;
	ld.global.f64 	%fd1488, [%rd483+8];
	sub.f64 	%fd1489, %fd1488, %fd530;
	st.local.f64 	[%rd484+8], %fd1489;
	ld.global.f64 	%fd1490, [%rd483+16];
	sub.f64 	%fd1491, %fd1490, %fd530;
	st.local.f64 	[%rd484+16], %fd1491;
	ld.global.f64 	%fd1492, [%rd483+24];
	sub.f64 	%fd1493, %fd1492, %fd530;
	st.local.f64 	[%rd484+24], %fd1493;
	add.s32 	%r867, %r867, 4;
$L__BB0_425:
	setp.eq.s32 	%p268, %r386, 0;
	@%p268 bra 	$L__BB0_428;
	mul.wide.u32 	%rd485, %r867, 8;
	add.s64 	%rd861, %rd4, %rd485;
	add.s64 	%rd860, %rd1, %rd485;
	neg.s32 	%r870, %r386;
$L__BB0_427:
	.pragma "nounroll";
	ld.global.f64 	%fd1494, [%rd860];
	sub.f64 	%fd1495, %fd1494, %fd530;
	st.local.f64 	[%rd861], %fd1495;
	add.s64 	%rd861, %rd861, 8;
	add.s64 	%rd860, %rd860, 8;
	add.s32 	%r870, %r870, 1;
	setp.ne.s32 	%p269, %r870, 0;
	@%p269 bra 	$L__BB0_427;
$L__BB0_428:
	mov.f64 	%fd3950, 0d0000000000000000;
	mov.b32 	%r872, 0;
	@%p202 bra 	$L__BB0_431;
	and.b32  	%r872, %r470, 2147483632;
	neg.s32 	%r876, %r872;
	add.s64 	%rd867, %rd4, 64;
	add.s64 	%rd866, %rd7, 64;
	mov.f64 	%fd3950, 0d0000000000000000;
$L__BB0_430:
	.pragma "nounroll";
	ld.local.v2.f64 	{%fd1499, %fd1500}, [%rd867+-64];
	ld.local.v2.f64 	{%fd1501, %fd1502}, [%rd866+-64];
	fma.rn.f64 	%fd1503, %fd1499, %fd1501, %fd3950;
	fma.rn.f64 	%fd1504, %fd1500, %fd1502, %fd1503;
	ld.local.v2.f64 	{%fd1505, %fd1506}, [%rd867+-48];
	ld.local.v2.f64 	{%fd1507, %fd1508}, [%rd866+-48];
	fma.rn.f64 	%fd1509, %fd1505, %fd1507, %fd1504;
	fma.rn.f64 	%fd1510, %fd1506, %fd1508, %fd1509;
	ld.local.v2.f64 	{%fd1511, %fd1512}, [%rd867+-32];
	ld.local.v2.f64 	{%fd1513, %fd1514}, [%rd866+-32];
	fma.rn.f64 	%fd1515, %fd1511, %fd1513, %fd1510;
	fma.rn.f64 	%fd1516, %fd1512, %fd1514, %fd1515;
	ld.local.v2.f64 	{%fd1517, %fd1518}, [%rd867+-16];
	ld.local.v2.f64 	{%fd1519, %fd1520}, [%rd866+-16];
	fma.rn.f64 	%fd1521, %fd1517, %fd1519, %fd1516;
	fma.rn.f64 	%fd1522, %fd1518, %fd1520, %fd1521;
	ld.local.v2.f64 	{%fd1523, %fd1524}, [%rd867];
	ld.local.v2.f64 	{%fd1525, %fd1526}, [%rd866];
	fma.rn.f64 	%fd1527, %fd1523, %fd1525, %fd1522;
	fma.rn.f64 	%fd1528, %fd1524, %fd1526, %fd1527;
	ld.local.v2.f64 	{%fd1529, %fd1530}, [%rd867+16];
	ld.local.v2.f64 	{%fd1531, %fd1532}, [%rd866+16];
	fma.rn.f64 	%fd1533, %fd1529, %fd1531, %fd1528;
	fma.rn.f64 	%fd1534, %fd1530, %fd1532, %fd1533;
	ld.local.v2.f64 	{%fd1535, %fd1536}, [%rd867+32];
	ld.local.v2.f64 	{%fd1537, %fd1538}, [%rd866+32];
	fma.rn.f64 	%fd1539, %fd1535, %fd1537, %fd1534;
	fma.rn.f64 	%fd1540, %fd1536, %fd1538, %fd1539;
	ld.local.v2.f64 	{%fd1541, %fd1542}, [%rd867+48];
	ld.local.v2.f64 	{%fd1543, %fd1544}, [%rd866+48];
	fma.rn.f64 	%fd1545, %fd1541, %fd1543, %fd1540;
	fma.rn.f64 	%fd3950, %fd1542, %fd1544, %fd1545;
	add.s32 	%r876, %r876, 16;
	add.s64 	%rd867, %rd867, 128;
	add.s64 	%rd866, %rd866, 128;
	setp.eq.s32 	%p271, %r876, 0;
	@%p271 bra 	$L__BB0_431;
	bra.uni 	$L__BB0_430;
$L__BB0_431:
	@%p222 bra 	$L__BB0_440;
	setp.lt.u32 	%p273, %r263, 8;
	@%p273 bra 	$L__BB0_434;
	mul.wide.u32 	%rd486, %r872, 8;
	add.s64 	%rd487, %rd4, %rd486;
	ld.local.f64 	%fd1547, [%rd487];
	add.s64 	%rd488, %rd7, %rd486;
	ld.local.f64 	%fd1548, [%rd488];
	fma.rn.f64 	%fd1549, %fd1547, %fd1548, %fd3950;
	ld.local.f64 	%fd1550, [%rd487+8];
	ld.local.f64 	%fd1551, [%rd488+8];
	fma.rn.f64 	%fd1552, %fd1550, %fd1551, %fd1549;
	ld.local.f64 	%fd1553, [%rd487+16];
	ld.local.f64 	%fd1554, [%rd488+16];
	fma.rn.f64 	%fd1555, %fd1553, %fd1554, %fd1552;
	ld.local.f64 	%fd1556, [%rd487+24];
	ld.local.f64 	%fd1557, [%rd488+24];
	fma.rn.f64 	%fd1558, %fd1556, %fd1557, %fd1555;
	ld.local.f64 	%fd1559, [%rd487+32];
	ld.local.f64 	%fd1560, [%rd488+32];
	fma.rn.f64 	%fd1561, %fd1559, %fd1560, %fd1558;
	ld.local.f64 	%fd1562, [%rd487+40];
	ld.local.f64 	%fd1563, [%rd488+40];
	fma.rn.f64 	%fd1564, %fd1562, %fd1563, %fd1561;
	ld.local.f64 	%fd1565, [%rd487+48];
	ld.local.f64 	%fd1566, [%rd488+48];
	fma.rn.f64 	%fd1567, %fd1565, %fd1566, %fd1564;
	ld.local.f64 	%fd1568, [%rd487+56];
	ld.local.f64 	%fd1569, [%rd488+56];
	fma.rn.f64 	%fd3950, %fd1568, %fd1569, %fd1567;
	add.s32 	%r872, %r872, 8;
$L__BB0_434:
	@%p196 bra 	$L__BB0_440;
	and.b32  	%r399, %r470, 3;
	setp.lt.u32 	%p275, %r128, 4;
	@%p275 bra 	$L__BB0_437;
	mul.wide.u32 	%rd489, %r872, 8;
	add.s64 	%rd490, %rd4, %rd489;
	ld.local.f64 	%fd1571, [%rd490];
	add.s64 	%rd491, %rd7, %rd489;
	ld.local.f64 	%fd1572, [%rd491];
	fma.rn.f64 	%fd1573, %fd1571, %fd1572, %fd3950;
	ld.local.f64 	%fd1574, [%rd490+8];
	ld.local.f64 	%fd1575, [%rd491+8];
	fma.rn.f64 	%fd1576, %fd1574, %fd1575, %fd1573;
	ld.local.f64 	%fd1577, [%rd490+16];
	ld.local.f64 	%fd1578, [%rd491+16];
	fma.rn.f64 	%fd1579, %fd1577, %fd1578, %fd1576;
	ld.local.f64 	%fd1580, [%rd490+24];
	ld.local.f64 	%fd1581, [%rd491+24];
	fma.rn.f64 	%fd3950, %fd1580, %fd1581, %fd1579;
	add.s32 	%r872, %r872, 4;
$L__BB0_437:
	setp.eq.s32 	%p276, %r399, 0;
	@%p276 bra 	$L__BB0_440;
	mul.wide.u32 	%rd492, %r872, 8;
	add.s64 	%rd865, %rd7, %rd492;
	add.s64 	%rd864, %rd4, %rd492;
	neg.s32 	%r875, %r399;
$L__BB0_439:
	.pragma "nounroll";
	ld.local.f64 	%fd1582, [%rd864];
	ld.local.f64 	%fd1583, [%rd865];
	fma.rn.f64 	%fd3950, %fd1582, %fd1583, %fd3950;
	add.s64 	%rd865, %rd865, 8;
	add.s64 	%rd864, %rd864, 8;
	add.s32 	%r875, %r875, 1;
	setp.ne.s32 	%p277, %r875, 0;
	@%p277 bra 	$L__BB0_439;
$L__BB0_440:
	setp.lt.u32 	%p278, %r127, 7;
	mov.f64 	%fd3959, 0d0000000000000000;
	mov.b32 	%r878, 0;
	@%p278 bra 	$L__BB0_443;
	and.b32  	%r878, %r470, 2147483640;
	neg.s32 	%r877, %r878;
	add.s64 	%rd870, %rd3, 32;
	add.s64 	%rd869, %rd7, 32;
	add.s64 	%rd868, %rd4, 32;
	mov.f64 	%fd3959, 0d0000000000000000;
$L__BB0_442:
	.pragma "nounroll";
	ld.global.f64 	%fd1587, [%rd870+-32];
	mul.f64 	%fd1588, %fd1587, %fd1587;
	div.rn.f64 	%fd1589, %fd1588, %fd318;
	ld.local.v2.f64 	{%fd1590, %fd1591}, [%rd869+-32];
	mul.f64 	%fd1592, %fd1590, %fd1589;
	ld.local.v2.f64 	{%fd1593, %fd1594}, [%rd868+-32];
	sub.f64 	%fd1595, %fd1593, %fd3950;
	fma.rn.f64 	%fd1596, %fd1592, %fd1595, %fd3959;
	ld.global.f64 	%fd1597, [%rd870+-24];
	mul.f64 	%fd1598, %fd1597, %fd1597;
	div.rn.f64 	%fd1599, %fd1598, %fd318;
	mul.f64 	%fd1600, %fd1591, %fd1599;
	sub.f64 	%fd1601, %fd1594, %fd3950;
	fma.rn.f64 	%fd1602, %fd1600, %fd1601, %fd1596;
	ld.global.f64 	%fd1603, [%rd870+-16];
	mul.f64 	%fd1604, %fd1603, %fd1603;
	div.rn.f64 	%fd1605, %fd1604, %fd318;
	ld.local.v2.f64 	{%fd1606, %fd1607}, [%rd869+-16];
	mul.f64 	%fd1608, %fd1606, %fd1605;
	ld.local.v2.f64 	{%fd1609, %fd1610}, [%rd868+-16];
	sub.f64 	%fd1611, %fd1609, %fd3950;
	fma.rn.f64 	%fd1612, %fd1608, %fd1611, %fd1602;
	ld.global.f64 	%fd1613, [%rd870+-8];
	mul.f64 	%fd1614, %fd1613, %fd1613;
	div.rn.f64 	%fd1615, %fd1614, %fd318;
	mul.f64 	%fd1616, %fd1607, %fd1615;
	sub.f64 	%fd1617, %fd1610, %fd3950;
	fma.rn.f64 	%fd1618, %fd1616, %fd1617, %fd1612;
	ld.global.f64 	%fd1619, [%rd870];
	mul.f64 	%fd1620, %fd1619, %fd1619;
	div.rn.f64 	%fd1621, %fd1620, %fd318;
	ld.local.v2.f64 	{%fd1622, %fd1623}, [%rd869];
	mul.f64 	%fd1624, %fd1622, %fd1621;
	ld.local.v2.f64 	{%fd1625, %fd1626}, [%rd868];
	sub.f64 	%fd1627, %fd1625, %fd3950;
	fma.rn.f64 	%fd1628, %fd1624, %fd1627, %fd1618;
	ld.global.f64 	%fd1629, [%rd870+8];
	mul.f64 	%fd1630, %fd1629, %fd1629;
	div.rn.f64 	%fd1631, %fd1630, %fd318;
	mul.f64 	%fd1632, %fd1623, %fd1631;
	sub.f64 	%fd1633, %fd1626, %fd3950;
	fma.rn.f64 	%fd1634, %fd1632, %fd1633, %fd1628;
	ld.global.f64 	%fd1635, [%rd870+16];
	mul.f64 	%fd1636, %fd1635, %fd1635;
	div.rn.f64 	%fd1637, %fd1636, %fd318;
	ld.local.v2.f64 	{%fd1638, %fd1639}, [%rd869+16];
	mul.f64 	%fd1640, %fd1638, %fd1637;
	ld.local.v2.f64 	{%fd1641, %fd1642}, [%rd868+16];
	sub.f64 	%fd1643, %fd1641, %fd3950;
	fma.rn.f64 	%fd1644, %fd1640, %fd1643, %fd1634;
	ld.global.f64 	%fd1645, [%rd870+24];
	mul.f64 	%fd1646, %fd1645, %fd1645;
	div.rn.f64 	%fd1647, %fd1646, %fd318;
	mul.f64 	%fd1648, %fd1639, %fd1647;
	sub.f64 	%fd1649, %fd1642, %fd3950;
	fma.rn.f64 	%fd3959, %fd1648, %fd1649, %fd1644;
	add.s32 	%r877, %r877, 8;
	add.s64 	%rd870, %rd870, 64;
	add.s64 	%rd869, %rd869, 64;
	add.s64 	%rd868, %rd868, 64;
	setp.ne.s32 	%p279, %r877, 0;
	@%p279 bra 	$L__BB0_442;
$L__BB0_443:
	@%p196 bra 	$L__BB0_451;
	and.b32  	%r412, %r470, 3;
	setp.lt.u32 	%p281, %r128, 4;
	@%p281 bra 	$L__BB0_446;
	mul.wide.u32 	%rd493, %r878, 8;
	add.s64 	%rd494, %rd3, %rd493;
	ld.global.f64 	%fd1651, [%rd494];
	mul.f64 	%fd1652, %fd1651, %fd1651;
	div.rn.f64 	%fd1653, %fd1652, %fd318;
	add.s64 	%rd495, %rd7, %rd493;
	ld.local.f64 	%fd1654, [%rd495];
	mul.f64 	%fd1655, %fd1654, %fd1653;
	add.s64 	%rd496, %rd4, %rd493;
	ld.local.f64 	%fd1656, [%rd496];
	sub.f64 	%fd1657, %fd1656, %fd3950;
	fma.rn.f64 	%fd1658, %fd1655, %fd1657, %fd3959;
	ld.global.f64 	%fd1659, [%rd494+8];
	mul.f64 	%fd1660, %fd1659, %fd1659;
	div.rn.f64 	%fd1661, %fd1660, %fd318;
	ld.local.f64 	%fd1662, [%rd495+8];
	mul.f64 	%fd1663, %fd1662, %fd1661;
	ld.local.f64 	%fd1664, [%rd496+8];
	sub.f64 	%fd1665, %fd1664, %fd3950;
	fma.rn.f64 	%fd1666, %fd1663, %fd1665, %fd1658;
	ld.global.f64 	%fd1667, [%rd494+16];
	mul.f64 	%fd1668, %fd1667, %fd1667;
	div.rn.f64 	%fd1669, %fd1668, %fd318;
	ld.local.f64 	%fd1670, [%rd495+16];
	mul.f64 	%fd1671, %fd1670, %fd1669;
	ld.local.f64 	%fd1672, [%rd496+16];
	sub.f64 	%fd1673, %fd1672, %fd3950;
	fma.rn.f64 	%fd1674, %fd1671, %fd1673, %fd1666;
	ld.global.f64 	%fd1675, [%rd494+24];
	mul.f64 	%fd1676, %fd1675, %fd1675;
	div.rn.f64 	%fd1677, %fd1676, %fd318;
	ld.local.f64 	%fd1678, [%rd495+24];
	mul.f64 	%fd1679, %fd1678, %fd1677;
	ld.local.f64 	%fd1680, [%rd496+24];
	sub.f64 	%fd1681, %fd1680, %fd3950;
	fma.rn.f64 	%fd3959, %fd1679, %fd1681, %fd1674;
	add.s32 	%r878, %r878, 4;
$L__BB0_446:
	setp.eq.s32 	%p282, %r412, 0;
	@%p282 bra 	$L__BB0_451;
	setp.eq.s32 	%p283, %r412, 1;
	@%p283 bra 	$L__BB0_449;
	mul.wide.u32 	%rd497, %r878, 8;
	add.s64 	%rd498, %rd3, %rd497;
	ld.global.f64 	%fd1683, [%rd498];
	mul.f64 	%fd1684, %fd1683, %fd1683;
	div.rn.f64 	%fd1685, %fd1684, %fd318;
	add.s64 	%rd499, %rd7, %rd497;
	ld.local.f64 	%fd1686, [%rd499];
	mul.f64 	%fd1687, %fd1686, %fd1685;
	add.s64 	%rd500, %rd4, %rd497;
	ld.local.f64 	%fd1688, [%rd500];
	sub.f64 	%fd1689, %fd1688, %fd3950;
	fma.rn.f64 	%fd1690, %fd1687, %fd1689, %fd3959;
	ld.global.f64 	%fd1691, [%rd498+8];
	mul.f64 	%fd1692, %fd1691, %fd1691;
	div.rn.f64 	%fd1693, %fd1692, %fd318;
	ld.local.f64 	%fd1694, [%rd499+8];
	mul.f64 	%fd1695, %fd1694, %fd1693;
	ld.local.f64 	%fd1696, [%rd500+8];
	sub.f64 	%fd1697, %fd1696, %fd3950;
	fma.rn.f64 	%fd3959, %fd1695, %fd1697, %fd1690;
	add.s32 	%r878, %r878, 2;
$L__BB0_449:
	and.b32  	%r580, %r470, 1;
	setp.eq.b32 	%p284, %r580, 1;
	not.pred 	%p285, %p284;
	@%p285 bra 	$L__BB0_451;
	mul.wide.u32 	%rd501, %r878, 8;
	add.s64 	%rd502, %rd3, %rd501;
	ld.global.f64 	%fd1698, [%rd502];
	mul.f64 	%fd1699, %fd1698, %fd1698;
	div.rn.f64 	%fd1700, %fd1699, %fd318;
	add.s64 	%rd503, %rd7, %rd501;
	ld.local.f64 	%fd1701, [%rd503];
	mul.f64 	%fd1702, %fd1701, %fd1700;
	add.s64 	%rd504, %rd4, %rd501;
	ld.local.f64 	%fd1703, [%rd504];
	sub.f64 	%fd1704, %fd1703, %fd3950;
	fma.rn.f64 	%fd3959, %fd1702, %fd1704, %fd3959;
$L__BB0_451:
	mul.f64 	%fd1707, %fd3942, %fd334;
	ld.local.f64 	%fd1708, [%rd272];
	sub.f64 	%fd1709, %fd1708, %fd3950;
	mul.f64 	%fd1710, %fd333, %fd1709;
	sub.f64 	%fd1711, %fd1710, %fd3959;
	mul.f64 	%fd466, %fd1707, %fd1711;
	mov.f64 	%fd3977, 0d0000000000000000;
	mov.b32 	%r883, 0;
	@%p202 bra 	$L__BB0_454;
	and.b32  	%r883, %r470, 2147483632;
	neg.s32 	%r881, %r883;
	add.s64 	%rd871, %rd6, 64;
	mov.f64 	%fd3977, 0d0000000000000000;
$L__BB0_453:
	.pragma "nounroll";
	ld.local.v2.f64 	{%fd1713, %fd1714}, [%rd871+-64];
	setp.lt.f64 	%p287, %fd1713, %fd3976;
	selp.f64 	%fd1715, %fd1713, %fd3976, %p287;
	add.f64 	%fd1716, %fd3977, %fd1713;
	setp.lt.f64 	%p288, %fd1714, %fd1715;
	selp.f64 	%fd1717, %fd1714, %fd1715, %p288;
	add.f64 	%fd1718, %fd1716, %fd1714;
	ld.local.v2.f64 	{%fd1719, %fd1720}, [%rd871+-48];
	setp.lt.f64 	%p289, %fd1719, %fd1717;
	selp.f64 	%fd1721, %fd1719, %fd1717, %p289;
	add.f64 	%fd1722, %fd1718, %fd1719;
	setp.lt.f64 	%p290, %fd1720, %fd1721;
	selp.f64 	%fd1723, %fd1720, %fd1721, %p290;
	add.f64 	%fd1724, %fd1722, %fd1720;
	ld.local.v2.f64 	{%fd1725, %fd1726}, [%rd871+-32];
	setp.lt.f64 	%p291, %fd1725, %fd1723;
	selp.f64 	%fd1727, %fd1725, %fd1723, %p291;
	add.f64 	%fd1728, %fd1724, %fd1725;
	setp.lt.f64 	%p292, %fd1726, %fd1727;
	selp.f64 	%fd1729, %fd1726, %fd1727, %p292;
	add.f64 	%fd1730, %fd1728, %fd1726;
	ld.local.v2.f64 	{%fd1731, %fd1732}, [%rd871+-16];
	setp.lt.f64 	%p293, %fd1731, %fd1729;
	selp.f64 	%fd1733, %fd1731, %fd1729, %p293;
	add.f64 	%fd1734, %fd1730, %fd1731;
	setp.lt.f64 	%p294, %fd1732, %fd1733;
	selp.f64 	%fd1735, %fd1732, %fd1733, %p294;
	add.f64 	%fd1736, %fd1734, %fd1732;
	ld.local.v2.f64 	{%fd1737, %fd1738}, [%rd871];
	setp.lt.f64 	%p295, %fd1737, %fd1735;
	selp.f64 	%fd1739, %fd1737, %fd1735, %p295;
	add.f64 	%fd1740, %fd1736, %fd1737;
	setp.lt.f64 	%p296, %fd1738, %fd1739;
	selp.f64 	%fd1741, %fd1738, %fd1739, %p296;
	add.f64 	%fd1742, %fd1740, %fd1738;
	ld.local.v2.f64 	{%fd1743, %fd1744}, [%rd871+16];
	setp.lt.f64 	%p297, %fd1743, %fd1741;
	selp.f64 	%fd1745, %fd1743, %fd1741, %p297;
	add.f64 	%fd1746, %fd1742, %fd1743;
	setp.lt.f64 	%p298, %fd1744, %fd1745;
	selp.f64 	%fd1747, %fd1744, %fd1745, %p298;
	add.f64 	%fd1748, %fd1746, %fd1744;
	ld.local.v2.f64 	{%fd1749, %fd1750}, [%rd871+32];
	setp.lt.f64 	%p299, %fd1749, %fd1747;
	selp.f64 	%fd1751, %fd1749, %fd1747, %p299;
	add.f64 	%fd1752, %fd1748, %fd1749;
	setp.lt.f64 	%p300, %fd1750, %fd1751;
	selp.f64 	%fd1753, %fd1750, %fd1751, %p300;
	add.f64 	%fd1754, %fd1752, %fd1750;
	ld.local.v2.f64 	{%fd1755, %fd1756}, [%rd871+48];
	setp.lt.f64 	%p301, %fd1755, %fd1753;
	selp.f64 	%fd1757, %fd1755, %fd1753, %p301;
	add.f64 	%fd1758, %fd1754, %fd1755;
	setp.lt.f64 	%p302, %fd1756, %fd1757;
	selp.f64 	%fd3976, %fd1756, %fd1757, %p302;
	add.f64 	%fd3977, %fd1758, %fd1756;
	add.s32 	%r881, %r881, 16;
	add.s64 	%rd871, %rd871, 128;
	setp.ne.s32 	%p303, %r881, 0;
	@%p303 bra 	$L__BB0_453;
$L__BB0_454:
	@%p222 bra 	$L__BB0_463;
	setp.lt.u32 	%p305, %r263, 8;
	@%p305 bra 	$L__BB0_457;
	mul.wide.u32 	%rd505, %r883, 8;
	add.s64 	%rd506, %rd6, %rd505;
	ld.local.f64 	%fd1760, [%rd506];
	setp.lt.f64 	%p306, %fd1760, %fd3976;
	selp.f64 	%fd1761, %fd1760, %fd3976, %p306;
	add.f64 	%fd1762, %fd3977, %fd1760;
	ld.local.f64 	%fd1763, [%rd506+8];
	setp.lt.f64 	%p307, %fd1763, %fd1761;
	selp.f64 	%fd1764, %fd1763, %fd1761, %p307;
	add.f64 	%fd1765, %fd1762, %fd1763;
	ld.local.f64 	%fd1766, [%rd506+16];
	setp.lt.f64 	%p308, %fd1766, %fd1764;
	selp.f64 	%fd1767, %fd1766, %fd1764, %p308;
	add.f64 	%fd1768, %fd1765, %fd1766;
	ld.local.f64 	%fd1769, [%rd506+24];
	setp.lt.f64 	%p309, %fd1769, %fd1767;
	selp.f64 	%fd1770, %fd1769, %fd1767, %p309;
	add.f64 	%fd1771, %fd1768, %fd1769;
	ld.local.f64 	%fd1772, [%rd506+32];
	setp.lt.f64 	%p310, %fd1772, %fd1770;
	selp.f64 	%fd1773, %fd1772, %fd1770, %p310;
	add.f64 	%fd1774, %fd1771, %fd1772;
	ld.local.f64 	%fd1775, [%rd506+40];
	setp.lt.f64 	%p311, %fd1775, %fd1773;
	selp.f64 	%fd1776, %fd1775, %fd1773, %p311;
	add.f64 	%fd1777, %fd1774, %fd1775;
	ld.local.f64 	%fd1778, [%rd506+48];
	setp.lt.f64 	%p312, %fd1778, %fd1776;
	selp.f64 	%fd1779, %fd1778, %fd1776, %p312;
	add.f64 	%fd1780, %fd1777, %fd1778;
	ld.local.f64 	%fd1781, [%rd506+56];
	setp.lt.f64 	%p313, %fd1781, %fd1779;
	selp.f64 	%fd3976, %fd1781, %fd1779, %p313;
	add.f64 	%fd3977, %fd1780, %fd1781;
	add.s32 	%r883, %r883, 8;
$L__BB0_457:
	@%p196 bra 	$L__BB0_463;
	and.b32  	%r424, %r470, 3;
	setp.lt.u32 	%p315, %r128, 4;
	@%p315 bra 	$L__BB0_460;
	mul.wide.u32 	%rd507, %r883, 8;
	add.s64 	%rd508, %rd6, %rd507;
	ld.local.f64 	%fd1783, [%rd508];
	setp.lt.f64 	%p316, %fd1783, %fd3976;
	selp.f64 	%fd1784, %fd1783, %fd3976, %p316;
	add.f64 	%fd1785, %fd3977, %fd1783;
	ld.local.f64 	%fd1786, [%rd508+8];
	setp.lt.f64 	%p317, %fd1786, %fd1784;
	selp.f64 	%fd1787, %fd1786, %fd1784, %p317;
	add.f64 	%fd1788, %fd1785, %fd1786;
	ld.local.f64 	%fd1789, [%rd508+16];
	setp.lt.f64 	%p318, %fd1789, %fd1787;
	selp.f64 	%fd1790, %fd1789, %fd1787, %p318;
	add.f64 	%fd1791, %fd1788, %fd1789;
	ld.local.f64 	%fd1792, [%rd508+24];
	setp.lt.f64 	%p319, %fd1792, %fd1790;
	selp.f64 	%fd3976, %fd1792, %fd1790, %p319;
	add.f64 	%fd3977, %fd1791, %fd1792;
	add.s32 	%r883, %r883, 4;
$L__BB0_460:
	setp.eq.s32 	%p320, %r424, 0;
	@%p320 bra 	$L__BB0_463;
	mul.wide.u32 	%rd509, %r883, 8;
	add.s64 	%rd872, %rd6, %rd509;
	neg.s32 	%r885, %r424;
$L__BB0_462:
	.pragma "nounroll";
	ld.local.f64 	%fd1793, [%rd872];
	setp.lt.f64 	%p321, %fd1793, %fd3976;
	selp.f64 	%fd3976, %fd1793, %fd3976, %p321;
	add.f64 	%fd3977, %fd3977, %fd1793;
	add.s64 	%rd872, %rd872, 8;
	add.s32 	%r885, %r885, 1;
	setp.ne.s32 	%p322, %r885, 0;
	@%p322 bra 	$L__BB0_462;
$L__BB0_463:
	setp.leu.f64 	%p323, %fd3976, 0d0000000000000000;
	setp.geu.f64 	%p324, %fd3977, %fd534;
	mov.f64 	%fd3980, 0d0000000000000000;
	or.pred  	%p325, %p323, %p324;
	@%p325 bra 	$L__BB0_475;
	mov.f64 	%fd1795, 0d3FF0000000000000;
	sub.f64 	%fd493, %fd1795, %fd3977;
	add.f64 	%fd494, %fd533, 0dC000000000000000;
	{
	.reg .b32 %temp; 
	mov.b64 	{%temp, %r430}, %fd493;
	}
	{
	.reg .b32 %temp; 
	mov.b64 	{%temp, %r431}, %fd494;
	}
	shr.u32 	%r582, %r431, 20;
	and.b32  	%r583, %r582, 2047;
	add.s32 	%r584, %r583, -1012;
	mov.b64 	%rd510, %fd494;
	shl.b64 	%rd319, %rd510, %r584;
	setp.eq.s64 	%p24, %rd319, -9223372036854775808;
	abs.f64 	%fd495, %fd493;
	setp.neu.f64 	%p326, %fd493, 0d0000000000000000;
	@%p326 bra 	$L__BB0_466;
	setp.eq.s64 	%p329, %rd319, -9223372036854775808;
	abs.f64 	%fd1803, %fd494;
	setp.neu.f64 	%p330, %fd1803, 0d3FE0000000000000;
	and.pred  	%p24, %p330, %p329;
	selp.b32 	%r585, %r430, 0, %p24;
	setp.lt.s32 	%p331, %r431, 0;
	or.b32  	%r586, %r585, 2146435072;
	selp.b32 	%r587, %r586, %r585, %p331;
	mov.b32 	%r588, 0;
	mov.b64 	%fd3979, {%r588, %r587};
	bra.uni 	$L__BB0_467;
$L__BB0_466:
	{ // callseq 3, 0
	.param .b64 param0;
	st.param.f64 	[param0], %fd495;
	.param .b64 param1;
	st.param.f64 	[param1], %fd494;
	.param .b64 retval0;
	call.uni (retval0), 
	__internal_accurate_pow, 
	(
	param0, 
	param1
	);
	ld.param.f64 	%fd1796, [retval0];
	} // callseq 3
	setp.lt.s32 	%p327, %r430, 0;
	cvt.rzi.f64.f64 	%fd1798, %fd494;
	setp.neu.f64 	%p328, %fd494, %fd1798;
	neg.f64 	%fd1799, %fd1796;
	selp.f64 	%fd1800, %fd1799, %fd1796, %p24;
	selp.f64 	%fd1801, %fd1800, %fd1796, %p327;
	selp.f64 	%fd1802, 0dFFF8000000000000, %fd1801, %p327;
	selp.f64 	%fd3979, %fd1802, %fd1801, %p328;
$L__BB0_467:
	add.f64 	%fd1804, %fd494, %fd493;
	{
	.reg .b32 %temp; 
	mov.b64 	{%temp, %r589}, %fd1804;
	}
	and.b32  	%r590, %r589, 2146435072;
	setp.ne.s32 	%p332, %r590, 2146435072;
	@%p332 bra 	$L__BB0_474;
	setp.num.f64 	%p333, %fd493, %fd494;
	@%p333 bra 	$L__BB0_470;
	add.rn.f64 	%fd3979, %fd493, %fd494;
	bra.uni 	$L__BB0_474;
$L__BB0_470:
	abs.f64 	%fd1805, %fd494;
	setp.neu.f64 	%p334, %fd1805, 0d7FF0000000000000;
	@%p334 bra 	$L__BB0_472;
	setp.gt.f64 	%p339, %fd495, 0d3FF0000000000000;
	selp.b32 	%r598, 2146435072, 0, %p339;
	setp.lt.s32 	%p340, %r431, 0;
	xor.b32  	%r599, %r598, 2146435072;
	selp.b32 	%r600, %r599, %r598, %p340;
	setp.eq.f64 	%p341, %fd493, 0dBFF0000000000000;
	selp.b32 	%r601, 1072693248, %r600, %p341;
	mov.b32 	%r602, 0;
	mov.b64 	%fd3979, {%r602, %r601};
	bra.uni 	$L__BB0_474;
$L__BB0_472:
	setp.neu.f64 	%p335, %fd495, 0d7FF0000000000000;
	@%p335 bra 	$L__BB0_474;
	setp.lt.s32 	%p336, %r430, 0;
	setp.lt.s32 	%p337, %r431, 0;
	selp.b32 	%r591, 0, 2146435072, %p337;
	and.b32  	%r592, %r431, 2147483647;
	setp.ne.s32 	%p338, %r592, 1071644672;
	or.b32  	%r593, %r591, -2147483648;
	selp.b32 	%r594, %r593, %r591, %p338;
	selp.b32 	%r595, %r594, %r591, %p24;
	selp.b32 	%r596, %r595, %r591, %p336;
	mov.b32 	%r597, 0;
	mov.b64 	%fd3979, {%r597, %r596};
$L__BB0_474:
	setp.eq.f64 	%p342, %fd493, 0d3FF0000000000000;
	setp.eq.f64 	%p343, %fd494, 0d0000000000000000;
	selp.f64 	%fd1806, 0d3FF0000000000000, %fd3979, %p342;
	selp.f64 	%fd3980, 0d3FF0000000000000, %fd1806, %p343;
$L__BB0_475:
	mov.b32 	%r886, 0;
	@%p202 bra 	$L__BB0_478;
	and.b32  	%r886, %r470, 2147483632;
	neg.s32 	%r890, %r886;
	add.s64 	%rd876, %rd1, 64;
	add.s64 	%rd875, %rd4, 64;
$L__BB0_477:
	.pragma "nounroll";
	ld.global.f64 	%fd1807, [%rd876+-64];
	sub.f64 	%fd1808, %fd1807, %fd530;
	ld.global.f64 	%fd1809, [%rd876+-56];
	sub.f64 	%fd1810, %fd1809, %fd530;
	st.local.v2.f64 	[%rd875+-64], {%fd1808, %fd1810};
	ld.global.f64 	%fd1811, [%rd876+-48];
	sub.f64 	%fd1812, %fd1811, %fd530;
	ld.global.f64 	%fd1813, [%rd876+-40];
	sub.f64 	%fd1814, %fd1813, %fd530;
	st.local.v2.f64 	[%rd875+-48], {%fd1812, %fd1814};
	ld.global.f64 	%fd1815, [%rd876+-32];
	sub.f64 	%fd1816, %fd1815, %fd530;
	ld.global.f64 	%fd1817, [%rd876+-24];
	sub.f64 	%fd1818, %fd1817, %fd530;
	st.local.v2.f64 	[%rd875+-32], {%fd1816, %fd1818};
	ld.global.f64 	%fd1819, [%rd876+-16];
	sub.f64 	%fd1820, %fd1819, %fd530;
	ld.global.f64 	%fd1821, [%rd876+-8];
	sub.f64 	%fd1822, %fd1821, %fd530;
	st.local.v2.f64 	[%rd875+-16], {%fd1820, %fd1822};
	ld.global.f64 	%fd1823, [%rd876];
	sub.f64 	%fd1824, %fd1823, %fd530;
	ld.global.f64 	%fd1825, [%rd876+8];
	sub.f64 	%fd1826, %fd1825, %fd530;
	st.local.v2.f64 	[%rd875], {%fd1824, %fd1826};
	ld.global.f64 	%fd1827, [%rd876+16];
	sub.f64 	%fd1828, %fd1827, %fd530;
	ld.global.f64 	%fd1829, [%rd876+24];
	sub.f64 	%fd1830, %fd1829, %fd530;
	st.local.v2.f64 	[%rd875+16], {%fd1828, %fd1830};
	ld.global.f64 	%fd1831, [%rd876+32];
	sub.f64 	%fd1832, %fd1831, %fd530;
	ld.global.f64 	%fd1833, [%rd876+40];
	sub.f64 	%fd1834, %fd1833, %fd530;
	st.local.v2.f64 	[%rd875+32], {%fd1832, %fd1834};
	ld.global.f64 	%fd1835, [%rd876+48];
	sub.f64 	%fd1836, %fd1835, %fd530;
	ld.global.f64 	%fd1837, [%rd876+56];
	sub.f64 	%fd1838, %fd1837, %fd530;
	st.local.v2.f64 	[%rd875+48], {%fd1836, %fd1838};
	add.s32 	%r890, %r890, 16;
	add.s64 	%rd876, %rd876, 128;
	add.s64 	%rd875, %rd875, 128;
	setp.eq.s32 	%p345, %r890, 0;
	@%p345 bra 	$L__BB0_478;
	bra.uni 	$L__BB0_477;
$L__BB0_478:
	@%p222 bra 	$L__BB0_487;
	setp.lt.u32 	%p347, %r263, 8;
	@%p347 bra 	$L__BB0_481;
	mul.wide.u32 	%rd511, %r886, 8;
	add.s64 	%rd512, %rd1, %rd511;
	ld.global.f64 	%fd1839, [%rd512];
	sub.f64 	%fd1840, %fd1839, %fd530;
	add.s64 	%rd513, %rd4, %rd511;
	st.local.f64 	[%rd513], %fd1840;
	ld.global.f64 	%fd1841, [%rd512+8];
	sub.f64 	%fd1842, %fd1841, %fd530;
	st.local.f64 	[%rd513+8], %fd1842;
	ld.global.f64 	%fd1843, [%rd512+16];
	sub.f64 	%fd1844, %fd1843, %fd530;
	st.local.f64 	[%rd513+16], %fd1844;
	ld.global.f64 	%fd1845, [%rd512+24];
	sub.f64 	%fd1846, %fd1845, %fd530;
	st.local.f64 	[%rd513+24], %fd1846;
	ld.global.f64 	%fd1847, [%rd512+32];
	sub.f64 	%fd1848, %fd1847, %fd530;
	st.local.f64 	[%rd513+32], %fd1848;
	ld.global.f64 	%fd1849, [%rd512+40];
	sub.f64 	%fd1850, %fd1849, %fd530;
	st.local.f64 	[%rd513+40], %fd1850;
	ld.global.f64 	%fd1851, [%rd512+48];
	sub.f64 	%fd1852, %fd1851, %fd530;
	st.local.f64 	[%rd513+48], %fd1852;
	ld.global.f64 	%fd1853, [%rd512+56];
	sub.f64 	%fd1854, %fd1853, %fd530;
	st.local.f64 	[%rd513+56], %fd1854;
	add.s32 	%r886, %r886, 8;
$L__BB0_481:
	@%p196 bra 	$L__BB0_487;
	and.b32  	%r437, %r470, 3;
	setp.lt.u32 	%p349, %r128, 4;
	@%p349 bra 	$L__BB0_484;
	mul.wide.u32 	%rd514, %r886, 8;
	add.s64 	%rd515, %rd1, %rd514;
	ld.global.f64 	%fd1855, [%rd515];
	sub.f64 	%fd1856, %fd1855, %fd530;
	add.s64 	%rd516, %rd4, %rd514;
	st.local.f64 	[%rd516], %fd1856;
	ld.global.f64 	%fd1857, [%rd515+8];
	sub.f64 	%fd1858, %fd1857, %fd530;
	st.local.f64 	[%rd516+8], %fd1858;
	ld.global.f64 	%fd1859, [%rd515+16];
	sub.f64 	%fd1860, %fd1859, %fd530;
	st.local.f64 	[%rd516+16], %fd1860;
	ld.global.f64 	%fd1861, [%rd515+24];
	sub.f64 	%fd1862, %fd1861, %fd530;
	st.local.f64 	[%rd516+24], %fd1862;
	add.s32 	%r886, %r886, 4;
$L__BB0_484:
	setp.eq.s32 	%p350, %r437, 0;
	@%p350 bra 	$L__BB0_487;
	mul.wide.u32 	%rd517, %r886, 8;
	add.s64 	%rd874, %rd4, %rd517;
	add.s64 	%rd873, %rd1, %rd517;
	neg.s32 	%r889, %r437;
$L__BB0_486:
	.pragma "nounroll";
	ld.global.f64 	%fd1863, [%rd873];
	sub.f64 	%fd1864, %fd1863, %fd530;
	st.local.f64 	[%rd874], %fd1864;
	add.s64 	%rd874, %rd874, 8;
	add.s64 	%rd873, %rd873, 8;
	add.s32 	%r889, %r889, 1;
	setp.ne.s32 	%p351, %r889, 0;
	@%p351 bra 	$L__BB0_486;
$L__BB0_487:
	mov.f64 	%fd3988, 0d0000000000000000;
	mov.b32 	%r891, 0;
	@%p202 bra 	$L__BB0_490;
	and.b32  	%r891, %r470, 2147483632;
	neg.s32 	%r895, %r891;
	add.s64 	%rd880, %rd4, 64;
	add.s64 	%rd879, %rd6, 64;
	mov.f64 	%fd3988, 0d0000000000000000;
$L__BB0_489:
	.pragma "nounroll";
	ld.local.v2.f64 	{%fd1868, %fd1869}, [%rd880+-64];
	ld.local.v2.f64 	{%fd1870, %fd1871}, [%rd879+-64];
	fma.rn.f64 	%fd1872, %fd1868, %fd1870, %fd3988;
	fma.rn.f64 	%fd1873, %fd1869, %fd1871, %fd1872;
	ld.local.v2.f64 	{%fd1874, %fd1875}, [%rd880+-48];
	ld.local.v2.f64 	{%fd1876, %fd1877}, [%rd879+-48];
	fma.rn.f64 	%fd1878, %fd1874, %fd1876, %fd1873;
	fma.rn.f64 	%fd1879, %fd1875, %fd1877, %fd1878;
	ld.local.v2.f64 	{%fd1880, %fd1881}, [%rd880+-32];
	ld.local.v2.f64 	{%fd1882, %fd1883}, [%rd879+-32];
	fma.rn.f64 	%fd1884, %fd1880, %fd1882, %fd1879;
	fma.rn.f64 	%fd1885, %fd1881, %fd1883, %fd1884;
	ld.local.v2.f64 	{%fd1886, %fd1887}, [%rd880+-16];
	ld.local.v2.f64 	{%fd1888, %fd1889}, [%rd879+-16];
	fma.rn.f64 	%fd1890, %fd1886, %fd1888, %fd1885;
	fma.rn.f64 	%fd1891, %fd1887, %fd1889, %fd1890;
	ld.local.v2.f64 	{%fd1892, %fd1893}, [%rd880];
	ld.local.v2.f64 	{%fd1894, %fd1895}, [%rd879];
	fma.rn.f64 	%fd1896, %fd1892, %fd1894, %fd1891;
	fma.rn.f64 	%fd1897, %fd1893, %fd1895, %fd1896;
	ld.local.v2.f64 	{%fd1898, %fd1899}, [%rd880+16];
	ld.local.v2.f64 	{%fd1900, %fd1901}, [%rd879+16];
	fma.rn.f64 	%fd1902, %fd1898, %fd1900, %fd1897;
	fma.rn.f64 	%fd1903, %fd1899, %fd1901, %fd1902;
	ld.local.v2.f64 	{%fd1904, %fd1905}, [%rd880+32];
	ld.local.v2.f64 	{%fd1906, %fd1907}, [%rd879+32];
	fma.rn.f64 	%fd1908, %fd1904, %fd1906, %fd1903;
	fma.rn.f64 	%fd1909, %fd1905, %fd1907, %fd1908;
	ld.local.v2.f64 	{%fd1910, %fd1911}, [%rd880+48];
	ld.local.v2.f64 	{%fd1912, %fd1913}, [%rd879+48];
	fma.rn.f64 	%fd1914, %fd1910, %fd1912, %fd1909;
	fma.rn.f64 	%fd3988, %fd1911, %fd1913, %fd1914;
	add.s32 	%r895, %r895, 16;
	add.s64 	%rd880, %rd880, 128;
	add.s64 	%rd879, %rd879, 128;
	setp.eq.s32 	%p353, %r895, 0;
	@%p353 bra 	$L__BB0_490;
	bra.uni 	$L__BB0_489;
$L__BB0_490:
	@%p222 bra 	$L__BB0_499;
	setp.lt.u32 	%p355, %r263, 8;
	@%p355 bra 	$L__BB0_493;
	mul.wide.u32 	%rd518, %r891, 8;
	add.s64 	%rd519, %rd4, %rd518;
	ld.local.f64 	%fd1916, [%rd519];
	add.s64 	%rd520, %rd6, %rd518;
	ld.local.f64 	%fd1917, [%rd520];
	fma.rn.f64 	%fd1918, %fd1916, %fd1917, %fd3988;
	ld.local.f64 	%fd1919, [%rd519+8];
	ld.local.f64 	%fd1920, [%rd520+8];
	fma.rn.f64 	%fd1921, %fd1919, %fd1920, %fd1918;
	ld.local.f64 	%fd1922, [%rd519+16];
	ld.local.f64 	%fd1923, [%rd520+16];
	fma.rn.f64 	%fd1924, %fd1922, %fd1923, %fd1921;
	ld.local.f64 	%fd1925, [%rd519+24];
	ld.local.f64 	%fd1926, [%rd520+24];
	fma.rn.f64 	%fd1927, %fd1925, %fd1926, %fd1924;
	ld.local.f64 	%fd1928, [%rd519+32];
	ld.local.f64 	%fd1929, [%rd520+32];
	fma.rn.f64 	%fd1930, %fd1928, %fd1929, %fd1927;
	ld.local.f64 	%fd1931, [%rd519+40];
	ld.local.f64 	%fd1932, [%rd520+40];
	fma.rn.f64 	%fd1933, %fd1931, %fd1932, %fd1930;
	ld.local.f64 	%fd1934, [%rd519+48];
	ld.local.f64 	%fd1935, [%rd520+48];
	fma.rn.f64 	%fd1936, %fd1934, %fd1935, %fd1933;
	ld.local.f64 	%fd1937, [%rd519+56];
	ld.local.f64 	%fd1938, [%rd520+56];
	fma.rn.f64 	%fd3988, %fd1937, %fd1938, %fd1936;
	add.s32 	%r891, %r891, 8;
$L__BB0_493:
	@%p196 bra 	$L__BB0_499;
	and.b32  	%r450, %r470, 3;
	setp.lt.u32 	%p357, %r128, 4;
	@%p357 bra 	$L__BB0_496;
	mul.wide.u32 	%rd521, %r891, 8;
	add.s64 	%rd522, %rd4, %rd521;
	ld.local.f64 	%fd1940, [%rd522];
	add.s64 	%rd523, %rd6, %rd521;
	ld.local.f64 	%fd1941, [%rd523];
	fma.rn.f64 	%fd1942, %fd1940, %fd1941, %fd3988;
	ld.local.f64 	%fd1943, [%rd522+8];
	ld.local.f64 	%fd1944, [%rd523+8];
	fma.rn.f64 	%fd1945, %fd1943, %fd1944, %fd1942;
	ld.local.f64 	%fd1946, [%rd522+16];
	ld.local.f64 	%fd1947, [%rd523+16];
	fma.rn.f64 	%fd1948, %fd1946, %fd1947, %fd1945;
	ld.local.f64 	%fd1949, [%rd522+24];
	ld.local.f64 	%fd1950, [%rd523+24];
	fma.rn.f64 	%fd3988, %fd1949, %fd1950, %fd1948;
	add.s32 	%r891, %r891, 4;
$L__BB0_496:
	setp.eq.s32 	%p358, %r450, 0;
	@%p358 bra 	$L__BB0_499;
	mul.wide.u32 	%rd524, %r891, 8;
	add.s64 	%rd878, %rd6, %rd524;
	add.s64 	%rd877, %rd4, %rd524;
	neg.s32 	%r894, %r450;
$L__BB0_498:
	.pragma "nounroll";
	ld.local.f64 	%fd1951, [%rd877];
	ld.local.f64 	%fd1952, [%rd878];
	fma.rn.f64 	%fd3988, %fd1951, %fd1952, %fd3988;
	add.s64 	%rd878, %rd878, 8;
	add.s64 	%rd877, %rd877, 8;
	add.s32 	%r894, %r894, 1;
	setp.ne.s32 	%p359, %r894, 0;
	@%p359 bra 	$L__BB0_498;
$L__BB0_499:
	mov.f64 	%fd3997, 0d0000000000000000;
	mov.b32 	%r897, 0;
	@%p278 bra 	$L__BB0_502;
	and.b32  	%r897, %r470, 2147483640;
	neg.s32 	%r896, %r897;
	add.s64 	%rd883, %rd3, 32;
	add.s64 	%rd882, %rd6, 32;
	add.s64 	%rd881, %rd4, 32;
	mov.f64 	%fd3997, 0d0000000000000000;
$L__BB0_501:
	.pragma "nounroll";
	ld.global.f64 	%fd1956, [%rd883+-32];
	mul.f64 	%fd1957, %fd1956, %fd1956;
	div.rn.f64 	%fd1958, %fd1957, %fd318;
	ld.local.v2.f64 	{%fd1959, %fd1960}, [%rd882+-32];
	mul.f64 	%fd1961, %fd1959, %fd1958;
	ld.local.v2.f64 	{%fd1962, %fd1963}, [%rd881+-32];
	sub.f64 	%fd1964, %fd1962, %fd3988;
	fma.rn.f64 	%fd1965, %fd1961, %fd1964, %fd3997;
	ld.global.f64 	%fd1966, [%rd883+-24];
	mul.f64 	%fd1967, %fd1966, %fd1966;
	div.rn.f64 	%fd1968, %fd1967, %fd318;
	mul.f64 	%fd1969, %fd1960, %fd1968;
	sub.f64 	%fd1970, %fd1963, %fd3988;
	fma.rn.f64 	%fd1971, %fd1969, %fd1970, %fd1965;
	ld.global.f64 	%fd1972, [%rd883+-16];
	mul.f64 	%fd1973, %fd1972, %fd1972;
	div.rn.f64 	%fd1974, %fd1973, %fd318;
	ld.local.v2.f64 	{%fd1975, %fd1976}, [%rd882+-16];
	mul.f64 	%fd1977, %fd1975, %fd1974;
	ld.local.v2.f64 	{%fd1978, %fd1979}, [%rd881+-16];
	sub.f64 	%fd1980, %fd1978, %fd3988;
	fma.rn.f64 	%fd1981, %fd1977, %fd1980, %fd1971;
	ld.global.f64 	%fd1982, [%rd883+-8];
	mul.f64 	%fd1983, %fd1982, %fd1982;
	div.rn.f64 	%fd1984, %fd1983, %fd318;
	mul.f64 	%fd1985, %fd1976, %fd1984;
	sub.f64 	%fd1986, %fd1979, %fd3988;
	fma.rn.f64 	%fd1987, %fd1985, %fd1986, %fd1981;
	ld.global.f64 	%fd1988, [%rd883];
	mul.f64 	%fd1989, %fd1988, %fd1988;
	div.rn.f64 	%fd1990, %fd1989, %fd318;
	ld.local.v2.f64 	{%fd1991, %fd1992}, [%rd882];
	mul.f64 	%fd1993, %fd1991, %fd1990;
	ld.local.v2.f64 	{%fd1994, %fd1995}, [%rd881];
	sub.f64 	%fd1996, %fd1994, %fd3988;
	fma.rn.f64 	%fd1997, %fd1993, %fd1996, %fd1987;
	ld.global.f64 	%fd1998, [%rd883+8];
	mul.f64 	%fd1999, %fd1998, %fd1998;
	div.rn.f64 	%fd2000, %fd1999, %fd318;
	mul.f64 	%fd2001, %fd1992, %fd2000;
	sub.f64 	%fd2002, %fd1995, %fd3988;
	fma.rn.f64 	%fd2003, %fd2001, %fd2002, %fd1997;
	ld.global.f64 	%fd2004, [%rd883+16];
	mul.f64 	%fd2005, %fd2004, %fd2004;
	div.rn.f64 	%fd2006, %fd2005, %fd318;
	ld.local.v2.f64 	{%fd2007, %fd2008}, [%rd882+16];
	mul.f64 	%fd2009, %fd2007, %fd2006;
	ld.local.v2.f64 	{%fd2010, %fd2011}, [%rd881+16];
	sub.f64 	%fd2012, %fd2010, %fd3988;
	fma.rn.f64 	%fd2013, %fd2009, %fd2012, %fd2003;
	ld.global.f64 	%fd2014, [%rd883+24];
	mul.f64 	%fd2015, %fd2014, %fd2014;
	div.rn.f64 	%fd2016, %fd2015, %fd318;
	mul.f64 	%fd2017, %fd2008, %fd2016;
	sub.f64 	%fd2018, %fd2011, %fd3988;
	fma.rn.f64 	%fd3997, %fd2017, %fd2018, %fd2013;
	add.s32 	%r896, %r896, 8;
	add.s64 	%rd883, %rd883, 64;
	add.s64 	%rd882, %rd882, 64;
	add.s64 	%rd881, %rd881, 64;
	setp.ne.s32 	%p361, %r896, 0;
	@%p361 bra 	$L__BB0_501;
$L__BB0_502:
	setp.eq.s32 	%p362, %r128, 0;
	@%p362 bra 	$L__BB0_510;
	and.b32  	%r463, %r470, 3;
	setp.lt.u32 	%p363, %r128, 4;
	@%p363 bra 	$L__BB0_505;
	mul.wide.u32 	%rd525, %r897, 8;
	add.s64 	%rd526, %rd3, %rd525;
	ld.global.f64 	%fd2020, [%rd526];
	mul.f64 	%fd2021, %fd2020, %fd2020;
	div.rn.f64 	%fd2022, %fd2021, %fd318;
	add.s64 	%rd527, %rd6, %rd525;
	ld.local.f64 	%fd2023, [%rd527];
	mul.f64 	%fd2024, %fd2023, %fd2022;
	add.s64 	%rd528, %rd4, %rd525;
	ld.local.f64 	%fd2025, [%rd528];
	sub.f64 	%fd2026, %fd2025, %fd3988;
	fma.rn.f64 	%fd2027, %fd2024, %fd2026, %fd3997;
	ld.global.f64 	%fd2028, [%rd526+8];
	mul.f64 	%fd2029, %fd2028, %fd2028;
	div.rn.f64 	%fd2030, %fd2029, %fd318;
	ld.local.f64 	%fd2031, [%rd527+8];
	mul.f64 	%fd2032, %fd2031, %fd2030;
	ld.local.f64 	%fd2033, [%rd528+8];
	sub.f64 	%fd2034, %fd2033, %fd3988;
	fma.rn.f64 	%fd2035, %fd2032, %fd2034, %fd2027;
	ld.global.f64 	%fd2036, [%rd526+16];
	mul.f64 	%fd2037, %fd2036, %fd2036;
	div.rn.f64 	%fd2038, %fd2037, %fd318;
	ld.local.f64 	%fd2039, [%rd527+16];
	mul.f64 	%fd2040, %fd2039, %fd2038;
	ld.local.f64 	%fd2041, [%rd528+16];
	sub.f64 	%fd2042, %fd2041, %fd3988;
	fma.rn.f64 	%fd2043, %fd2040, %fd2042, %fd2035;
	ld.global.f64 	%fd2044, [%rd526+24];
	mul.f64 	%fd2045, %fd2044, %fd2044;
	div.rn.f64 	%fd2046, %fd2045, %fd318;
	ld.local.f64 	%fd2047, [%rd527+24];
	mul.f64 	%fd2048, %fd2047, %fd2046;
	ld.local.f64 	%fd2049, [%rd528+24];
	sub.f64 	%fd2050, %fd2049, %fd3988;
	fma.rn.f64 	%fd3997, %fd2048, %fd2050, %fd2043;
	add.s32 	%r897, %r897, 4;
$L__BB0_505:
	setp.eq.s32 	%p364, %r463, 0;
	@%p364 bra 	$L__BB0_510;
	setp.eq.s32 	%p365, %r463, 1;
	@%p365 bra 	$L__BB0_508;
	mul.wide.u32 	%rd529, %r897, 8;
	add.s64 	%rd530, %rd3, %rd529;
	ld.global.f64 	%fd2052, [%rd530];
	mul.f64 	%fd2053, %fd2052, %fd2052;
	div.rn.f64 	%fd2054, %fd2053, %fd318;
	add.s64 	%rd531, %rd6, %rd529;
	ld.local.f64 	%fd2055, [%rd531];
	mul.f64 	%fd2056, %fd2055, %fd2054;
	add.s64 	%rd532, %rd4, %rd529;
	ld.local.f64 	%fd2057, [%rd532];
	sub.f64 	%fd2058, %fd2057, %fd3988;
	fma.rn.f64 	%fd2059, %fd2056, %fd2058, %fd3997;
	ld.global.f64 	%fd2060, [%rd530+8];
	mul.f64 	%fd2061, %fd2060, %fd2060;
	div.rn.f64 	%fd2062, %fd2061, %fd318;
	ld.local.f64 	%fd2063, [%rd531+8];
	mul.f64 	%fd2064, %fd2063, %fd2062;
	ld.local.f64 	%fd2065, [%rd532+8];
	sub.f64 	%fd2066, %fd2065, %fd3988;
	fma.rn.f64 	%fd3997, %fd2064, %fd2066, %fd2059;
	add.s32 	%r897, %r897, 2;
$L__BB0_508:
	and.b32  	%r606, %r470, 1;
	setp.eq.b32 	%p366, %r606, 1;
	not.pred 	%p367, %p366;
	@%p367 bra 	$L__BB0_510;
	mul.wide.u32 	%rd533, %r897, 8;
	add.s64 	%rd534, %rd3, %rd533;
	ld.global.f64 	%fd2067, [%rd534];
	mul.f64 	%fd2068, %fd2067, %fd2067;
	div.rn.f64 	%fd2069, %fd2068, %fd318;
	add.s64 	%rd535, %rd6, %rd533;
	ld.local.f64 	%fd2070, [%rd535];
	mul.f64 	%fd2071, %fd2070, %fd2069;
	add.s64 	%rd536, %rd4, %rd533;
	ld.local.f64 	%fd2072, [%rd536];
	sub.f64 	%fd2073, %fd2072, %fd3988;
	fma.rn.f64 	%fd3997, %fd2071, %fd2073, %fd3997;
$L__BB0_510:
	ld.param.f64 	%fd3691, [_Z10update_phiPdS_dS_ddddddiii_param_9];
	mul.f64 	%fd2074, %fd3980, %fd334;
	ld.local.f64 	%fd2075, [%rd272];
	sub.f64 	%fd2076, %fd2075, %fd3988;
	mul.f64 	%fd2077, %fd333, %fd2076;
	sub.f64 	%fd2078, %fd2077, %fd3997;
	mul.f64 	%fd2079, %fd2074, %fd2078;
	sub.f64 	%fd2080, %fd466, %fd2079;
	mul.wide.u32 	%rd537, %r477, 8;
	add.s64 	%rd538, %rd7, %rd537;
	ld.local.f64 	%fd2081, [%rd538];
	setp.gt.f64 	%p368, %fd400, %fd2081;
	setp.lt.f64 	%p369, %fd400, %fd2081;
	selp.f64 	%fd2082, 0dBFF0000000000000, 0d0000000000000000, %p369;
	selp.f64 	%fd2083, 0d3FF0000000000000, %fd2082, %p368;
	mul.f64 	%fd2084, %fd2079, %fd400;
	fma.rn.f64 	%fd2085, %fd466, %fd2081, %fd2084;
	mul.f64 	%fd2086, %fd2085, 0d3FE0000000000000;
	abs.f64 	%fd2087, %fd2079;
	mul.f64 	%fd2088, %fd2087, 0d3FE0000000000000;
	sub.f64 	%fd2089, %fd400, %fd2081;
	mul.f64 	%fd2090, %fd2088, %fd2089;
	sub.f64 	%fd2091, %fd2086, %fd2090;
	mul.f64 	%fd2092, %fd2081, 0d3FE0000000000000;
	abs.f64 	%fd2093, %fd2080;
	mul.f64 	%fd2094, %fd2093, %fd2092;
	mul.f64 	%fd2095, %fd2083, %fd2094;
	sub.f64 	%fd2096, %fd2091, %fd2095;
	add.s32 	%r607, %r6, %r8;
	mul.wide.s32 	%rd539, %r607, 8;
	add.s64 	%rd540, %rd2, %rd539;
	ld.global.f64 	%fd2097, [%rd540];
	div.rn.f64 	%fd2098, %fd535, %fd3691;
	sub.f64 	%fd2099, %fd401, %fd2096;
	mul.f64 	%fd2100, %fd2098, %fd2099;
	sub.f64 	%fd2101, %fd2097, %fd2100;
	add.s32 	%r608, %r7, %r8;
	mul.wide.s32 	%rd541, %r608, 8;
	add.s64 	%rd542, %rd2, %rd541;
	st.global.f64 	[%rd542], %fd2101;
$L__BB0_511:
	ret;

}
.func  (.param .b64 func_retval0) __internal_accurate_pow(
	.param .b64 __internal_accurate_pow_param_0,
	.param .b64 __internal_accurate_pow_param_1
)
{
	.reg .pred 	%p<8>;
	.reg .b32 	%r<49>;
	.reg .b32 	%f<3>;
	.reg .b64 	%fd<109>;

	ld.param.f64 	%fd10, [__internal_accurate_pow_param_0];
	ld.param.f64 	%fd11, [__internal_accurate_pow_param_1];
	{
	.reg .b32 %temp; 
	mov.b64 	{%temp, %r46}, %fd10;
	}
	{
	.reg .b32 %temp; 
	mov.b64 	{%r45, %temp}, %fd10;
	}
	shr.u32 	%r47, %r46, 20;
	setp.gt.u32 	%p1, %r46, 1048575;
	@%p1 bra 	$L__BB1_2;
	mul.f64 	%fd12, %fd10, 0d4350000000000000;
	{
	.reg .b32 %temp; 
	mov.b64 	{%temp, %r46}, %fd12;
	}
	{
	.reg .b32 %temp; 
	mov.b64 	{%r45, %temp}, %fd12;
	}
	shr.u32 	%r16, %r46, 20;
	add.s32 	%r47, %r16, -54;
$L__BB1_2:
	add.s32 	%r48, %r47, -1023;
	and.b32  	%r17, %r46, -2146435073;
	or.b32  	%r18, %r17, 1072693248;
	mov.b64 	%fd107, {%r45, %r18};
	setp.lt.u32 	%p2, %r18, 1073127583;
	@%p2 bra 	$L__BB1_4;
	{
	.reg .b32 %temp; 
	mov.b64 	{%r19, %temp}, %fd107;
	}
	{
	.reg .b32 %temp; 
	mov.b64 	{%temp, %r20}, %fd107;
	}
	add.s32 	%r21, %r20, -1048576;
	mov.b64 	%fd107, {%r19, %r21};
	add.s32 	%r48, %r47, -1022;
$L__BB1_4:
	add.f64 	%fd13, %fd107, 0dBFF0000000000000;
	add.f64 	%fd14, %fd107, 0d3FF0000000000000;
	rcp.approx.ftz.f64 	%fd15, %fd14;
	neg.f64 	%fd16, %fd14;
	fma.rn.f64 	%fd17, %fd16, %fd15, 0d3FF0000000000000;
	fma.rn.f64 	%fd18, %fd17, %fd17, %fd17;
	fma.rn.f64 	%fd19, %fd18, %fd15, %fd15;
	mul.f64 	%fd20, %fd13, %fd19;
	fma.rn.f64 	%fd21, %fd13, %fd19, %fd20;
	mul.f64 	%fd22, %fd21, %fd21;
	fma.rn.f64 	%fd23, %fd22, 0d3EB0F5FF7D2CAFE2, 0d3ED0F5D241AD3B5A;
	fma.rn.f64 	%fd24, %fd23, %fd22, 0d3EF3B20A75488A3F;
	fma.rn.f64 	%fd25, %fd24, %fd22, 0d3F1745CDE4FAECD5;
	fma.rn.f64 	%fd26, %fd25, %fd22, 0d3F3C71C7258A578B;
	fma.rn.f64 	%fd27, %fd26, %fd22, 0d3F6249249242B910;
	fma.rn.f64 	%fd28, %fd27, %fd22, 0d3F89999999999DFB;
	sub.f64 	%fd29, %fd13, %fd21;
	add.f64 	%fd30, %fd29, %fd29;
	neg.f64 	%fd31, %fd21;
	fma.rn.f64 	%fd32, %fd31, %fd13, %fd30;
	mul.f64 	%fd33, %fd19, %fd32;
	fma.rn.f64 	%fd34, %fd22, %fd28, 0d3FB5555555555555;
	mov.f64 	%fd35, 0d3FB5555555555555;
	sub.f64 	%fd36, %fd35, %fd34;
	fma.rn.f64 	%fd37, %fd22, %fd28, %fd36;
	add.f64 	%fd38, %fd37, 0dBC46A4CB00B9E7B0;
	add.f64 	%fd39, %fd34, %fd38;
	sub.f64 	%fd40, %fd34, %fd39;
	add.f64 	%fd41, %fd38, %fd40;
	mul.rn.f64 	%fd42, %fd21, %fd21;
	neg.f64 	%fd43, %fd42;
	fma.rn.f64 	%fd44, %fd21, %fd21, %fd43;
	{
	.reg .b32 %temp; 
	mov.b64 	{%r22, %temp}, %fd33;
	}
	{
	.reg .b32 %temp; 
	mov.b64 	{%temp, %r23}, %fd33;
	}
	add.s32 	%r24, %r23, 1048576;
	mov.b64 	%fd45, {%r22, %r24};
	fma.rn.f64 	%fd46, %fd21, %fd45, %fd44;
	mul.rn.f64 	%fd47, %fd42, %fd21;
	neg.f64 	%fd48, %fd47;
	fma.rn.f64 	%fd49, %fd42, %fd21, %fd48;
	fma.rn.f64 	%fd50, %fd42, %fd33, %fd49;
	fma.rn.f64 	%fd51, %fd46, %fd21, %fd50;
	mul.rn.f64 	%fd52, %fd39, %fd47;
	neg.f64 	%fd53, %fd52;
	fma.rn.f64 	%fd54, %fd39, %fd47, %fd53;
	fma.rn.f64 	%fd55, %fd39, %fd51, %fd54;
	fma.rn.f64 	%fd56, %fd41, %fd47, %fd55;
	add.f64 	%fd57, %fd52, %fd56;
	sub.f64 	%fd58, %fd52, %fd57;
	add.f64 	%fd59, %fd56, %fd58;
	add.f64 	%fd60, %fd21, %fd57;
	sub.f64 	%fd61, %fd21, %fd60;
	add.f64 	%fd62, %fd57, %fd61;
	add.f64 	%fd63, %fd59, %fd62;
	add.f64 	%fd64, %fd33, %fd63;
	add.f64 	%fd65, %fd60, %fd64;
	sub.f64 	%fd66, %fd60, %fd65;
	add.f64 	%fd67, %fd64, %fd66;
	xor.b32  	%r25, %r48, -2147483648;
	mov.b32 	%r26, 1127219200;
	mov.b64 	%fd68, {%r25, %r26};
	mov.b32 	%r27, -2147483648;
	mov.b64 	%fd69, {%r27, %r26};
	sub.f64 	%fd70, %fd68, %fd69;
	fma.rn.f64 	%fd71, %fd70, 0d3FE62E42FEFA39EF, %fd65;
	fma.rn.f64 	%fd72, %fd70, 0dBFE62E42FEFA39EF, %fd71;
	sub.f64 	%fd73, %fd72, %fd65;
	sub.f64 	%fd74, %fd67, %fd73;
	fma.rn.f64 	%fd75, %fd70, 0d3C7ABC9E3B39803F, %fd74;
	add.f64 	%fd76, %fd71, %fd75;
	sub.f64 	%fd77, %fd71, %fd76;
	add.f64 	%fd78, %fd75, %fd77;
	{
	.reg .b32 %temp; 
	mov.b64 	{%temp, %r28}, %fd11;
	}
	{
	.reg .b32 %temp; 
	mov.b64 	{%r29, %temp}, %fd11;
	}
	shl.b32 	%r30, %r28, 1;
	setp.gt.u32 	%p3, %r30, -33554433;
	and.b32  	%r31, %r28, -15728641;
	selp.b32 	%r32, %r31, %r28, %p3;
	mov.b64 	%fd79, {%r29, %r32};
	mul.rn.f64 	%fd80, %fd76, %fd79;
	neg.f64 	%fd81, %fd80;
	fma.rn.f64 	%fd82, %fd76, %fd79, %fd81;
	fma.rn.f64 	%fd83, %fd78, %fd79, %fd82;
	add.f64 	%fd4, %fd80, %fd83;
	sub.f64 	%fd84, %fd80, %fd4;
	add.f64 	%fd5, %fd83, %fd84;
	fma.rn.f64 	%fd85, %fd4, 0d3FF71547652B82FE, 0d4338000000000000;
	{
	.reg .b32 %temp; 
	mov.b64 	{%r13, %temp}, %fd85;
	}
	mov.f64 	%fd86, 0dC338000000000000;
	add.rn.f64 	%fd87, %fd85, %fd86;
	fma.rn.f64 	%fd88, %fd87, 0dBFE62E42FEFA39EF, %fd4;
	fma.rn.f64 	%fd89, %fd87, 0dBC7ABC9E3B39803F, %fd88;
	fma.rn.f64 	%fd90, %fd89, 0d3E5ADE1569CE2BDF, 0d3E928AF3FCA213EA;
	fma.rn.f64 	%fd91, %fd90, %fd89, 0d3EC71DEE62401315;
	fma.rn.f64 	%fd92, %fd91, %fd89, 0d3EFA01997C89EB71;
	fma.rn.f64 	%fd93, %fd92, %fd89, 0d3F2A01A014761F65;
	fma.rn.f64 	%fd94, %fd93, %fd89, 0d3F56C16C1852B7AF;
	fma.rn.f64 	%fd95, %fd94, %fd89, 0d3F81111111122322;
	fma.rn.f64 	%fd96, %fd95, %fd89, 0d3FA55555555502A1;
	fma.rn.f64 	%fd97, %fd96, %fd89, 0d3FC5555555555511;
	fma.rn.f64 	%fd98, %fd97, %fd89, 0d3FE000000000000B;
	fma.rn.f64 	%fd99, %fd98, %fd89, 0d3FF0000000000000;
	fma.rn.f64 	%fd100, %fd99, %fd89, 0d3FF0000000000000;
	{
	.reg .b32 %temp; 
	mov.b64 	{%r14, %temp}, %fd100;
	}
	{
	.reg .b32 %temp; 
	mov.b64 	{%temp, %r15}, %fd100;
	}
	shl.b32 	%r33, %r13, 20;
	add.s32 	%r34, %r33, %r15;
	mov.b64 	%fd108, {%r14, %r34};
	{
	.reg .b32 %temp; 
	mov.b64 	{%temp, %r35}, %fd4;
	}
	mov.b32 	%f2, %r35;
	abs.f32 	%f1, %f2;
	setp.lt.f32 	%p4, %f1, 0f4086232B;
	@%p4 bra 	$L__BB1_7;
	setp.lt.f64 	%p5, %fd4, 0d0000000000000000;
	add.f64 	%fd101, %fd4, 0d7FF0000000000000;
	selp.f64 	%fd108, 0d0000000000000000, %fd101, %p5;
	setp.geu.f32 	%p6, %f1, 0f40874800;
	@%p6 bra 	$L__BB1_7;
	shr.u32 	%r36, %r13, 31;
	add.s32 	%r37, %r13, %r36;
	shr.s32 	%r38, %r37, 1;
	shl.b32 	%r39, %r38, 20;
	add.s32 	%r40, %r15, %r39;
	mov.b64 	%fd102, {%r14, %r40};
	sub.s32 	%r41, %r13, %r38;
	shl.b32 	%r42, %r41, 20;
	add.s32 	%r43, %r42, 1072693248;
	mov.b32 	%r44, 0;
	mov.b64 	%fd103, {%r44, %r43};
	mul.f64 	%fd108, %fd103, %fd102;
$L__BB1_7:
	abs.f64 	%fd104, %fd108;
	setp.eq.f64 	%p7, %fd104, 0d7FF0000000000000;
	fma.rn.f64 	%fd105, %fd108, %fd5, %fd108;
	selp.f64 	%fd106, %fd108, %fd105, %p7;
	st.param.f64 	[func_retval0], %fd106;
	ret;

}


// ===== COMPILED SASS (sm_100) =====

	.target	sm_100

	.elftype	@"ET_EXEC"


//--------------------- .note.nv.tkinfo           --------------------------
	.section	.note.nv.tkinfo,"",@"SHT_NOTE"
	.sectionflags	@"SHF_NOTE_NV_TKINFO"
	.tkinfo
        /*0018*/ 	.word	0x00000002
        /*0030*/ 	.string	""
        /*0030*/ 	.string	"ptxas"
        /*0030*/ 	.string	"Cuda compilation tools, release 13.0, V13.0.88"
        /*0030*/ 	.string	"Build cuda_13.0.r13.0/compiler.36424714_0"
        /*0030*/ 	.string	"-arch sm_100 -m 64 "



//--------------------- .note.nv.cuinfo           --------------------------
	.section	.note.nv.cuinfo,"",@"SHT_NOTE"
	.sectionflags	@"SHF_NOTE_NV_CUINFO"
        /*0018*/ 	.short	0x0002
        /*001a*/ 	.short	0x0064
        /*001c*/ 	.short	0x0082
	.zero		2


//--------------------- .nv.info                  --------------------------
	.section	.nv.info,"",@"SHT_CUDA_INFO"
	.align	4


	//----- nvinfo : EIATTR_REGCOUNT
	.align		4
        /*0000*/ 	.byte	0x04, 0x2f
        /*0002*/ 	.short	(.L_1 - .L_0)
	.align		4
.L_0:
        /*0004*/ 	.word	index@(_Z10update_phiPdS_dS_ddddddiii)
        /*0008*/ 	.word	0x00000040


	//----- nvinfo : EIATTR_FRAME_SIZE
	.align		4
.L_1:
        /*000c*/ 	.byte	0x04, 0x11
        /*000e*/ 	.short	(.L_3 - .L_2)
	.align		4
.L_2:
        /*0010*/ 	.word	index@($_Z10update_phiPdS_dS_ddddddiii$__internal_accurate_pow)
        /*0014*/ 	.word	0x000000f0


	//----- nvinfo : EIATTR_FRAME_SIZE
	.align		4
.L_3:
        /*0018*/ 	.byte	0x04, 0x11
        /*001a*/ 	.short	(.L_5 - .L_4)
	.align		4
.L_4:
        /*001c*/ 	.word	index@($__internal_0_$__cuda_sm20_div_rn_f64_full)
        /*0020*/ 	.word	0x000000f0


	//----- nvinfo : EIATTR_FRAME_SIZE
	.align		4
.L_5:
        /*0024*/ 	.byte	0x04, 0x11
        /*0026*/ 	.short	(.L_7 - .L_6)
	.align		4
.L_6:
        /*0028*/ 	.word	index@(_Z10update_phiPdS_dS_ddddddiii)
        /*002c*/ 	.word	0x000000f0


	//----- nvinfo : EIATTR_MIN_STACK_SIZE
	.align		4
.L_7:
        /*0030*/ 	.byte	0x04, 0x12
        /*0032*/ 	.short	(.L_9 - .L_8)
	.align		4
.L_8:
        /*0034*/ 	.word	index@(_Z10update_phiPdS_dS_ddddddiii)
        /*0038*/ 	.word	0x000000f0
.L_9:


//--------------------- .nv.compat                --------------------------
	.section	.nv.compat,"",@"SHT_CUDA_COMPAT_INFO"
	.align	4
        /*0000*/ 	.byte	0x02, 0x09, 0x00, 0x00, 0x02, 0x02, 0x01, 0x00, 0x02, 0x05, 0x05, 0x00, 0x03, 0x07, 0x01, 0x01
        /*0010*/ 	.byte	0x02, 0x03, 0x00, 0x00, 0x02, 0x06, 0x01, 0x00, 0x04, 0x0b, 0x08, 0x00, 0x01, 0x00, 0x00, 0x00
        /*0020*/ 	.byte	0x00, 0x00, 0x00, 0x00


//--------------------- .nv.info._Z10update_phiPdS_dS_ddddddiii --------------------------
	.section	.nv.info._Z10update_phiPdS_dS_ddddddiii,"",@"SHT_CUDA_INFO"
	.sectionflags	@""
	.align	4


	//----- nvinfo : EIATTR_CUDA_API_VERSION
	.align		4
        /*0000*/ 	.byte	0x04, 0x37
        /*0002*/ 	.short	(.L_11 - .L_10)
.L_10:
        /*0004*/ 	.word	0x00000082


	//----- nvinfo : EIATTR_KPARAM_INFO
	.align		4
.L_11:
        /*0008*/ 	.byte	0x04, 0x17
        /*000a*/ 	.short	(.L_13 - .L_12)
.L_12:
        /*000c*/ 	.word	0x00000000
        /*0010*/ 	.short	0x000c
        /*0012*/ 	.short	0x0058
        /*0014*/ 	.byte	0x00, 0xf0, 0x11, 0x00


	//----- nvinfo : EIATTR_KPARAM_INFO
	.align		4
.L_13:
        /*0018*/ 	.byte	0x04, 0x17
        /*001a*/ 	.short	(.L_15 - .L_14)
.L_14:
        /*001c*/ 	.word	0x00000000
        /*0020*/ 	.short	0x000b
        /*0022*/ 	.short	0x0054
        /*0024*/ 	.byte	0x00, 0xf0, 0x11, 0x00


	//----- nvinfo : EIATTR_KPARAM_INFO
	.align		4
.L_15:
        /*0028*/ 	.byte	0x04, 0x17
        /*002a*/ 	.short	(.L_17 - .L_16)
.L_16:
        /*002c*/ 	.word	0x00000000
        /*0030*/ 	.short	0x000a
        /*0032*/ 	.short	0x0050
        /*0034*/ 	.byte	0x00, 0xf0, 0x11, 0x00


	//----- nvinfo : EIATTR_KPARAM_INFO
	.align		4
.L_17:
        /*0038*/ 	.byte	0x04, 0x17
        /*003a*/ 	.short	(.L_19 - .L_18)
.L_18:
        /*003c*/ 	.word	0x00000000
        /*0040*/ 	.short	0x0009
        /*0042*/ 	.short	0x0048
        /*0044*/ 	.byte	0x00, 0xf0, 0x21, 0x00


	//----- nvinfo : EIATTR_KPARAM_INFO
	.align		4
.L_19:
        /*0048*/ 	.byte	0x04, 0x17
        /*004a*/ 	.short	(.L_21 - .L_20)
.L_20:
        /*004c*/ 	.word	0x00000000
        /*0050*/ 	.short	0x0008
        /*0052*/ 	.short	0x0040
        /*0054*/ 	.byte	0x00, 0xf0, 0x21, 0x00


	//----- nvinfo : EIATTR_KPARAM_INFO
	.align		4
.L_21:
        /*0058*/ 	.byte	0x04, 0x17
        /*005a*/ 	.short	(.L_23 - .L_22)
.L_22:
        /*005c*/ 	.word	0x00000000
        /*0060*/ 	.short	0x0007
        /*0062*/ 	.short	0x0038
        /*0064*/ 	.byte	0x00, 0xf0, 0x21, 0x00


	//----- nvinfo : EIATTR_KPARAM_INFO
	.align		4
.L_23:
        /*0068*/ 	.byte	0x04, 0x17
        /*006a*/ 	.short	(.L_25 - .L_24)
.L_24:
        /*006c*/ 	.word	0x00000000
        /*0070*/ 	.short	0x0006
        /*0072*/ 	.short	0x0030
        /*0074*/ 	.byte	0x00, 0xf0, 0x21, 0x00


	//----- nvinfo : EIATTR_KPARAM_INFO
	.align		4
.L_25:
        /*0078*/ 	.byte	0x04, 0x17
        /*007a*/ 	.short	(.L_27 - .L_26)
.L_26:
        /*007c*/ 	.word	0x00000000
        /*0080*/ 	.short	0x0005
        /*0082*/ 	.short	0x0028
        /*0084*/ 	.byte	0x00, 0xf0, 0x21, 0x00


	//----- nvinfo : EIATTR_KPARAM_INFO
	.align		4
.L_27:
        /*0088*/ 	.byte	0x04, 0x17
        /*008a*/ 	.short	(.L_29 - .L_28)
.L_28:
        /*008c*/ 	.word	0x00000000
        /*0090*/ 	.short	0x0004
        /*0092*/ 	.short	0x0020
        /*0094*/ 	.byte	0x00, 0xf0, 0x21, 0x00


	//----- nvinfo : EIATTR_KPARAM_INFO
	.align		4
.L_29:
        /*0098*/ 	.byte	0x04, 0x17
        /*009a*/ 	.short	(.L_31 - .L_30)
.L_30:
        /*009c*/ 	.word	0x00000000
        /*00a0*/ 	.short	0x0003
        /*00a2*/ 	.short	0x0018
        /*00a4*/ 	.byte	0x00, 0xf5, 0x21, 0x00


	//----- nvinfo : EIATTR_KPARAM_INFO
	.align		4
.L_31:
        /*00a8*/ 	.byte	0x04, 0x17
        /*00aa*/ 	.short	(.L_33 - .L_32)
.L_32:
        /*00ac*/ 	.word	0x00000000
        /*00b0*/ 	.short	0x0002
        /*00b2*/ 	.short	0x0010
        /*00b4*/ 	.byte	0x00, 0xf0, 0x21, 0x00


	//----- nvinfo : EIATTR_KPARAM_INFO
	.align		4
.L_33:
        /*00b8*/ 	.byte	0x04, 0x17
        /*00ba*/ 	.short	(.L_35 - .L_34)
.L_34:
        /*00bc*/ 	.word	0x00000000
        /*00c0*/ 	.short	0x0001
        /*00c2*/ 	.short	0x0008
        /*00c4*/ 	.byte	0x00, 0xf5, 0x21, 0x00


	//----- nvinfo : EIATTR_KPARAM_INFO
	.align		4
.L_35:
        /*00c8*/ 	.byte	0x04, 0x17
        /*00ca*/ 	.short	(.L_37 - .L_36)
.L_36:
        /*00cc*/ 	.word	0x00000000
        /*00d0*/ 	.short	0x0000
        /*00d2*/ 	.short	0x0000
        /*00d4*/ 	.byte	0x00, 0xf5, 0x21, 0x00


	//----- nvinfo : EIATTR_SPARSE_MMA_MASK
	.align		4
.L_37:
        /*00d8*/ 	.byte	0x03, 0x50
        /*00da*/ 	.short	0x0000


	//----- nvinfo : EIATTR_MAXREG_COUNT
	.align		4
        /*00dc*/ 	.byte	0x03, 0x1b
        /*00de*/ 	.short	0x00ff


	//----- nvinfo : EIATTR_MERCURY_ISA_VERSION
	.align		4
        /*00e0*/ 	.byte	0x03, 0x5f
        /*00e2*/ 	.short	0x0101


	//----- nvinfo : EIATTR_VRC_CTA_INIT_COUNT
	.align		4
        /*00e4*/ 	.byte	0x02, 0x4a
	.zero		1
	.zero		1


	//----- nvinfo : EIATTR_EXIT_INSTR_OFFSETS
	.align		4
        /*00e8*/ 	.byte	0x04, 0x1c
        /*00ea*/ 	.short	(.L_39 - .L_38)


	//   ....[0]....
.L_38:
        /*00ec*/ 	.word	0x000000e0


	//   ....[1]....
        /*00f0*/ 	.word	0x00008520


	//   ....[2]....
        /*00f4*/ 	.word	0x00017de0


	//   ....[3]....
        /*00f8*/ 	.word	0x00020180


	//----- nvinfo : EIATTR_CRS_STACK_SIZE
	.align		4
.L_39:
        /*00fc*/ 	.byte	0x04, 0x1e
        /*00fe*/ 	.short	(.L_41 - .L_40)
.L_40:
        /*0100*/ 	.word	0x00000000


	//----- nvinfo : EIATTR_CBANK_PARAM_SIZE
	.align		4
.L_41:
        /*0104*/ 	.byte	0x03, 0x19
        /*0106*/ 	.short	0x005c


	//----- nvinfo : EIATTR_PARAM_CBANK
	.align		4
        /*0108*/ 	.byte	0x04, 0x0a
        /*010a*/ 	.short	(.L_43 - .L_42)
	.align		4
.L_42:
        /*010c*/ 	.word	index@(.nv.constant0._Z10update_phiPdS_dS_ddddddiii)
        /*0110*/ 	.short	0x0380
        /*0112*/ 	.short	0x005c


	//----- nvinfo : EIATTR_SW_WAR
	.align		4
.L_43:
        /*0114*/ 	.byte	0x04, 0x36
        /*0116*/ 	.short	(.L_45 - .L_44)
.L_44:
        /*0118*/ 	.word	0x00000008
.L_45:


//--------------------- .nv.callgraph             --------------------------
	.section	.nv.callgraph,"",@"SHT_CUDA_CALLGRAPH"
	.align	4
	.sectionentsize	8
	.align		4
        /*0000*/ 	.word	0x00000000
	.align		4
        /*0004*/ 	.word	0xffffffff
	.align		4
        /*0008*/ 	.word	0x00000000
	.align		4
        /*000c*/ 	.word	0xfffffffe
	.align		4
        /*0010*/ 	.word	0x00000000
	.align		4
        /*0014*/ 	.word	0xfffffffd
	.align		4
        /*0018*/ 	.word	0x00000000
	.align		4
        /*001c*/ 	.word	0xfffffffc


//--------------------- .text._Z10update_phiPdS_dS_ddddddiii --------------------------
	.section	.text._Z10update_phiPdS_dS_ddddddiii,"ax",@progbits
	.align	128
        .global         _Z10update_phiPdS_dS_ddddddiii
        .type           _Z10update_phiPdS_dS_ddddddiii,@function
        .size           _Z10update_phiPdS_dS_ddddddiii,(.L_x_387 - _Z10update_phiPdS_dS_ddddddiii)
        .other          _Z10update_phiPdS_dS_ddddddiii,@"STO_CUDA_ENTRY STV_DEFAULT"
_Z10update_phiPdS_dS_ddddddiii:
.text._Z10update_phiPdS_dS_ddddddiii:
[----:B------:R-:W0:Y:S01]  /*0000*/  LDC R1, c[0x0][0x37c] ;  /* 0x0000df00ff017b82 */ /* 0x000e220000000800 */
[----:B------:R-:W1:Y:S07]  /*0010*/  S2R R3, SR_TID.Y ;  /* 0x0000000000037919 */ /* 0x000e6e0000002200 */
[----:B------:R-:W2:Y:S01]  /*0020*/  S2UR UR4, SR_CTAID.X ;  /* 0x00000000000479c3 */ /* 0x000ea20000002500 */
[----:B------:R-:W2:Y:S01]  /*0030*/  LDCU UR5, c[0x0][0x360] ;  /* 0x00006c00ff0577ac */ /* 0x000ea20008000800 */
[----:B0-----:R-:W-:Y:S01]  /*0040*/  VIADD R1, R1, 0xffffff10 ;  /* 0xffffff1001017836 */ /* 0x001fe20000000000 */
[----:B------:R-:W0:Y:S05]  /*0050*/  S2R R8, SR_TID.X ;  /* 0x0000000000087919 */ /* 0x000e2a0000002100 */
[----:B------:R-:W1:Y:S08]  /*0060*/  S2UR UR6, SR_CTAID.Y ;  /* 0x00000000000679c3 */ /* 0x000e700000002600 */
[----:B------:R-:W1:Y:S08]  /*0070*/  LDC R48, c[0x0][0x364] ;  /* 0x0000d900ff307b82 */ /* 0x000e700000000800 */
[----:B------:R-:W3:Y:S01]  /*0080*/  LDC.64 R6, c[0x0][0x3d0] ;  /* 0x0000f400ff067b82 */ /* 0x000ee20000000a00 */
[----:B--2---:R-:W-:-:S06]  /*0090*/  UIMAD UR4, UR4, UR5, URZ ;  /* 0x00000005040472a4 */ /* 0x004fcc000f8e02ff */
[----:B0-----:R-:W-:Y:S02]  /*00a0*/  VIADD R50, R8, UR4 ;  /* 0x0000000408327c36 */ /* 0x001fe40008000000 */
[----:B-1----:R-:W-:-:S05]  /*00b0*/  IMAD R48, R48, UR6, R3 ;  /* 0x0000000630307c24 */ /* 0x002fca000f8e0203 */
[----:B---3--:R-:W-:-:S04]  /*00c0*/  ISETP.GE.AND P0, PT, R48, R7, PT ;  /* 0x000000073000720c */ /* 0x008fc80003f06270 */
[----:B------:R-:W-:-:S13]  /*00d0*/  ISETP.GT.OR P0, PT, R50, R6, P0 ;  /* 0x000000063200720c */ /* 0x000fda0000704670 */
[----:B------:R-:W-:Y:S05]  /*00e0*/  @P0 EXIT ;  /* 0x000000000000094d */ /* 0x000fea0003800000 */
[----:B------:R-:W0:Y:S01]  /*00f0*/  LDC R5, c[0x0][0x3d8] ;  /* 0x0000f600ff057b82 */ /* 0x000e220000000800 */
[----:B------:R-:W-:Y:S01]  /*0100*/  ISETP.NE.AND P0, PT, R50, RZ, PT ;  /* 0x000000ff3200720c */ /* 0x000fe20003f05270 */
[C---:B------:R-:W-:Y:S01]  /*0110*/  IMAD R53, R6.reuse, R7, R7 ;  /* 0x0000000706357224 */ /* 0x040fe200078e0207 */
[----:B------:R-:W1:Y:S01]  /*0120*/  LDCU.64 UR8, c[0x0][0x358] ;  /* 0x00006b00ff0877ac */ /* 0x000e620008000a00 */
[----:B------:R-:W-:Y:S02]  /*0130*/  VIADD R51, R6, 0x1 ;  /* 0x0000000106337836 */ /* 0x000fe40000000000 */
[----:B------:R-:W-:Y:S02]  /*0140*/  VIADD R49, R1, 0xa0 ;  /* 0x000000a001317836 */ /* 0x000fe40000000000 */
[C---:B0-----:R-:W-:Y:S01]  /*0150*/  VIADD R2, R5.reuse, 0x1 ;  /* 0x0000000105027836 */ /* 0x041fe20000000000 */
[----:B------:R-:W-:-:S04]  /*0160*/  LEA.HI R0, R5, R5, RZ, 0x1 ;  /* 0x0000000505007211 */ /* 0x000fc800078f08ff */
[----:B------:R-:W-:Y:S02]  /*0170*/  LEA.HI R3, R2, R2, RZ, 0x1 ;  /* 0x0000000202037211 */ /* 0x000fe400078f08ff */
[----:B------:R-:W-:Y:S02]  /*0180*/  LOP3.LUT R0, R0, 0xfffffffe, RZ, 0xc0, !PT ;  /* 0xfffffffe00007812 */ /* 0x000fe400078ec0ff */
[----:B------:R-:W-:-:S03]  /*0190*/  LOP3.LUT R3, R3, 0xfffffffe, RZ, 0xc0, !PT ;  /* 0xfffffffe03037812 */ /* 0x000fc600078ec0ff */
[----:B------:R-:W-:Y:S02]  /*01a0*/  IMAD.IADD R52, R5, 0x1, -R0 ;  /* 0x0000000105347824 */ /* 0x000fe400078e0a00 */
[----:B------:R-:W-:Y:S02]  /*01b0*/  IMAD.IADD R4, R2, 0x1, -R3 ;  /* 0x0000000102047824 */ /* 0x000fe400078e0a03 */
[----:B------:R-:W-:Y:S02]  /*01c0*/  VIADD R0, R1, 0x50 ;  /* 0x0000005001007836 */ /* 0x000fe40000000000 */
[----:B------:R-:W-:Y:S02]  /*01d0*/  VIADD R2, R7, 0xffffffff ;  /* 0xffffffff07027836 */ /* 0x000fe40000000000 */
[----:B------:R-:W-:Y:S02]  /*01e0*/  IMAD R5, R48, R51, R50 ;  /* 0x0000003330057224 */ /* 0x000fe400078e0232 */
[----:B------:R-:W-:-:S02]  /*01f0*/  IMAD R3, R53, R52, RZ ;  /* 0x0000003435037224 */ /* 0x000fc400078e02ff */
[----:B------:R-:W-:Y:S01]  /*0200*/  IMAD R4, R53, R4, RZ ;  /* 0x0000000435047224 */ /* 0x000fe200078e02ff */
[----:B-1----:R-:W-:Y:S06]  /*0210*/  @P0 BRA `(.L_x_0) ;  /* 0x0000008000c40947 */ /* 0x002fec0003800000 */
[----:B------:R-:W-:Y:S01]  /*0220*/  ISETP.GE.U32.AND P1, PT, R2, 0x7, PT ;  /* 0x000000070200780c */ /* 0x000fe20003f26070 */
[----:B------:R-:W-:Y:S01]  /*0230*/  IMAD.MOV.U32 R46, RZ, RZ, RZ ;  /* 0x000000ffff2e7224 */ /* 0x000fe200078e00ff */
[----:B------:R-:W-:-:S04]  /*0240*/  LOP3.LUT R50, R7, 0x7, RZ, 0xc0, !PT ;  /* 0x0000000707327812 */ /* 0x000fc800078ec0ff */
[----:B------:R-:W-:-:S07]  /*0250*/  ISETP.NE.AND P0, PT, R50, RZ, PT ;  /* 0x000000ff3200720c */ /* 0x000fce0003f05270 */
[----:B------:R-:W-:Y:S06]  /*0260*/  @!P1 BRA `(.L_x_1) ;  /* 0x0000000000b49947 */ /* 0x000fec0003800000 */
[----:B------:R-:W-:Y:S01]  /*0270*/  LOP3.LUT R46, R7, 0x7ffffff8, RZ, 0xc0, !PT ;  /* 0x7ffffff8072e7812 */ /* 0x000fe200078ec0ff */
[C---:B------:R-:W-:Y:S01]  /*0280*/  VIADD R55, R1.reuse, 0x20 ;  /* 0x0000002001377836 */ /* 0x040fe20000000000 */
[----:B------:R-:W-:Y:S01]  /*0290*/  LEA R47, R6, 0x8, 0x3 ;  /* 0x00000008062f7811 */ /* 0x000fe200078e18ff */
[----:B------:R-:W-:Y:S01]  /*02a0*/  VIADD R53, R1, 0x70 ;  /* 0x0000007001357836 */ /* 0x000fe20000000000 */
[----:B------:R-:W-:Y:S01]  /*02b0*/  IADD3 R54, PT, PT, -R46, RZ, RZ ;  /* 0x000000ff2e367210 */ /* 0x000fe20007ffe1ff */
[----:B------:R-:W-:-:S07]  /*02c0*/  IMAD.MOV.U32 R52, RZ, RZ, R3 ;  /* 0x000000ffff347224 */ /* 0x000fce00078e0003 */
.L_x_2:
[----:B------:R-:W0:Y:S02]  /*02d0*/  LDC.64 R26, c[0x0][0x380] ;  /* 0x0000e000ff1a7b82 */ /* 0x000e240000000a00 */
[----:B0-----:R-:W-:-:S05]  /*02e0*/  IMAD.WIDE R26, R52, 0x8, R26 ;  /* 0x00000008341a7825 */ /* 0x001fca00078e021a */
[----:B------:R-:W2:Y:S01]  /*02f0*/  LDG.E.64 R8, desc[UR8][R26.64] ;  /* 0x000000081a087981 */ /* 0x000ea2000c1e1b00 */
[----:B------:R-:W-:-:S03]  /*0300*/  IMAD.WIDE R32, R6, 0x8, R26 ;  /* 0x0000000806207825 */ /* 0x000fc600078e021a */
[----:B------:R-:W3:Y:S01]  /*0310*/  LDG.E.64 R12, desc[UR8][R26.64+0x8] ;  /* 0x000008081a0c7981 */ /* 0x000ee2000c1e1b00 */
[----:B------:R-:W-:-:S03]  /*0320*/  IMAD.WIDE R38, R6, 0x8, R32 ;  /* 0x0000000806267825 */ /* 0x000fc600078e0220 */
[----:B------:R-:W2:Y:S04]  /*0330*/  LDG.E.64 R10, desc[UR8][R32.64+0x8] ;  /* 0x00000808200a7981 */ /* 0x000ea8000c1e1b00 */
[----:B------:R-:W3:Y:S01]  /*0340*/  LDG.E.64 R14, desc[UR8][R32.64+0x10] ;  /* 0x00001008200e7981 */ /* 0x000ee2000c1e1b00 */
[----:B------:R-:W-:-:S03]  /*0350*/  IMAD.WIDE R58, R6, 0x8, R38 ;  /* 0x00000008063a7825 */ /* 0x000fc600078e0226 */
[----:B------:R-:W4:Y:S01]  /*0360*/  LDG.E.64 R16, desc[UR8][R38.64+0x10] ;  /* 0x0000100826107981 */ /* 0x000f22000c1e1b00 */
[----:B------:R-:W-:-:S03]  /*0370*/  IMAD.WIDE R56, R6, 0x8, R58 ;  /* 0x0000000806387825 */ /* 0x000fc600078e023a */
[----:B------:R-:W4:Y:S04]  /*0380*/  LDG.E.64 R18, desc[UR8][R58.64+0x18] ;  /* 0x000018083a127981 */ /* 0x000f28000c1e1b00 */
[----:B------:R-:W5:Y:S01]  /*0390*/  LDG.E.64 R20, desc[UR8][R38.64+0x18] ;  /* 0x0000180826147981 */ /* 0x000f62000c1e1b00 */
[----:B------:R-:W-:-:S03]  /*03a0*/  IMAD.WIDE R44, R6, 0x8, R56 ;  /* 0x00000008062c7825 */ /* 0x000fc600078e0238 */
[----:B------:R-:W5:Y:S01]  /*03b0*/  LDG.E.64 R22, desc[UR8][R58.64+0x20] ;  /* 0x000020083a167981 */ /* 0x000f62000c1e1b00 */
[----:B------:R-:W-:-:S03]  /*03c0*/  IMAD.WIDE R42, R6, 0x8, R44 ;  /* 0x00000008062a7825 */ /* 0x000fc600078e022c */
[----:B------:R-:W5:Y:S04]  /*03d0*/  LDG.E.64 R24, desc[UR8][R56.64+0x20] ;  /* 0x0000200838187981 */ /* 0x000f68000c1e1b00 */
[----:B------:R-:W5:Y:S01]  /*03e0*/  LDG.E.64 R26, desc[UR8][R44.64+0x28] ;  /* 0x000028082c1a7981 */ /* 0x000f62000c1e1b00 */
[----:B------:R-:W-:-:S03]  /*03f0*/  IMAD.WIDE R40, R6, 0x8, R42 ;  /* 0x0000000806287825 */ /* 0x000fc600078e022a */
[----:B------:R-:W5:Y:S04]  /*0400*/  LDG.E.64 R28, desc[UR8][R56.64+0x28] ;  /* 0x00002808381c7981 */ /* 0x000f68000c1e1b00 */
[----:B------:R-:W5:Y:S04]  /*0410*/  LDG.E.64 R30, desc[UR8][R44.64+0x30] ;  /* 0x000030082c1e7981 */ /* 0x000f68000c1e1b00 */
[----:B------:R-:W5:Y:S04]  /*0420*/  LDG.E.64 R32, desc[UR8][R42.64+0x30] ;  /* 0x000030082a207981 */ /* 0x000f68000c1e1b00 */
[----:B------:R-:W5:Y:S04]  /*0430*/  LDG.E.64 R34, desc[UR8][R40.64+0x38] ;  /* 0x0000380828227981 */ /* 0x000f68000c1e1b00 */
[----:B------:R-:W5:Y:S04]  /*0440*/  LDG.E.64 R36, desc[UR8][R42.64+0x38] ;  /* 0x000038082a247981 */ /* 0x000f68000c1e1b00 */
[----:B------:R-:W5:Y:S01]  /*0450*/  LDG.E.64 R38, desc[UR8][R40.64+0x40] ;  /* 0x0000400828267981 */ /* 0x000f62000c1e1b00 */
[----:B------:R-:W-:-:S05]  /*0460*/  VIADD R54, R54, 0x8 ;  /* 0x0000000836367836 */ /* 0x000fca0000000000 */
[----:B------:R-:W-:Y:S01]  /*0470*/  ISETP.NE.AND P1, PT, R54, RZ, PT ;  /* 0x000000ff3600720c */ /* 0x000fe20003f25270 */
[----:B------:R-:W-:Y:S01]  /*0480*/  IMAD.IADD R52, R47, 0x1, R52 ;  /* 0x000000012f347824 */ /* 0x000fe200078e0234 */
[----:B--2---:R-:W-:Y:S04]  /*0490*/  STL.128 [R55+-0x20], R8 ;  /* 0xffffe00837007387 */ /* 0x004fe80000100c00 */
[----:B---3--:R-:W-:Y:S04]  /*04a0*/  STL.128 [R53+-0x20], R12 ;  /* 0xffffe00c35007387 */ /* 0x008fe80000100c00 */
[----:B----4-:R-:W-:Y:S04]  /*04b0*/  STL.128 [R55+-0x10], R16 ;  /* 0xfffff01037007387 */ /* 0x010fe80000100c00 */
[----:B-----5:R-:W-:Y:S04]  /*04c0*/  STL.128 [R53+-0x10], R20 ;  /* 0xfffff01435007387 */ /* 0x020fe80000100c00 */
[----:B------:R-:W-:Y:S04]  /*04d0*/  STL.128 [R55], R24 ;  /* 0x0000001837007387 */ /* 0x000fe80000100c00 */
[----:B------:R-:W-:Y:S04]  /*04e0*/  STL.128 [R53], R28 ;  /* 0x0000001c35007387 */ /* 0x000fe80000100c00 */
[----:B------:R0:W-:Y:S04]  /*04f0*/  STL.128 [R55+0x10], R32 ;  /* 0x0000102037007387 */ /* 0x0001e80000100c00 */
[----:B------:R1:W-:Y:S01]  /*0500*/  STL.128 [R53+0x10], R36 ;  /* 0x0000102435007387 */ /* 0x0003e20000100c00 */
[----:B0-----:R-:W-:-:S02]  /*0510*/  VIADD R55, R55, 0x40 ;  /* 0x0000004037377836 */ /* 0x001fc40000000000 */
[----:B-1----:R-:W-:Y:S01]  /*0520*/  VIADD R53, R53, 0x40 ;  /* 0x0000004035357836 */ /* 0x002fe20000000000 */
[----:B------:R-:W-:Y:S06]  /*0530*/  @P1 BRA `(.L_x_2) ;  /* 0xfffffffc00641947 */ /* 0x000fec000383ffff */
.L_x_1:
[----:B------:R-:W-:Y:S05]  /*0540*/  @!P0 BRA `(.L_x_3) ;  /* 0x0000000000e08947 */ /* 0x000fea0003800000 */
[----:B------:R-:W-:Y:S02]  /*0550*/  ISETP.GE.U32.AND P1, PT, R50, 0x4, PT ;  /* 0x000000043200780c */ /* 0x000fe40003f26070 */
[----:B------:R-:W-:-:S04]  /*0560*/  LOP3.LUT R32, R7, 0x3, RZ, 0xc0, !PT ;  /* 0x0000000307207812 */ /* 0x000fc800078ec0ff */
[----:B------:R-:W-:-:S07]  /*0570*/  ISETP.NE.AND P2, PT, R32, RZ, PT ;  /* 0x000000ff2000720c */ /* 0x000fce0003f45270 */
[----:B------:R-:W-:Y:S06]  /*0580*/  @!P1 BRA `(.L_x_4) ;  /* 0x0000000000609947 */ /* 0x000fec0003800000 */
[----:B------:R-:W0:Y:S01]  /*0590*/  LDC.64 R8, c[0x0][0x380] ;  /* 0x0000e000ff087b82 */ /* 0x000e220000000a00 */
[----:B------:R-:W-:-:S04]  /*05a0*/  IMAD R11, R51, R46, R3 ;  /* 0x0000002e330b7224 */ /* 0x000fc800078e0203 */
[----:B0-----:R-:W-:-:S05]  /*05b0*/  IMAD.WIDE R8, R11, 0x8, R8 ;  /* 0x000000080b087825 */ /* 0x001fca00078e0208 */
[----:B------:R-:W2:Y:S01]  /*05c0*/  LDG.E.64 R10, desc[UR8][R8.64] ;  /* 0x00000008080a7981 */ /* 0x000ea2000c1e1b00 */
[----:B------:R-:W-:-:S03]  /*05d0*/  IMAD.WIDE R26, R6, 0x8, R8 ;  /* 0x00000008061a7825 */ /* 0x000fc600078e0208 */
[----:B------:R-:W3:Y:S01]  /*05e0*/  LDG.E.64 R12, desc[UR8][R8.64+0x8] ;  /* 0x00000808080c7981 */ /* 0x000ee2000c1e1b00 */
[----:B------:R-:W-:-:S03]  /*05f0*/  IMAD.WIDE R28, R6, 0x8, R26 ;  /* 0x00000008061c7825 */ /* 0x000fc600078e021a */
[----:B------:R-:W4:Y:S04]  /*0600*/  LDG.E.64 R14, desc[UR8][R26.64+0x8] ;  /* 0x000008081a0e7981 */ /* 0x000f28000c1e1b00 */
[----:B------:R-:W5:Y:S01]  /*0610*/  LDG.E.64 R16, desc[UR8][R26.64+0x10] ;  /* 0x000010081a107981 */ /* 0x000f62000c1e1b00 */
[----:B------:R-:W-:-:S03]  /*0620*/  IMAD.WIDE R30, R6, 0x8, R28 ;  /* 0x00000008061e7825 */ /* 0x000fc600078e021c */
[----:B------:R-:W5:Y:S04]  /*0630*/  LDG.E.64 R18, desc[UR8][R28.64+0x10] ;  /* 0x000010081c127981 */ /* 0x000f68000c1e1b00 */
[----:B------:R-:W5:Y:S04]  /*0640*/  LDG.E.64 R20, desc[UR8][R28.64+0x18] ;  /* 0x000018081c147981 */ /* 0x000f68000c1e1b00 */
[----:B------:R-:W5:Y:S04]  /*0650*/  LDG.E.64 R22, desc[UR8][R30.64+0x18] ;  /* 0x000018081e167981 */ /* 0x000f68000c1e1b00 */
[----:B------:R-:W5:Y:S01]  /*0660*/  LDG.E.64 R24, desc[UR8][R30.64+0x20] ;  /* 0x000020081e187981 */ /* 0x000f62000c1e1b00 */
[----:B------:R-:W-:-:S02]  /*0670*/  IMAD R33, R46, 0x8, R1 ;  /* 0x000000082e217824 */ /* 0x000fc400078e0201 */
[----:B------:R-:W-:-:S03]  /*0680*/  VIADD R46, R46, 0x4 ;  /* 0x000000042e2e7836 */ /* 0x000fc60000000000 */
[----:B--2---:R0:W-:Y:S04]  /*0690*/  STL.64 [R33], R10 ;  /* 0x0000000a21007387 */ /* 0x0041e80000100a00 */
[----:B---3--:R0:W-:Y:S04]  /*06a0*/  STL.64 [R33+0x50], R12 ;  /* 0x0000500c21007387 */ /* 0x0081e80000100a00 */
[----:B----4-:R0:W-:Y:S04]  /*06b0*/  STL.64 [R33+0x8], R14 ;  /* 0x0000080e21007387 */ /* 0x0101e80000100a00 */
[----:B-----5:R0:W-:Y:S04]  /*06c0*/  STL.64 [R33+0x58], R16 ;  /* 0x0000581021007387 */ /* 0x0201e80000100a00 */
[----:B------:R0:W-:Y:S04]  /*06d0*/  STL.64 [R33+0x10], R18 ;  /* 0x0000101221007387 */ /* 0x0001e80000100a00 */
[----:B------:R0:W-:Y:S04]  /*06e0*/  STL.64 [R33+0x60], R20 ;  /* 0x0000601421007387 */ /* 0x0001e80000100a00 */
[----:B------:R0:W-:Y:S04]  /*06f0*/  STL.64 [R33+0x18], R22 ;  /* 0x0000181621007387 */ /* 0x0001e80000100a00 */
[----:B------:R0:W-:Y:S02]  /*0700*/  STL.64 [R33+0x68], R24 ;  /* 0x0000681821007387 */ /* 0x0001e40000100a00 */
.L_x_4:
[----:B------:R-:W-:Y:S05]  /*0710*/  @!P2 BRA `(.L_x_3) ;  /* 0x00000000006ca947 */ /* 0x000fea0003800000 */
[----:B------:R-:W-:Y:S02]  /*0720*/  ISETP.NE.AND P1, PT, R32, 0x1, PT ;  /* 0x000000012000780c */ /* 0x000fe40003f25270 */
[----:B0-----:R-:W-:-:S04]  /*0730*/  LOP3.LUT R10, R7, 0x1, RZ, 0xc0, !PT ;  /* 0x00000001070a7812 */ /* 0x001fc800078ec0ff */
[----:B------:R-:W-:-:S07]  /*0740*/  ISETP.NE.U32.AND P2, PT, R10, 0x1, PT ;  /* 0x000000010a00780c */ /* 0x000fce0003f45070 */
[----:B------:R-:W0:Y:S01]  /*0750*/  @P1 LDC.64 R8, c[0x0][0x380] ;  /* 0x0000e000ff081b82 */ /* 0x000e220000000a00 */
[----:B------:R-:W-:Y:S02]  /*0760*/  @P1 IMAD R21, R51, R46, R3 ;  /* 0x0000002e33151224 */ /* 0x000fe400078e0203 */
[C---:B------:R-:W-:Y:S02]  /*0770*/  @P1 IMAD R29, R46.reuse, 0x8, R1 ;  /* 0x000000082e1d1824 */ /* 0x040fe400078e0201 */
[----:B------:R-:W-:-:S03]  /*0780*/  @P1 VIADD R46, R46, 0x2 ;  /* 0x000000022e2e1836 */ /* 0x000fc60000000000 */
[----:B------:R-:W1:Y:S01]  /*0790*/  @!P2 LDC.64 R14, c[0x0][0x380] ;  /* 0x0000e000ff0eab82 */ /* 0x000e620000000a00 */
[----:B------:R-:W-:Y:S02]  /*07a0*/  @!P2 IMAD R51, R51, R46, R3 ;  /* 0x0000002e3333a224 */ /* 0x000fe400078e0203 */
[----:B0-----:R-:W-:-:S03]  /*07b0*/  @P1 IMAD.WIDE R20, R21, 0x8, R8 ;  /* 0x0000000815141825 */ /* 0x001fc600078e0208 */
[----:B------:R-:W-:Y:S02]  /*07c0*/  @P1 IADD3 R8, P3, PT, R20, 0x8, RZ ;  /* 0x0000000814081810 */ /* 0x000fe40007f7e0ff */
[----:B------:R-:W2:Y:S01]  /*07d0*/  @P1 LDG.E.64 R22, desc[UR8][R20.64] ;  /* 0x0000000814161981 */ /* 0x000ea2000c1e1b00 */
[----:B-1----:R-:W-:-:S03]  /*07e0*/  @!P2 IMAD.WIDE R14, R51, 0x8, R14 ;  /* 0x00000008330ea825 */ /* 0x002fc600078e020e */
[----:B------:R-:W3:Y:S01]  /*07f0*/  @P1 LDG.E.64 R24, desc[UR8][R20.64+0x8] ;  /* 0x0000080814181981 */ /* 0x000ee2000c1e1b00 */
[----:B------:R-:W-:-:S03]  /*0800*/  @P1 IMAD.X R9, RZ, RZ, R21, P3 ;  /* 0x000000ffff091224 */ /* 0x000fc600018e0615 */
[----:B------:R-:W4:Y:S01]  /*0810*/  @!P2 LDG.E.64 R16, desc[UR8][R14.64] ;  /* 0x000000080e10a981 */ /* 0x000f22000c1e1b00 */
[----:B------:R-:W-:-:S03]  /*0820*/  @P1 IMAD.WIDE R8, R6, 0x8, R8 ;  /* 0x0000000806081825 */ /* 0x000fc600078e0208 */
[----:B------:R-:W5:Y:S04]  /*0830*/  @!P2 LDG.E.64 R18, desc[UR8][R14.64+0x8] ;  /* 0x000008080e12a981 */ /* 0x000f68000c1e1b00 */
[----:B------:R-:W4:Y:S04]  /*0840*/  @P1 LDG.E.64 R10, desc[UR8][R8.64] ;  /* 0x00000008080a1981 */ /* 0x000f28000c1e1b00 */
[----:B------:R-:W5:Y:S01]  /*0850*/  @P1 LDG.E.64 R12, desc[UR8][R8.64+0x8] ;  /* 0x00000808080c1981 */ /* 0x000f62000c1e1b00 */
[----:B------:R-:W-:-:S03]  /*0860*/  @!P2 IMAD R27, R46, 0x8, R1 ;  /* 0x000000082e1ba824 */ /* 0x000fc600078e0201 */
[----:B--2---:R1:W-:Y:S04]  /*0870*/  @P1 STL.64 [R29], R22 ;  /* 0x000000161d001387 */ /* 0x0043e80000100a00 */
[----:B---3--:R1:W-:Y:S04]  /*0880*/  @P1 STL.64 [R29+0x50], R24 ;  /* 0x000050181d001387 */ /* 0x0083e80000100a00 */
[----:B----4-:R1:W-:Y:S04]  /*0890*/  @P1 STL.64 [R29+0x8], R10 ;  /* 0x0000080a1d001387 */ /* 0x0103e80000100a00 */
[----:B-----5:R1:W-:Y:S04]  /*08a0*/  @P1 STL.64 [R29+0x58], R12 ;  /* 0x0000580c1d001387 */ /* 0x0203e80000100a00 */
[----:B------:R1:W-:Y:S04]  /*08b0*/  @!P2 STL.64 [R27], R16 ;  /* 0x000000101b00a387 */ /* 0x0003e80000100a00 */
[----:B------:R1:W-:Y:S02]  /*08c0*/  @!P2 STL.64 [R27+0x50], R18 ;  /* 0x000050121b00a387 */ /* 0x0003e40000100a00 */
.L_x_3:
[----:B------:R2:W5:Y:S01]  /*08d0*/  LDL.64 R44, [R1] ;  /* 0x00000000012c7983 */ /* 0x0005620000100a00 */
[----:B------:R-:W-:Y:S01]  /*08e0*/  ISETP.GE.U32.AND P2, PT, R2, 0xf, PT ;  /* 0x0000000f0200780c */ /* 0x000fe20003f46070 */
[----:B------:R-:W-:Y:S01]  /*08f0*/  IMAD.MOV.U32 R40, RZ, RZ, RZ ;  /* 0x000000ffff287224 */ /* 0x000fe200078e00ff */
[----:B------:R-:W-:Y:S02]  /*0900*/  LOP3.LUT R6, R7, 0xf, RZ, 0xc0, !PT ;  /* 0x0000000f07067812 */ /* 0x000fe400078ec0ff */
[----:B------:R-:W-:Y:S02]  /*0910*/  CS2R R42, SRZ ;  /* 0x00000000002a7805 */ /* 0x000fe4000001ff00 */
[----:B------:R-:W-:-:S07]  /*0920*/  ISETP.NE.AND P1, PT, R6, RZ, PT ;  /* 0x000000ff0600720c */ /* 0x000fce0003f25270 */
[----:B--2---:R-:W-:Y:S06]  /*0930*/  @!P2 BRA `(.L_x_5) ;  /* 0x000000040040a947 */ /* 0x004fec0003800000 */
[----:B------:R-:W-:Y:S01]  /*0940*/  LOP3.LUT R40, R7, 0x7ffffff0, RZ, 0xc0, !PT ;  /* 0x7ffffff007287812 */ /* 0x000fe200078ec0ff */
[----:B------:R-:W-:Y:S01]  /*0950*/  VIADD R46, R1, 0x40 ;  /* 0x00000040012e7836 */ /* 0x000fe20000000000 */
[----:B------:R-:W-:-:S03]  /*0960*/  CS2R R42, SRZ ;  /* 0x00000000002a7805 */ /* 0x000fc6000001ff00 */
[----:B------:R-:W-:-:S07]  /*0970*/  IMAD.MOV R41, RZ, RZ, -R40 ;  /* 0x000000ffff297224 */ /* 0x000fce00078e0a28 */
.L_x_6:
[----:B01----:R-:W2:Y:S04]  /*0980*/  LDL.128 R8, [R46+-0x40] ;  /* 0xffffc0002e087983 */ /* 0x003ea80000100c00 */
[----:B------:R-:W3:Y:S04]  /*0990*/  LDL.128 R12, [R46+-0x30] ;  /* 0xffffd0002e0c7983 */ /* 0x000ee80000100c00 */
[----:B------:R-:W4:Y:S04]  /*09a0*/  LDL.128 R16, [R46+-0x20] ;  /* 0xffffe0002e107983 */ /* 0x000f280000100c00 */
[----:B------:R-:W4:Y:S04]  /*09b0*/  LDL.128 R20, [R46+-0x10] ;  /* 0xfffff0002e147983 */ /* 0x000f280000100c00 */
[----:B------:R-:W4:Y:S04]  /*09c0*/  LDL.128 R24, [R46] ;  /* 0x000000002e187983 */ /* 0x000f280000100c00 */
[----:B------:R-:W4:Y:S04]  /*09d0*/  LDL.128 R28, [R46+0x10] ;  /* 0x000010002e1c7983 */ /* 0x000f280000100c00 */
[----:B------:R-:W4:Y:S04]  /*09e0*/  LDL.128 R32, [R46+0x20] ;  /* 0x000020002e207983 */ /* 0x000f280000100c00 */
[----:B------:R0:W4:Y:S01]  /*09f0*/  LDL.128 R36, [R46+0x30] ;  /* 0x000030002e247983 */ /* 0x0001220000100c00 */
[----:B------:R-:W-:-:S04]  /*0a00*/  IADD3 R41, PT, PT, R41, 0x10, RZ ;  /* 0x0000001029297810 */ /* 0x000fc80007ffe0ff */
[----:B------:R-:W-:Y:S01]  /*0a10*/  ISETP.NE.AND P3, PT, R41, RZ, PT ;  /* 0x000000ff2900720c */ /* 0x000fe20003f65270 */
[----:B0-----:R-:W-:Y:S01]  /*0a20*/  VIADD R46, R46, 0x80 ;  /* 0x000000802e2e7836 */ /* 0x001fe20000000000 */
[----:B--2--5:R-:W-:-:S06]  /*0a30*/  DSETP.GEU.AND P2, PT, R8, R44, PT ;  /* 0x0000002c0800722a */ /* 0x024fcc0003f4e000 */
[----:B------:R-:W-:Y:S02]  /*0a40*/  FSEL R44, R8, R44, !P2 ;  /* 0x0000002c082c7208 */ /* 0x000fe40005000000 */
[----:B------:R-:W-:Y:S01]  /*0a50*/  FSEL R45, R9, R45, !P2 ;  /* 0x0000002d092d7208 */ /* 0x000fe20005000000 */
[----:B------:R-:W-:-:S05]  /*0a60*/  DADD R8, R8, R42 ;  /* 0x0000000008087229 */ /* 0x000fca000000002a */
[----:B------:R-:W-:-:S03]  /*0a70*/  DSETP.GEU.AND P2, PT, R10, R44, PT ;  /* 0x0000002c0a00722a */ /* 0x000fc60003f4e000 */
[----:B------:R-:W-:-:S03]  /*0a80*/  DADD R8, R10, R8 ;  /* 0x000000000a087229 */ /* 0x000fc60000000008 */
[----:B------:R-:W-:Y:S02]  /*0a90*/  FSEL R44, R10, R44, !P2 ;  /* 0x0000002c0a2c7208 */ /* 0x000fe40005000000 */
[----:B------:R-:W-:-:S03]  /*0aa0*/  FSEL R45, R11, R45, !P2 ;  /* 0x0000002d0b2d7208 */ /* 0x000fc60005000000 */
[----:B---3--:R-:W-:-:S03]  /*0ab0*/  DADD R8, R8, R12 ;  /* 0x0000000008087229 */ /* 0x008fc6000000000c */
[----:B------:R-:W-:-:S05]  /*0ac0*/  DSETP.GEU.AND P2, PT, R12, R44, PT ;  /* 0x0000002c0c00722a */ /* 0x000fca0003f4e000 */
[----:B------:R-:W-:Y:S01]  /*0ad0*/  DADD R8, R14, R8 ;  /* 0x000000000e087229 */ /* 0x000fe20000000008 */
[----:B------:R-:W-:Y:S02]  /*0ae0*/  FSEL R44, R12, R44, !P2 ;  /* 0x0000002c0c2c7208 */ /* 0x000fe40005000000 */
[----:B------:R-:W-:-:S05]  /*0af0*/  FSEL R45, R13, R45, !P2 ;  /* 0x0000002d0d2d7208 */ /* 0x000fca0005000000 */
[----:B----4-:R-:W-:Y:S02]  /*0b00*/  DADD R8, R8, R16 ;  /* 0x0000000008087229 */ /* 0x010fe40000000010 */
[----:B------:R-:W-:-:S06]  /*0b10*/  DSETP.GEU.AND P2, PT, R14, R44, PT ;  /* 0x0000002c0e00722a */ /* 0x000fcc0003f4e000 */
[----:B------:R-:W-:Y:S01]  /*0b20*/  FSEL R44, R14, R44, !P2 ;  /* 0x0000002c0e2c7208 */ /* 0x000fe20005000000 */
[----:B------:R-:W-:Y:S01]  /*0b30*/  DADD R8, R18, R8 ;  /* 0x0000000012087229 */ /* 0x000fe20000000008 */
[----:B------:R-:W-:-:S06]  /*0b40*/  FSEL R45, R15, R45, !P2 ;  /* 0x0000002d0f2d7208 */ /* 0x000fcc0005000000 */
[----:B------:R-:W-:Y:S02]  /*0b50*/  DSETP.GEU.AND P2, PT, R16, R44, PT ;  /* 0x0000002c1000722a */ /* 0x000fe40003f4e000 */
[----:B------:R-:W-:-:S04]  /*0b60*/  DADD R8, R8, R20 ;  /* 0x0000000008087229 */ /* 0x000fc80000000014 */
[----:B------:R-:W-:Y:S02]  /*0b70*/  FSEL R44, R16, R44, !P2 ;  /* 0x0000002c102c7208 */ /* 0x000fe40005000000 */
[----:B------:R-:W-:Y:S02]  /*0b80*/  FSEL R45, R17, R45, !P2 ;  /* 0x0000002d112d7208 */ /* 0x000fe40005000000 */
[----:B------:R-:W-:-:S04]  /*0b90*/  DADD R8, R22, R8 ;  /* 0x0000000016087229 */ /* 0x000fc80000000008 */
[----:B------:R-:W-:-:S04]  /*0ba0*/  DSETP.GEU.AND P2, PT, R18, R44, PT ;  /* 0x0000002c1200722a */ /* 0x000fc80003f4e000 */
[----:B------:R-:W-:Y:S02]  /*0bb0*/  DADD R8, R8, R24 ;  /* 0x0000000008087229 */ /* 0x000fe40000000018 */
[----:B------:R-:W-:Y:S02]  /*0bc0*/  FSEL R42, R18, R44, !P2 ;  /* 0x0000002c122a7208 */ /* 0x000fe40005000000 */
[----:B------:R-:W-:-:S04]  /*0bd0*/  FSEL R43, R19, R45, !P2 ;  /* 0x0000002d132b7208 */ /* 0x000fc80005000000 */
[----:B------:R-:W-:Y:S02]  /*0be0*/  DADD R8, R26, R8 ;  /* 0x000000001a087229 */ /* 0x000fe40000000008 */
        /* <DEDUP_REMOVED lines=18> */
[----:B------:R-:W-:-:S06]  /*0d10*/  DSETP.GEU.AND P2, PT, R28, R10, PT ;  /* 0x0000000a1c00722a */ /* 0x000fcc0003f4e000 */
[----:B------:R-:W-:Y:S02]  /*0d20*/  FSEL R10, R28, R10, !P2 ;  /* 0x0000000a1c0a7208 */ /* 0x000fe40005000000 */
        /* <DEDUP_REMOVED lines=15> */
[----:B------:R-:W-:Y:S01]  /*0e20*/  FSEL R45, R39, R11, !P2 ;  /* 0x0000000b272d7208 */ /* 0x000fe20005000000 */
[----:B------:R-:W-:Y:S06]  /*0e30*/  @P3 BRA `(.L_x_6) ;  /* 0xfffffff800d03947 */ /* 0x000fec000383ffff */
.L_x_5:
[----:B------:R-:W-:Y:S05]  /*0e40*/  @!P1 BRA `(.L_x_7) ;  /* 0x0000000400349947 */ /* 0x000fea0003800000 */
[----:B------:R-:W-:-:S13]  /*0e50*/  ISETP.GE.U32.AND P1, PT, R6, 0x8, PT ;  /* 0x000000080600780c */ /* 0x000fda0003f26070 */
[----:B------:R-:W-:Y:S05]  /*0e60*/  @!P1 BRA `(.L_x_8) ;  /* 0x0000000000989947 */ /* 0x000fea0003800000 */
[----:B------:R-:W-:-:S05]  /*0e70*/  IMAD R26, R40, 0x8, R1 ;  /* 0x00000008281a7824 */ /* 0x000fca00078e0201 */
[----:B01----:R-:W2:Y:S04]  /*0e80*/  LDL.128 R8, [R26] ;  /* 0x000000001a087983 */ /* 0x003ea80000100c00 */
[----:B------:R-:W3:Y:S04]  /*0e90*/  LDL.128 R12, [R26+0x10] ;  /* 0x000010001a0c7983 */ /* 0x000ee80000100c00 */
[----:B------:R-:W4:Y:S04]  /*0ea0*/  LDL.128 R16, [R26+0x20] ;  /* 0x000020001a107983 */ /* 0x000f280000100c00 */
[----:B------:R-:W4:Y:S01]  /*0eb0*/  LDL.128 R20, [R26+0x30] ;  /* 0x000030001a147983 */ /* 0x000f220000100c00 */
[----:B------:R-:W-:Y:S01]  /*0ec0*/  VIADD R40, R40, 0x8 ;  /* 0x0000000828287836 */ /* 0x000fe20000000000 */
        /* <DEDUP_REMOVED lines=31> */
[----:B------:R-:W-:-:S07]  /*10c0*/  FSEL R45, R23, R11, !P1 ;  /* 0x0000000b172d7208 */ /* 0x000fce0004800000 */
.L_x_8:
[----:B------:R-:W-:Y:S05]  /*10d0*/  @!P0 BRA `(.L_x_7) ;  /* 0x0000000000908947 */ /* 0x000fea0003800000 */
[----:B------:R-:W-:Y:S02]  /*10e0*/  ISETP.GE.U32.AND P0, PT, R50, 0x4, PT ;  /* 0x000000043200780c */ /* 0x000fe40003f06070 */
[----:B------:R-:W-:-:S04]  /*10f0*/  LOP3.LUT R7, R7, 0x3, RZ, 0xc0, !PT ;  /* 0x0000000307077812 */ /* 0x000fc800078ec0ff */
[----:B------:R-:W-:-:S07]  /*1100*/  ISETP.NE.AND P1, PT, R7, RZ, PT ;  /* 0x000000ff0700720c */ /* 0x000fce0003f25270 */
[----:B------:R-:W-:Y:S06]  /*1110*/  @!P0 BRA `(.L_x_9) ;  /* 0x0000000000508947 */ /* 0x000fec0003800000 */
[----:B01----:R-:W-:-:S05]  /*1120*/  IMAD R18, R40, 0x8, R1 ;  /* 0x0000000828127824 */ /* 0x003fca00078e0201 */
[----:B------:R-:W2:Y:S04]  /*1130*/  LDL.128 R8, [R18] ;  /* 0x0000000012087983 */ /* 0x000ea80000100c00 */
[----:B------:R-:W3:Y:S01]  /*1140*/  LDL.128 R12, [R18+0x10] ;  /* 0x00001000120c7983 */ /* 0x000ee20000100c00 */
        /* <DEDUP_REMOVED lines=13> */
[----:B------:R-:W-:-:S06]  /*1220*/  FSEL R11, R13, R17, !P0 ;  /* 0x000000110d0b7208 */ /* 0x000fcc0004000000 */
[----:B------:R-:W-:-:S06]  /*1230*/  DSETP.GEU.AND P0, PT, R14, R10, PT ;  /* 0x0000000a0e00722a */ /* 0x000fcc0003f0e000 */
[----:B------:R-:W-:Y:S02]  /*1240*/  FSEL R44, R14, R10, !P0 ;  /* 0x0000000a0e2c7208 */ /* 0x000fe40004000000 */
[----:B------:R-:W-:-:S07]  /*1250*/  FSEL R45, R15, R11, !P0 ;  /* 0x0000000b0f2d7208 */ /* 0x000fce0004000000 */
.L_x_9:
[----:B------:R-:W-:Y:S05]  /*1260*/  @!P1 BRA `(.L_x_7) ;  /* 0x00000000002c9947 */ /* 0x000fea0003800000 */
[----:B------:R-:W-:Y:S02]  /*1270*/  IMAD R40, R40, 0x8, R1 ;  /* 0x0000000828287824 */ /* 0x000fe400078e0201 */
[----:B------:R-:W-:-:S07]  /*1280*/  IMAD.MOV R7, RZ, RZ, -R7 ;  /* 0x000000ffff077224 */ /* 0x000fce00078e0a07 */
.L_x_10:
[----:B------:R2:W3:Y:S01]  /*1290*/  LDL.64 R8, [R40] ;  /* 0x0000000028087983 */ /* 0x0004e20000100a00 */
[----:B------:R-:W-:-:S05]  /*12a0*/  VIADD R7, R7, 0x1 ;  /* 0x0000000107077836 */ /* 0x000fca0000000000 */
[----:B------:R-:W-:Y:S01]  /*12b0*/  ISETP.NE.AND P1, PT, R7, RZ, PT ;  /* 0x000000ff0700720c */ /* 0x000fe20003f25270 */
[----:B--2---:R-:W-:Y:S01]  /*12c0*/  VIADD R40, R40, 0x8 ;  /* 0x0000000828287836 */ /* 0x004fe20000000000 */
[C---:B---3-5:R-:W-:Y:S02]  /*12d0*/  DSETP.GEU.AND P0, PT, R8.reuse, R44, PT ;  /* 0x0000002c0800722a */ /* 0x068fe40003f0e000 */
[----:B------:R-:W-:-:S04]  /*12e0*/  DADD R42, R8, R42 ;  /* 0x00000000082a7229 */ /* 0x000fc8000000002a */
[----:B------:R-:W-:Y:S02]  /*12f0*/  FSEL R44, R8, R44, !P0 ;  /* 0x0000002c082c7208 */ /* 0x000fe40004000000 */
[----:B------:R-:W-:-:S03]  /*1300*/  FSEL R45, R9, R45, !P0 ;  /* 0x0000002d092d7208 */ /* 0x000fc60004000000 */
[----:B------:R-:W-:Y:S05]  /*1310*/  @P1 BRA `(.L_x_10) ;  /* 0xfffffffc00dc1947 */ /* 0x000fea000383ffff */
.L_x_7:
[----:B------:R-:W2:Y:S01]  /*1320*/  LDCU.64 UR6, c[0x0][0x3b8] ;  /* 0x00007700ff0677ac */ /* 0x000ea20008000a00 */
[----:B------:R-:W-:Y:S01]  /*1330*/  BSSY.RECONVERGENT B0, `(.L_x_11) ;  /* 0x000004f000007945 */ /* 0x000fe20003800200 */
[----:B------:R-:W-:Y:S01]  /*1340*/  CS2R R52, SRZ ;  /* 0x0000000000347805 */ /* 0x000fe2000001ff00 */
[----:B--2---:R-:W-:-:S06]  /*1350*/  DSETP.GEU.AND P0, PT, R42, UR6, PT ;  /* 0x000000062a007e2a */ /* 0x004fcc000bf0e000 */
[----:B-----5:R-:W-:-:S14]  /*1360*/  DSETP.LEU.OR P0, PT, R44, RZ, P0 ;  /* 0x000000ff2c00722a */ /* 0x020fdc000070b400 */
[----:B------:R-:W-:Y:S05]  /*1370*/  @P0 BRA `(.L_x_12) ;  /* 0x0000000400280947 */ /* 0x000fea0003800000 */
[----:B------:R-:W2:Y:S01]  /*1380*/  LDC.64 R36, c[0x0][0x3b0] ;  /* 0x0000ec00ff247b82 */ /* 0x000ea20000000a00 */
[----:B------:R-:W-:Y:S01]  /*1390*/  DADD R34, -R42, 1 ;  /* 0x3ff000002a227429 */ /* 0x000fe20000000100 */
[----:B------:R-:W-:Y:S07]  /*13a0*/  BSSY.RECONVERGENT B1, `(.L_x_13) ;  /* 0x0000023000017945 */ /* 0x000fee0003800200 */
[----:B------:R-:W-:Y:S02]  /*13b0*/  DSETP.NEU.AND P2, PT, R34, RZ, PT ;  /* 0x000000ff2200722a */ /* 0x000fe40003f4d000 */
[----:B--2---:R-:W-:-:S10]  /*13c0*/  DADD R36, R36, -2 ;  /* 0xc000000024247429 */ /* 0x004fd40000000000 */
[----:B------:R-:W-:Y:S02]  /*13d0*/  SHF.R.U32.HI R7, RZ, 0x14, R37 ;  /* 0x00000014ff077819 */ /* 0x000fe40000011625 */
[----:B------:R-:W-:Y:S02]  /*13e0*/  ISETP.GE.OR P3, PT, R37, RZ, P2 ;  /* 0x000000ff2500720c */ /* 0x000fe40001766670 */
[----:B------:R-:W-:-:S05]  /*13f0*/  LOP3.LUT R7, R7, 0x7ff, RZ, 0xc0, !PT ;  /* 0x000007ff07077812 */ /* 0x000fca00078ec0ff */
[----:B------:R-:W-:-:S05]  /*1400*/  VIADD R7, R7, 0xfffffc0c ;  /* 0xfffffc0c07077836 */ /* 0x000fca0000000000 */
[CC--:B------:R-:W-:Y:S02]  /*1410*/  SHF.L.U32 R8, R36.reuse, R7.reuse, RZ ;  /* 0x0000000724087219 */ /* 0x0c0fe400000006ff */
[----:B------:R-:W-:Y:S02]  /*1420*/  SHF.L.U64.HI R7, R36, R7, R37 ;  /* 0x0000000724077219 */ /* 0x000fe40000010225 */
[----:B------:R-:W-:Y:S01]  /*1430*/  ISETP.NE.U32.AND P0, PT, R8, RZ, PT ;  /* 0x000000ff0800720c */ /* 0x000fe20003f05070 */
[----:B------:R-:W-:-:S03]  /*1440*/  @!P2 IMAD.MOV.U32 R8, RZ, RZ, RZ ;  /* 0x000000ffff08a224 */ /* 0x000fc600078e00ff */
[----:B------:R-:W-:-:S04]  /*1450*/  ISETP.NE.AND.EX P0, PT, R7, -0x80000000, PT, P0 ;  /* 0x800000000700780c */ /* 0x000fc80003f05300 */
[----:B------:R-:W-:-:S09]  /*1460*/  PLOP3.LUT P1, PT, P0, PT, PT, 0x8, 0x80 ;  /* 0x000000000080781c */ /* 0x000fd2000072e170 */
[----:B------:R-:W-:-:S06]  /*1470*/  @!P2 DSETP.NEU.AND P1, PT, |R36|, 0.5, !P0 ;  /* 0x3fe000002400a42a */ /* 0x000fcc000472d200 */
[----:B------:R-:W-:-:S04]  /*1480*/  @!P2 SEL R9, R35, RZ, P1 ;  /* 0x000000ff2309a207 */ /* 0x000fc80000800000 */
[----:B------:R-:W-:Y:S01]  /*1490*/  @!P3 LOP3.LUT R9, R9, 0x7ff00000, RZ, 0xfc, !PT ;  /* 0x7ff000000909b812 */ /* 0x000fe200078efcff */
[----:B------:R-:W-:Y:S06]  /*14a0*/  @!P2 BRA `(.L_x_14) ;  /* 0x000000000048a947 */ /* 0x000fec0003800000 */
[----:B------:R-:W-:Y:S01]  /*14b0*/  DADD R8, -RZ, |R34| ;  /* 0x00000000ff087229 */ /* 0x000fe20000000522 */
[----:B------:R-:W-:Y:S01]  /*14c0*/  BSSY.RECONVERGENT B2, `(.L_x_15) ;  /* 0x0000006000027945 */ /* 0x000fe20003800200 */
[----:B01----:R-:W-:Y:S01]  /*14d0*/  IMAD.MOV.U32 R16, RZ, RZ, R36 ;  /* 0x000000ffff107224 */ /* 0x003fe200078e0024 */
[----:B------:R-:W-:Y:S01]  /*14e0*/  MOV R14, 0x1520 ;  /* 0x00001520000e7802 */ /* 0x000fe20000000f00 */
[----:B------:R-:W-:-:S06]  /*14f0*/  IMAD.MOV.U32 R15, RZ, RZ, R37 ;  /* 0x000000ffff0f7224 */ /* 0x000fcc00078e0025 */
[----:B------:R-:W-:-:S07]  /*1500*/  IMAD.MOV.U32 R17, RZ, RZ, R9 ;  /* 0x000000ffff117224 */ /* 0x000fce00078e0009 */
[----:B------:R-:W-:Y:S05]  /*1510*/  CALL.REL.NOINC `($_Z10update_phiPdS_dS_ddddddiii$__internal_accurate_pow) ;  /* 0x000001f000b07944 */ /* 0x000fea0003c00000 */
[----:B------:R-:W-:Y:S05]  /*1520*/  BSYNC.RECONVERGENT B2 ;  /* 0x0000000000027941 */ /* 0x000fea0003800200 */
.L_x_15:
[----:B------:R-:W0:Y:S01]  /*1530*/  FRND.F64.TRUNC R10, R36 ;  /* 0x00000024000a7313 */ /* 0x000e22000030d800 */
[----:B------:R-:W-:Y:S01]  /*1540*/  DADD R12, -RZ, -R8 ;  /* 0x00000000ff0c7229 */ /* 0x000fe20000000908 */
[----:B------:R-:W-:-:S09]  /*1550*/  ISETP.GE.AND P2, PT, R35, RZ, PT ;  /* 0x000000ff2300720c */ /* 0x000fd20003f46270 */
[-C--:B------:R-:W-:Y:S02]  /*1560*/  FSEL R7, R12, R8.reuse, P1 ;  /* 0x000000080c077208 */ /* 0x080fe40000800000 */
[-C--:B------:R-:W-:Y:S01]  /*1570*/  FSEL R12, R13, R9.reuse, P1 ;  /* 0x000000090d0c7208 */ /* 0x080fe20000800000 */
[----:B0-----:R-:W-:Y:S01]  /*1580*/  DSETP.NEU.AND P0, PT, R36, R10, PT ;  /* 0x0000000a2400722a */ /* 0x001fe20003f0d000 */
[----:B------:R-:W-:Y:S02]  /*1590*/  FSEL R8, R7, R8, !P2 ;  /* 0x0000000807087208 */ /* 0x000fe40005000000 */
[----:B------:R-:W-:-:S11]  /*15a0*/  FSEL R9, R12, R9, !P2 ;  /* 0x000000090c097208 */ /* 0x000fd60005000000 */
[----:B------:R-:W-:Y:S02]  /*15b0*/  @P0 FSEL R8, R8, RZ, P2 ;  /* 0x000000ff08080208 */ /* 0x000fe40001000000 */
[----:B------:R-:W-:-:S07]  /*15c0*/  @P0 FSEL R9, R9, -QNAN , P2 ;  /* 0xfff8000009090808 */ /* 0x000fce0001000000 */
.L_x_14:
[----:B------:R-:W-:Y:S05]  /*15d0*/  BSYNC.RECONVERGENT B1 ;  /* 0x0000000000017941 */ /* 0x000fea0003800200 */
.L_x_13:
[----:B01----:R-:W-:Y:S01]  /*15e0*/  DADD R10, R34, R36 ;  /* 0x00000000220a7229 */ /* 0x003fe20000000024 */
[----:B------:R-:W-:Y:S09]  /*15f0*/  BSSY.RECONVERGENT B1, `(.L_x_16) ;  /* 0x000001c000017945 */ /* 0x000ff20003800200 */
[----:B------:R-:W-:-:S04]  /*1600*/  LOP3.LUT R10, R11, 0x7ff00000, RZ, 0xc0, !PT ;  /* 0x7ff000000b0a7812 */ /* 0x000fc800078ec0ff */
[----:B------:R-:W-:-:S13]  /*1610*/  ISETP.NE.AND P0, PT, R10, 0x7ff00000, PT ;  /* 0x7ff000000a00780c */ /* 0x000fda0003f05270 */
[----:B------:R-:W-:Y:S05]  /*1620*/  @P0 BRA `(.L_x_17) ;  /* 0x0000000000600947 */ /* 0x000fea0003800000 */
[----:B------:R-:W-:-:S14]  /*1630*/  DSETP.NAN.AND P0, PT, R34, R36, PT ;  /* 0x000000242200722a */ /* 0x000fdc0003f08000 */
[----:B------:R-:W-:Y:S01]  /*1640*/  @P0 DADD R8, R34, R36 ;  /* 0x0000000022080229 */ /* 0x000fe20000000024 */
[----:B------:R-:W-:Y:S10]  /*1650*/  @P0 BRA `(.L_x_17) ;  /* 0x0000000000540947 */ /* 0x000ff40003800000 */
[----:B------:R-:W-:-:S14]  /*1660*/  DSETP.NEU.AND P0, PT, |R36|, +INF , PT ;  /* 0x7ff000002400742a */ /* 0x000fdc0003f0d200 */
[----:B------:R-:W-:Y:S05]  /*1670*/  @P0 BRA `(.L_x_18) ;  /* 0x0000000000200947 */ /* 0x000fea0003800000 */
[----:B------:R-:W-:Y:S01]  /*1680*/  ISETP.GE.AND P1, PT, R37, RZ, PT ;  /* 0x000000ff2500720c */ /* 0x000fe20003f26270 */
[----:B------:R-:W-:-:S06]  /*1690*/  DSETP.GT.AND P0, PT, |R34|, 1, PT ;  /* 0x3ff000002200742a */ /* 0x000fcc0003f04200 */
[----:B------:R-:W-:Y:S01]  /*16a0*/  SEL R8, RZ, 0x7ff00000, !P0 ;  /* 0x7ff00000ff087807 */ /* 0x000fe20004000000 */
[----:B------:R-:W-:-:S05]  /*16b0*/  DSETP.NEU.AND P0, PT, R34, -1, PT ;  /* 0xbff000002200742a */ /* 0x000fca0003f0d000 */
[----:B------:R-:W-:-:S04]  /*16c0*/  @!P1 LOP3.LUT R8, R8, 0x7ff00000, RZ, 0x3c, !PT ;  /* 0x7ff0000008089812 */ /* 0x000fc800078e3cff */
[----:B------:R-:W-:Y:S02]  /*16d0*/  SEL R9, R8, 0x3ff00000, P0 ;  /* 0x3ff0000008097807 */ /* 0x000fe40000000000 */
[----:B------:R-:W-:Y:S01]  /*16e0*/  MOV R8, RZ ;  /* 0x000000ff00087202 */ /* 0x000fe20000000f00 */
[----:B------:R-:W-:Y:S06]  /*16f0*/  BRA `(.L_x_17) ;  /* 0x00000000002c7947 */ /* 0x000fec0003800000 */
.L_x_18:
[----:B------:R-:W-:-:S14]  /*1700*/  DSETP.NEU.AND P0, PT, |R34|, +INF , PT ;  /* 0x7ff000002200742a */ /* 0x000fdc0003f0d200 */
[----:B------:R-:W-:Y:S05]  /*1710*/  @P0 BRA `(.L_x_17) ;  /* 0x0000000000240947 */ /* 0x000fea0003800000 */
[----:B------:R-:W-:Y:S02]  /*1720*/  ISETP.GE.AND P0, PT, R37, RZ, PT ;  /* 0x000000ff2500720c */ /* 0x000fe40003f06270 */
[----:B------:R-:W-:Y:S02]  /*1730*/  ISETP.GE.AND P2, PT, R35, RZ, PT ;  /* 0x000000ff2300720c */ /* 0x000fe40003f46270 */
[----:B------:R-:W-:Y:S02]  /*1740*/  SEL R9, RZ, 0x7ff00000, !P0 ;  /* 0x7ff00000ff097807 */ /* 0x000fe40004000000 */
[----:B------:R-:W-:-:S03]  /*1750*/  LOP3.LUT R7, R37, 0x7fffffff, RZ, 0xc0, !PT ;  /* 0x7fffffff25077812 */ /* 0x000fc600078ec0ff */
[----:B------:R-:W-:Y:S01]  /*1760*/  VIADD R8, R9, 0x80000000 ;  /* 0x8000000009087836 */ /* 0x000fe20000000000 */
[----:B------:R-:W-:-:S04]  /*1770*/  ISETP.NE.AND P0, PT, R7, 0x3fe00000, PT ;  /* 0x3fe000000700780c */ /* 0x000fc80003f05270 */
[----:B------:R-:W-:-:S04]  /*1780*/  SEL R8, R8, R9, P0 ;  /* 0x0000000908087207 */ /* 0x000fc80000000000 */
[----:B------:R-:W-:Y:S01]  /*1790*/  @!P2 SEL R9, R8, R9, P1 ;  /* 0x000000090809a207 */ /* 0x000fe20000800000 */
[----:B------:R-:W-:-:S07]  /*17a0*/  IMAD.MOV.U32 R8, RZ, RZ, RZ ;  /* 0x000000ffff087224 */ /* 0x000fce00078e00ff */
.L_x_17:
[----:B------:R-:W-:Y:S05]  /*17b0*/  BSYNC.RECONVERGENT B1 ;  /* 0x0000000000017941 */ /* 0x000fea0003800200 */
.L_x_16:
[----:B------:R-:W-:Y:S02]  /*17c0*/  DSETP.NEU.AND P0, PT, R34, 1, PT ;  /* 0x3ff000002200742a */ /* 0x000fe40003f0d000 */
[----:B------:R-:W-:-:S04]  /*17d0*/  DSETP.NEU.AND P1, PT, R36, RZ, PT ;  /* 0x000000ff2400722a */ /* 0x000fc80003f2d000 */
[----:B------:R-:W-:Y:S02]  /*17e0*/  FSEL R52, R8, RZ, P0 ;  /* 0x000000ff08347208 */ /* 0x000fe40000000000 */
[----:B------:R-:W-:Y:S02]  /*17f0*/  FSEL R8, R9, 1.875, P0 ;  /* 0x3ff0000009087808 */ /* 0x000fe40000000000 */
[----:B------:R-:W-:Y:S02]  /*1800*/  FSEL R52, R52, RZ, P1 ;  /* 0x000000ff34347208 */ /* 0x000fe40000800000 */
[----:B------:R-:W-:-:S07]  /*1810*/  FSEL R53, R8, 1.875, P1 ;  /* 0x3ff0000008357808 */ /* 0x000fce0000800000 */
.L_x_12:
[----:B------:R-:W-:Y:S05]  /*1820*/  BSYNC.RECONVERGENT B0 ;  /* 0x0000000000007941 */ /* 0x000fea0003800200 */
.L_x_11:
[----:B------:R-:W2:Y:S01]  /*1830*/  LDCU.64 UR10, c[0x0][0x388] ;  /* 0x00007100ff0a77ac */ /* 0x000ea20008000a00 */
[----:B------:R-:W-:Y:S01]  /*1840*/  ISETP.GE.U32.AND P1, PT, R2, 0xf, PT ;  /* 0x0000000f0200780c */ /* 0x000fe20003f26070 */
[----:B------:R-:W-:Y:S01]  /*1850*/  IMAD.MOV.U32 R40, RZ, RZ, RZ ;  /* 0x000000ffff287224 */ /* 0x000fe200078e00ff */
[----:B------:R-:W-:Y:S01]  /*1860*/  ISETP.NE.AND P0, PT, R6, RZ, PT ;  /* 0x000000ff0600720c */ /* 0x000fe20003f05270 */
[----:B------:R-:W-:Y:S01]  /*1870*/  UMOV UR6, 0x40 ;  /* 0x0000004000067882 */ /* 0x000fe20000000000 */
[----:B------:R-:W-:Y:S02]  /*1880*/  UMOV UR7, 0x0 ;  /* 0x0000000000077882 */ /* 0x000fe40000000000 */
[----:B--2---:R-:W-:-:S07]  /*1890*/  UIMAD.WIDE.U32 UR6, UR10, 0x1, UR6 ;  /* 0x000000010a0678a5 */ /* 0x004fce000f8e0006 */
[----:B------:R-:W-:Y:S05]  /*18a0*/  @!P1 BRA `(.L_x_19) ;  /* 0x0000000000e09947 */ /* 0x000fea0003800000 */
[----:B------:R-:W2:Y:S01]  /*18b0*/  LDC R40, c[0x0][0x3d4] ;  /* 0x0000f500ff287b82 */ /* 0x000ea20000000800 */
[----:B------:R-:W-:Y:S01]  /*18c0*/  UIADD3 UR5, UPT, UPT, UR7, UR11, URZ ;  /* 0x0000000b07057290 */ /* 0x000fe2000fffe0ff */
[----:B------:R-:W-:Y:S01]  /*18d0*/  IMAD.U32 R8, RZ, RZ, UR6 ;  /* 0x00000006ff087e24 */ /* 0x000fe2000f8e00ff */
[----:B------:R-:W3:Y:S01]  /*18e0*/  LDCU.64 UR12, c[0x0][0x390] ;  /* 0x00007200ff0c77ac */ /* 0x000ee20008000a00 */
[----:B------:R-:W-:Y:S02]  /*18f0*/  IMAD.U32 R9, RZ, RZ, UR7 ;  /* 0x00000007ff097e24 */ /* 0x000fe4000f8e00ff */
[----:B------:R-:W-:Y:S02]  /*1900*/  IMAD.MOV.U32 R42, RZ, RZ, R8 ;  /* 0x000000ffff2a7224 */ /* 0x000fe400078e0008 */
[----:B------:R-:W-:Y:S02]  /*1910*/  VIADD R7, R1, 0xe0 ;  /* 0x000000e001077836 */ /* 0x000fe40000000000 */
[----:B------:R-:W-:Y:S01]  /*1920*/  IMAD.U32 R43, RZ, RZ, UR5 ;  /* 0x00000005ff2b7e24 */ /* 0x000fe2000f8e00ff */
[----:B--2---:R-:W-:-:S05]  /*1930*/  LOP3.LUT R40, R40, 0x7ffffff0, RZ, 0xc0, !PT ;  /* 0x7ffffff028287812 */ /* 0x004fca00078ec0ff */
[----:B---3--:R-:W-:-:S07]  /*1940*/  IMAD.MOV R41, RZ, RZ, -R40 ;  /* 0x000000ffff297224 */ /* 0x008fce00078e0a28 */
.L_x_20:
[----:B------:R-:W2:Y:S04]  /*1950*/  LDG.E.64 R8, desc[UR8][R42.64+-0x40] ;  /* 0xffffc0082a087981 */ /* 0x000ea8000c1e1b00 */
[----:B01----:R-:W3:Y:S04]  /*1960*/  LDG.E.64 R10, desc[UR8][R42.64+-0x38] ;  /* 0xffffc8082a0a7981 */ /* 0x003ee8000c1e1b00 */
[----:B------:R-:W4:Y:S04]  /*1970*/  LDG.E.64 R12, desc[UR8][R42.64+-0x30] ;  /* 0xffffd0082a0c7981 */ /* 0x000f28000c1e1b00 */
[----:B------:R-:W5:Y:S04]  /*1980*/  LDG.E.64 R14, desc[UR8][R42.64+-0x28] ;  /* 0xffffd8082a0e7981 */ /* 0x000f68000c1e1b00 */
        /* <DEDUP_REMOVED lines=11> */
[----:B------:R0:W5:Y:S01]  /*1a40*/  LDG.E.64 R38, desc[UR8][R42.64+0x38] ;  /* 0x000038082a267981 */ /* 0x000162000c1e1b00 */
[----:B------:R-:W-:-:S05]  /*1a50*/  VIADD R41, R41, 0x10 ;  /* 0x0000001029297836 */ /* 0x000fca0000000000 */
[----:B------:R-:W-:Y:S02]  /*1a60*/  ISETP.NE.AND P2, PT, R41, RZ, PT ;  /* 0x000000ff2900720c */ /* 0x000fe40003f45270 */
[----:B0-----:R-:W-:-:S05]  /*1a70*/  IADD3 R42, P3, PT, R42, 0x80, RZ ;  /* 0x000000802a2a7810 */ /* 0x001fca0007f7e0ff */
[----:B------:R-:W-:Y:S01]  /*1a80*/  IMAD.X R43, RZ, RZ, R43, P3 ;  /* 0x000000ffff2b7224 */ /* 0x000fe200018e062b */
[----:B--2---:R-:W-:Y:S02]  /*1a90*/  DADD R8, R8, -UR12 ;  /* 0x8000000c08087e29 */ /* 0x004fe40008000000 */
[----:B---3--:R-:W-:Y:S02]  /*1aa0*/  DADD R10, R10, -UR12 ;  /* 0x8000000c0a0a7e29 */ /* 0x008fe40008000000 */
[----:B----4-:R-:W-:-:S05]  /*1ab0*/  DADD R12, R12, -UR12 ;  /* 0x8000000c0c0c7e29 */ /* 0x010fca0008000000 */
[----:B------:R-:W-:Y:S01]  /*1ac0*/  STL.128 [R7+-0x40], R8 ;  /* 0xffffc00807007387 */ /* 0x000fe20000100c00 */
[----:B-----5:R-:W-:Y:S02]  /*1ad0*/  DADD R14, R14, -UR12 ;  /* 0x8000000c0e0e7e29 */ /* 0x020fe40008000000 */
[----:B------:R-:W-:-:S05]  /*1ae0*/  DADD R16, R16, -UR12 ;  /* 0x8000000c10107e29 */ /* 0x000fca0008000000 */
[----:B------:R-:W-:Y:S01]  /*1af0*/  STL.128 [R7+-0x30], R12 ;  /* 0xffffd00c07007387 */ /* 0x000fe20000100c00 */
[----:B------:R-:W-:Y:S02]  /*1b00*/  DADD R18, R18, -UR12 ;  /* 0x8000000c12127e29 */ /* 0x000fe40008000000 */
[----:B------:R-:W-:-:S05]  /*1b10*/  DADD R20, R20, -UR12 ;  /* 0x8000000c14147e29 */ /* 0x000fca0008000000 */
[----:B------:R-:W-:Y:S01]  /*1b20*/  STL.128 [R7+-0x20], R16 ;  /* 0xffffe01007007387 */ /* 0x000fe20000100c00 */
[----:B------:R-:W-:Y:S02]  /*1b30*/  DADD R22, R22, -UR12 ;  /* 0x8000000c16167e29 */ /* 0x000fe40008000000 */
[----:B------:R-:W-:-:S05]  /*1b40*/  DADD R24, R24, -UR12 ;  /* 0x8000000c18187e29 */ /* 0x000fca0008000000 */
[----:B------:R-:W-:Y:S01]  /*1b50*/  STL.128 [R7+-0x10], R20 ;  /* 0xfffff01407007387 */ /* 0x000fe20000100c00 */
[----:B------:R-:W-:Y:S02]  /*1b60*/  DADD R26, R26, -UR12 ;  /* 0x8000000c1a1a7e29 */ /* 0x000fe40008000000 */
[----:B------:R-:W-:-:S05]  /*1b70*/  DADD R28, R28, -UR12 ;  /* 0x8000000c1c1c7e29 */ /* 0x000fca0008000000 */
[----:B------:R-:W-:Y:S01]  /*1b80*/  STL.128 [R7], R24 ;  /* 0x0000001807007387 */ /* 0x000fe20000100c00 */
[----:B------:R-:W-:Y:S02]  /*1b90*/  DADD R30, R30, -UR12 ;  /* 0x8000000c1e1e7e29 */ /* 0x000fe40008000000 */
[----:B------:R-:W-:-:S05]  /*1ba0*/  DADD R32, R32, -UR12 ;  /* 0x8000000c20207e29 */ /* 0x000fca0008000000 */
[----:B------:R-:W-:Y:S01]  /*1bb0*/  STL.128 [R7+0x10], R28 ;  /* 0x0000101c07007387 */ /* 0x000fe20000100c00 */
[----:B------:R-:W-:Y:S02]  /*1bc0*/  DADD R34, R34, -UR12 ;  /* 0x8000000c22227e29 */ /* 0x000fe40008000000 */
[----:B------:R-:W-:-:S05]  /*1bd0*/  DADD R36, R36, -UR12 ;  /* 0x8000000c24247e29 */ /* 0x000fca0008000000 */
[----:B------:R-:W-:Y:S01]  /*1be0*/  STL.128 [R7+0x20], R32 ;  /* 0x0000202007007387 */ /* 0x000fe20000100c00 */
[----:B------:R-:W-:-:S07]  /*1bf0*/  DADD R38, R38, -UR12 ;  /* 0x8000000c26267e29 */ /* 0x000fce0008000000 */
[----:B------:R0:W-:Y:S02]  /*1c00*/  STL.128 [R7+0x30], R36 ;  /* 0x0000302407007387 */ /* 0x0001e40000100c00 */
[----:B0-----:R-:W-:Y:S01]  /*1c10*/  VIADD R7, R7, 0x80 ;  /* 0x0000008007077836 */ /* 0x001fe20000000000 */
[----:B------:R-:W-:Y:S06]  /*1c20*/  @P2 BRA `(.L_x_20) ;  /* 0xfffffffc00482947 */ /* 0x000fec000383ffff */
.L_x_19:
[----:B------:R-:W-:Y:S05]  /*1c30*/  @!P0 BRA `(.L_x_21) ;  /* 0x00000004000c8947 */ /* 0x000fea0003800000 */
[----:B------:R-:W-:Y:S02]  /*1c40*/  ISETP.GE.U32.AND P2, PT, R6, 0x8, PT ;  /* 0x000000080600780c */ /* 0x000fe40003f46070 */
[----:B------:R-:W-:-:S11]  /*1c50*/  ISETP.NE.AND P3, PT, R50, RZ, PT ;  /* 0x000000ff3200720c */ /* 0x000fd60003f65270 */
[----:B------:R-:W-:Y:S05]  /*1c60*/  @!P2 BRA `(.L_x_22) ;  /* 0x000000000064a947 */ /* 0x000fea0003800000 */
[----:B01----:R-:W0:Y:S01]  /*1c70*/  LDC.64 R24, c[0x0][0x388] ;  /* 0x0000e200ff187b82 */ /* 0x003e220000000a00 */
[----:B------:R-:W1:Y:S01]  /*1c80*/  LDCU.64 UR6, c[0x0][0x390] ;  /* 0x00007200ff0677ac */ /* 0x000e620008000a00 */
[----:B0-----:R-:W-:-:S05]  /*1c90*/  IMAD.WIDE.U32 R24, R40, 0x8, R24 ;  /* 0x0000000828187825 */ /* 0x001fca00078e0018 */
[----:B------:R-:W1:Y:S04]  /*1ca0*/  LDG.E.64 R8, desc[UR8][R24.64] ;  /* 0x0000000818087981 */ /* 0x000e68000c1e1b00 */
[----:B------:R-:W2:Y:S04]  /*1cb0*/  LDG.E.64 R10, desc[UR8][R24.64+0x8] ;  /* 0x00000808180a7981 */ /* 0x000ea8000c1e1b00 */
[----:B------:R-:W3:Y:S04]  /*1cc0*/  LDG.E.64 R12, desc[UR8][R24.64+0x10] ;  /* 0x00001008180c7981 */ /* 0x000ee8000c1e1b00 */
[----:B------:R-:W4:Y:S04]  /*1cd0*/  LDG.E.64 R14, desc[UR8][R24.64+0x18] ;  /* 0x00001808180e7981 */ /* 0x000f28000c1e1b00 */
[----:B------:R-:W5:Y:S04]  /*1ce0*/  LDG.E.64 R16, desc[UR8][R24.64+0x20] ;  /* 0x0000200818107981 */ /* 0x000f68000c1e1b00 */
[----:B------:R-:W5:Y:S04]  /*1cf0*/  LDG.E.64 R18, desc[UR8][R24.64+0x28] ;  /* 0x0000280818127981 */ /* 0x000f68000c1e1b00 */
[----:B------:R-:W5:Y:S04]  /*1d00*/  LDG.E.64 R20, desc[UR8][R24.64+0x30] ;  /* 0x0000300818147981 */ /* 0x000f68000c1e1b00 */
[----:B------:R-:W5:Y:S01]  /*1d10*/  LDG.E.64 R22, desc[UR8][R24.64+0x38] ;  /* 0x0000380818167981 */ /* 0x000f62000c1e1b00 */
[C---:B------:R-:W-:Y:S01]  /*1d20*/  IMAD R7, R40.reuse, 0x8, R1 ;  /* 0x0000000828077824 */ /* 0x040fe200078e0201 */
[----:B------:R-:W-:Y:S01]  /*1d30*/  IADD3 R40, PT, PT, R40, 0x8, RZ ;  /* 0x0000000828287810 */ /* 0x000fe20007ffe0ff */
[----:B-1----:R-:W-:-:S02]  /*1d40*/  DADD R8, R8, -UR6 ;  /* 0x8000000608087e29 */ /* 0x002fc40008000000 */
[----:B--2---:R-:W-:Y:S02]  /*1d50*/  DADD R10, R10, -UR6 ;  /* 0x800000060a0a7e29 */ /* 0x004fe40008000000 */
[----:B---3--:R-:W-:-:S05]  /*1d60*/  DADD R12, R12, -UR6 ;  /* 0x800000060c0c7e29 */ /* 0x008fca0008000000 */
[----:B------:R2:W-:Y:S01]  /*1d70*/  STL.128 [R7+0xa0], R8 ;  /* 0x0000a00807007387 */ /* 0x0005e20000100c00 */
[----:B----4-:R-:W-:Y:S02]  /*1d80*/  DADD R14, R14, -UR6 ;  /* 0x800000060e0e7e29 */ /* 0x010fe40008000000 */
[----:B-----5:R-:W-:-:S05]  /*1d90*/  DADD R16, R16, -UR6 ;  /* 0x8000000610107e29 */ /* 0x020fca0008000000 */
[----:B------:R2:W-:Y:S01]  /*1da0*/  STL.128 [R7+0xb0], R12 ;  /* 0x0000b00c07007387 */ /* 0x0005e20000100c00 */
[----:B------:R-:W-:Y:S02]  /*1db0*/  DADD R18, R18, -UR6 ;  /* 0x8000000612127e29 */ /* 0x000fe40008000000 */
[----:B------:R-:W-:-:S05]  /*1dc0*/  DADD R20, R20, -UR6 ;  /* 0x8000000614147e29 */ /* 0x000fca0008000000 */
[----:B------:R2:W-:Y:S01]  /*1dd0*/  STL.128 [R7+0xc0], R16 ;  /* 0x0000c01007007387 */ /* 0x0005e20000100c00 */
[----:B------:R-:W-:-:S07]  /*1de0*/  DADD R22, R22, -UR6 ;  /* 0x8000000616167e29 */ /* 0x000fce0008000000 */
[----:B------:R2:W-:Y:S04]  /*1df0*/  STL.128 [R7+0xd0], R20 ;  /* 0x0000d01407007387 */ /* 0x0005e80000100c00 */
.L_x_22:
[----:B------:R-:W-:Y:S05]  /*1e00*/  @!P3 BRA `(.L_x_21) ;  /* 0x000000000098b947 */ /* 0x000fea0003800000 */
[----:B------:R-:W-:Y:S01]  /*1e10*/  ISETP.GE.U32.AND P2, PT, R50, 0x4, PT ;  /* 0x000000043200780c */ /* 0x000fe20003f46070 */
[----:B------:R-:W3:-:S12]  /*1e20*/  LDCU UR5, c[0x0][0x3d4] ;  /* 0x00007a80ff0577ac */ /* 0x000ed80008000800 */
[----:B--2---:R-:W1:Y:S08]  /*1e30*/  @P2 LDC.64 R8, c[0x0][0x388] ;  /* 0x0000e200ff082b82 */ /* 0x004e700000000a00 */
[----:B0-----:R-:W0:Y:S01]  /*1e40*/  @P2 LDC.64 R14, c[0x0][0x390] ;  /* 0x0000e400ff0e2b82 */ /* 0x001e220000000a00 */
[----:B-1----:R-:W-:-:S05]  /*1e50*/  @P2 IMAD.WIDE.U32 R16, R40, 0x8, R8 ;  /* 0x0000000828102825 */ /* 0x002fca00078e0008 */
[----:B------:R-:W0:Y:S04]  /*1e60*/  @P2 LDG.E.64 R8, desc[UR8][R16.64] ;  /* 0x0000000810082981 */ /* 0x000e28000c1e1b00 */
[----:B------:R-:W2:Y:S04]  /*1e70*/  @P2 LDG.E.64 R10, desc[UR8][R16.64+0x8] ;  /* 0x00000808100a2981 */ /* 0x000ea8000c1e1b00 */
[----:B------:R-:W4:Y:S04]  /*1e80*/  @P2 LDG.E.64 R12, desc[UR8][R16.64+0x10] ;  /* 0x00001008100c2981 */ /* 0x000f28000c1e1b00 */
[----:B------:R-:W5:Y:S01]  /*1e90*/  @P2 LDG.E.64 R18, desc[UR8][R16.64+0x18] ;  /* 0x0000180810122981 */ /* 0x000f62000c1e1b00 */
[C---:B------:R-:W-:Y:S01]  /*1ea0*/  @P2 IMAD R7, R40.reuse, 0x8, R1 ;  /* 0x0000000828072824 */ /* 0x040fe200078e0201 */
[----:B---3--:R-:W-:Y:S01]  /*1eb0*/  ULOP3.LUT UR5, UR5, 0x3, URZ, 0xc0, !UPT ;  /* 0x0000000305057892 */ /* 0x008fe2000f8ec0ff */
[----:B------:R-:W-:-:S03]  /*1ec0*/  @P2 VIADD R40, R40, 0x4 ;  /* 0x0000000428282836 */ /* 0x000fc60000000000 */
[----:B------:R-:W-:Y:S01]  /*1ed0*/  UISETP.NE.AND UP0, UPT, UR5, URZ, UPT ;  /* 0x000000ff0500728c */ /* 0x000fe2000bf05270 */
[--C-:B0-----:R-:W-:Y:S02]  /*1ee0*/  @P2 DADD R8, R8, -R14.reuse ;  /* 0x0000000008082229 */ /* 0x101fe4000000080e */
[--C-:B--2---:R-:W-:Y:S02]  /*1ef0*/  @P2 DADD R10, R10, -R14.reuse ;  /* 0x000000000a0a2229 */ /* 0x104fe4000000080e */
[----:B----4-:R-:W-:-:S05]  /*1f00*/  @P2 DADD R12, R12, -R14 ;  /* 0x000000000c0c2229 */ /* 0x010fca000000080e */
[----:B------:R3:W-:Y:S01]  /*1f10*/  @P2 STL.128 [R7+0xa0], R8 ;  /* 0x0000a00807002387 */ /* 0x0007e20000100c00 */
[----:B-----5:R-:W-:-:S07]  /*1f20*/  @P2 DADD R14, R18, -R14 ;  /* 0x00000000120e2229 */ /* 0x020fce000000080e */
[----:B------:R3:W-:Y:S01]  /*1f30*/  @P2 STL.128 [R7+0xb0], R12 ;  /* 0x0000b00c07002387 */ /* 0x0007e20000100c00 */
[----:B------:R-:W-:Y:S05]  /*1f40*/  BRA.U !UP0, `(.L_x_21) ;  /* 0x0000000108487547 */ /* 0x000fea000b800000 */
[----:B---3--:R-:W0:Y:S01]  /*1f50*/  LDC.64 R8, c[0x0][0x388] ;  /* 0x0000e200ff087b82 */ /* 0x008e220000000a00 */
[C---:B------:R-:W-:Y:S01]  /*1f60*/  IMAD R13, R40.reuse, 0x8, R49 ;  /* 0x00000008280d7824 */ /* 0x040fe200078e0231 */
[----:B------:R-:W1:Y:S01]  /*1f70*/  LDCU.64 UR6, c[0x0][0x390] ;  /* 0x00007200ff0677ac */ /* 0x000e620008000a00 */
[----:B------:R-:W-:Y:S01]  /*1f80*/  UIADD3 UR5, UPT, UPT, -UR5, URZ, URZ ;  /* 0x000000ff05057290 */ /* 0x000fe2000fffe1ff */
[----:B0-----:R-:W-:-:S04]  /*1f90*/  IMAD.WIDE.U32 R8, R40, 0x8, R8 ;  /* 0x0000000828087825 */ /* 0x001fc800078e0008 */
[----:B------:R-:W-:Y:S02]  /*1fa0*/  IMAD.MOV.U32 R7, RZ, RZ, R8 ;  /* 0x000000ffff077224 */ /* 0x000fe400078e0008 */
[----:B-1----:R-:W-:-:S07]  /*1fb0*/  IMAD.MOV.U32 R12, RZ, RZ, R9 ;  /* 0x000000ffff0c7224 */ /* 0x002fce00078e0009 */
.L_x_23:
[----:B------:R-:W-:Y:S02]  /*1fc0*/  IMAD.MOV.U32 R10, RZ, RZ, R7 ;  /* 0x000000ffff0a7224 */ /* 0x000fe400078e0007 */
[----:B------:R-:W-:-:S05]  /*1fd0*/  IMAD.MOV.U32 R11, RZ, RZ, R12 ;  /* 0x000000ffff0b7224 */ /* 0x000fca00078e000c */
[----:B------:R-:W2:Y:S01]  /*1fe0*/  LDG.E.64 R8, desc[UR8][R10.64] ;  /* 0x000000080a087981 */ /* 0x000ea2000c1e1b00 */
[----:B------:R-:W-:Y:S01]  /*1ff0*/  UIADD3 UR5, UPT, UPT, UR5, 0x1, URZ ;  /* 0x0000000105057890 */ /* 0x000fe2000fffe0ff */
[----:B------:R-:W-:-:S03]  /*2000*/  IADD3 R7, P2, PT, R7, 0x8, RZ ;  /* 0x0000000807077810 */ /* 0x000fc60007f5e0ff */
[----:B------:R-:W-:Y:S02]  /*2010*/  UISETP.NE.AND UP0, UPT, UR5, URZ, UPT ;  /* 0x000000ff0500728c */ /* 0x000fe4000bf05270 */
[----:B------:R-:W-:Y:S01]  /*2020*/  IMAD.X R12, RZ, RZ, R12, P2 ;  /* 0x000000ffff0c7224 */ /* 0x000fe200010e060c */
[----:B--2---:R-:W-:-:S07]  /*2030*/  DADD R8, R8, -UR6 ;  /* 0x8000000608087e29 */ /* 0x004fce0008000000 */
[----:B------:R0:W-:Y:S02]  /*2040*/  STL.64 [R13], R8 ;  /* 0x000000080d007387 */ /* 0x0001e40000100a00 */
[----:B0-----:R-:W-:Y:S01]  /*2050*/  VIADD R13, R13, 0x8 ;  /* 0x000000080d0d7836 */ /* 0x001fe20000000000 */
[----:B------:R-:W-:Y:S06]  /*2060*/  BRA.U UP0, `(.L_x_23) ;  /* 0xfffffffd00d47547 */ /* 0x000fec000b83ffff */
.L_x_21:
[----:B------:R-:W-:Y:S01]  /*2070*/  IMAD.MOV.U32 R56, RZ, RZ, RZ ;  /* 0x000000ffff387224 */ /* 0x000fe200078e00ff */
[----:B------:R-:W-:Y:S01]  /*2080*/  CS2R R54, SRZ ;  /* 0x0000000000367805 */ /* 0x000fe2000001ff00 */
[----:B------:R-:W-:Y:S06]  /*2090*/  @!P1 BRA `(.L_x_24) ;  /* 0x0000000000ac9947 */ /* 0x000fec0003800000 */
[----:B------:R-:W4:Y:S01]  /*20a0*/  LDC R56, c[0x0][0x3d4] ;  /* 0x0000f500ff387b82 */ /* 0x000f220000000800 */
[C---:B--23--:R-:W-:Y:S01]  /*20b0*/  VIADD R7, R1.reuse, 0xe0 ;  /* 0x000000e001077836 */ /* 0x04cfe20000000000 */
[----:B------:R-:W-:Y:S01]  /*20c0*/  CS2R R54, SRZ ;  /* 0x0000000000367805 */ /* 0x000fe2000001ff00 */
[----:B------:R-:W-:Y:S01]  /*20d0*/  VIADD R51, R1, 0x40 ;  /* 0x0000004001337836 */ /* 0x000fe20000000000 */
[----:B----4-:R-:W-:-:S05]  /*20e0*/  LOP3.LUT R56, R56, 0x7ffffff0, RZ, 0xc0, !PT ;  /* 0x7ffffff038387812 */ /* 0x010fca00078ec0ff */
[----:B------:R-:W-:-:S07]  /*20f0*/  IMAD.MOV R57, RZ, RZ, -R56 ;  /* 0x000000ffff397224 */ /* 0x000fce00078e0a38 */
.L_x_25:
[----:B01----:R-:W2:Y:S04]  /*2100*/  LDL.128 R24, [R7+-0x40] ;  /* 0xffffc00007187983 */ /* 0x003ea80000100c00 */
[----:B------:R-:W2:Y:S04]  /*2110*/  LDL.128 R28, [R51+-0x40] ;  /* 0xffffc000331c7983 */ /* 0x000ea80000100c00 */
[----:B------:R-:W3:Y:S04]  /*2120*/  LDL.128 R40, [R7+-0x30] ;  /* 0xffffd00007287983 */ /* 0x000ee80000100c00 */
[----:B------:R-:W3:Y:S04]  /*2130*/  LDL.128 R44, [R51+-0x30] ;  /* 0xffffd000332c7983 */ /* 0x000ee80000100c00 */
[----:B------:R-:W4:Y:S04]  /*2140*/  LDL.128 R12, [R7+-0x20] ;  /* 0xffffe000070c7983 */ /* 0x000f280000100c00 */
[----:B------:R-:W4:Y:S04]  /*2150*/  LDL.128 R8, [R51+-0x20] ;  /* 0xffffe00033087983 */ /* 0x000f280000100c00 */
[----:B------:R-:W5:Y:S04]  /*2160*/  LDL.128 R20, [R7+-0x10] ;  /* 0xfffff00007147983 */ /* 0x000f680000100c00 */
[----:B------:R-:W5:Y:S04]  /*2170*/  LDL.128 R16, [R51+-0x10] ;  /* 0xfffff00033107983 */ /* 0x000f680000100c00 */
[----:B------:R-:W5:Y:S04]  /*2180*/  LDL.128 R32, [R7] ;  /* 0x0000000007207983 */ /* 0x000f680000100c00 */
[----:B------:R-:W5:Y:S01]  /*2190*/  LDL.128 R36, [R51] ;  /* 0x0000000033247983 */ /* 0x000f620000100c00 */
[----:B--2---:R-:W-:-:S08]  /*21a0*/  DFMA R24, R24, R28, R54 ;  /* 0x0000001c1818722b */ /* 0x004fd00000000036 */
[----:B------:R-:W-:Y:S01]  /*21b0*/  DFMA R24, R26, R30, R24 ;  /* 0x0000001e1a18722b */ /* 0x000fe20000000018 */
[----:B------:R-:W2:Y:S07]  /*21c0*/  LDL.128 R28, [R51+0x10] ;  /* 0x00001000331c7983 */ /* 0x000eae0000100c00 */
[----:B---3--:R-:W-:Y:S02]  /*21d0*/  DFMA R40, R40, R44, R24 ;  /* 0x0000002c2828722b */ /* 0x008fe40000000018 */
[----:B------:R-:W2:Y:S06]  /*21e0*/  LDL.128 R24, [R7+0x10] ;  /* 0x0000100007187983 */ /* 0x000eac0000100c00 */
[----:B------:R-:W-:Y:S01]  /*21f0*/  DFMA R40, R42, R46, R40 ;  /* 0x0000002e2a28722b */ /* 0x000fe20000000028 */
[----:B------:R-:W3:Y:S07]  /*2200*/  LDL.128 R44, [R51+0x20] ;  /* 0x00002000332c7983 */ /* 0x000eee0000100c00 */
[----:B----4-:R-:W-:-:S02]  /*2210*/  DFMA R8, R12, R8, R40 ;  /* 0x000000080c08722b */ /* 0x010fc40000000028 */
[----:B------:R-:W3:Y:S06]  /*2220*/  LDL.128 R40, [R7+0x20] ;  /* 0x0000200007287983 */ /* 0x000eec0000100c00 */
[----:B------:R-:W-:Y:S02]  /*2230*/  DFMA R54, R14, R10, R8 ;  /* 0x0000000a0e36722b */ /* 0x000fe40000000008 */
[----:B------:R-:W4:Y:S04]  /*2240*/  LDL.128 R8, [R7+0x30] ;  /* 0x0000300007087983 */ /* 0x000f280000100c00 */
[----:B------:R0:W4:Y:S02]  /*2250*/  LDL.128 R12, [R51+0x30] ;  /* 0x00003000330c7983 */ /* 0x0001240000100c00 */
[----:B-----5:R-:W-:-:S08]  /*2260*/  DFMA R16, R20, R16, R54 ;  /* 0x000000101410722b */ /* 0x020fd00000000036 */
[----:B------:R-:W-:-:S08]  /*2270*/  DFMA R16, R22, R18, R16 ;  /* 0x000000121610722b */ /* 0x000fd00000000010 */
[----:B------:R-:W-:-:S08]  /*2280*/  DFMA R16, R32, R36, R16 ;  /* 0x000000242010722b */ /* 0x000fd00000000010 */
[----:B------:R-:W-:Y:S01]  /*2290*/  DFMA R16, R34, R38, R16 ;  /* 0x000000262210722b */ /* 0x000fe20000000010 */
[----:B------:R-:W-:-:S05]  /*22a0*/  VIADD R57, R57, 0x10 ;  /* 0x0000001039397836 */ /* 0x000fca0000000000 */
[----:B------:R-:W-:Y:S01]  /*22b0*/  ISETP.NE.AND P1, PT, R57, RZ, PT ;  /* 0x000000ff3900720c */ /* 0x000fe20003f25270 */
[----:B0-----:R-:W-:Y:S01]  /*22c0*/  VIADD R51, R51, 0x80 ;  /* 0x0000008033337836 */ /* 0x001fe20000000000 */
[----:B------:R-:W-:Y:S01]  /*22d0*/  IADD3 R7, PT, PT, R7, 0x80, RZ ;  /* 0x0000008007077810 */ /* 0x000fe20007ffe0ff */
[----:B--2---:R-:W-:-:S08]  /*22e0*/  DFMA R16, R24, R28, R16 ;  /* 0x0000001c1810722b */ /* 0x004fd00000000010 */
[----:B------:R-:W-:-:S08]  /*22f0*/  DFMA R16, R26, R30, R16 ;  /* 0x0000001e1a10722b */ /* 0x000fd00000000010 */
[----:B---3--:R-:W-:-:S08]  /*2300*/  DFMA R16, R40, R44, R16 ;  /* 0x0000002c2810722b */ /* 0x008fd00000000010 */
[----:B------:R-:W-:-:S08]  /*2310*/  DFMA R16, R42, R46, R16 ;  /* 0x0000002e2a10722b */ /* 0x000fd00000000010 */
[----:B----4-:R-:W-:-:S08]  /*2320*/  DFMA R8, R8, R12, R16 ;  /* 0x0000000c0808722b */ /* 0x010fd00000000010 */
[----:B------:R-:W-:Y:S01]  /*2330*/  DFMA R54, R10, R14, R8 ;  /* 0x0000000e0a36722b */ /* 0x000fe20000000008 */
[----:B------:R-:W-:Y:S10]  /*2340*/  @P1 BRA `(.L_x_25) ;  /* 0xfffffffc006c1947 */ /* 0x000ff4000383ffff */
.L_x_24:
[----:B------:R-:W-:Y:S05]  /*2350*/  @!P0 BRA `(.L_x_26) ;  /* 0x0000000000c08947 */ /* 0x000fea0003800000 */
[----:B------:R-:W-:Y:S02]  /*2360*/  ISETP.GE.U32.AND P0, PT, R6, 0x8, PT ;  /* 0x000000080600780c */ /* 0x000fe40003f06070 */
[----:B------:R-:W-:-:S11]  /*2370*/  ISETP.NE.AND P1, PT, R50, RZ, PT ;  /* 0x000000ff3200720c */ /* 0x000fd60003f25270 */
[----:B------:R-:W-:Y:S05]  /*2380*/  @!P0 BRA `(.L_x_27) ;  /* 0x0000000000488947 */ /* 0x000fea0003800000 */
[----:B--23--:R-:W-:-:S05]  /*2390*/  IMAD R7, R56, 0x8, R1 ;  /* 0x0000000838077824 */ /* 0x00cfca00078e0201 */
[----:B01----:R-:W2:Y:S04]  /*23a0*/  LDL.128 R8, [R7+0xa0] ;  /* 0x0000a00007087983 */ /* 0x003ea80000100c00 */
[----:B------:R-:W2:Y:S04]  /*23b0*/  LDL.128 R12, [R7] ;  /* 0x00000000070c7983 */ /* 0x000ea80000100c00 */
[----:B------:R-:W3:Y:S04]  /*23c0*/  LDL.128 R16, [R7+0xb0] ;  /* 0x0000b00007107983 */ /* 0x000ee80000100c00 */
[----:B------:R-:W3:Y:S04]  /*23d0*/  LDL.128 R20, [R7+0x10] ;  /* 0x0000100007147983 */ /* 0x000ee80000100c00 */
[----:B------:R-:W4:Y:S04]  /*23e0*/  LDL.128 R24, [R7+0xc0] ;  /* 0x0000c00007187983 */ /* 0x000f280000100c00 */
[----:B------:R-:W4:Y:S04]  /*23f0*/  LDL.128 R28, [R7+0x20] ;  /* 0x00002000071c7983 */ /* 0x000f280000100c00 */
[----:B------:R-:W5:Y:S04]  /*2400*/  LDL.128 R32, [R7+0xd0] ;  /* 0x0000d00007207983 */ /* 0x000f680000100c00 */
[----:B------:R-:W5:Y:S01]  /*2410*/  LDL.128 R36, [R7+0x30] ;  /* 0x0000300007247983 */ /* 0x000f620000100c00 */
[----:B------:R-:W-:Y:S01]  /*2420*/  VIADD R56, R56, 0x8 ;  /* 0x0000000838387836 */ /* 0x000fe20000000000 */
[----:B--2---:R-:W-:-:S08]  /*2430*/  DFMA R8, R8, R12, R54 ;  /* 0x0000000c0808722b */ /* 0x004fd00000000036 */
[----:B------:R-:W-:-:S08]  /*2440*/  DFMA R8, R10, R14, R8 ;  /* 0x0000000e0a08722b */ /* 0x000fd00000000008 */
[----:B---3--:R-:W-:-:S08]  /*2450*/  DFMA R8, R16, R20, R8 ;  /* 0x000000141008722b */ /* 0x008fd00000000008 */
[----:B------:R-:W-:-:S08]  /*2460*/  DFMA R8, R18, R22, R8 ;  /* 0x000000161208722b */ /* 0x000fd00000000008 */
[----:B----4-:R-:W-:-:S08]  /*2470*/  DFMA R8, R24, R28, R8 ;  /* 0x0000001c1808722b */ /* 0x010fd00000000008 */
[----:B------:R-:W-:-:S08]  /*2480*/  DFMA R8, R26, R30, R8 ;  /* 0x0000001e1a08722b */ /* 0x000fd00000000008 */
[----:B-----5:R-:W-:-:S08]  /*2490*/  DFMA R8, R32, R36, R8 ;  /* 0x000000242008722b */ /* 0x020fd00000000008 */
[----:B------:R-:W-:-:S11]  /*24a0*/  DFMA R54, R34, R38, R8 ;  /* 0x000000262236722b */ /* 0x000fd60000000008 */
.L_x_27:
[----:B------:R-:W-:Y:S05]  /*24b0*/  @!P1 BRA `(.L_x_26) ;  /* 0x0000000000689947 */ /* 0x000fea0003800000 */
[----:B------:R-:W-:Y:S01]  /*24c0*/  ISETP.GE.U32.AND P0, PT, R50, 0x4, PT ;  /* 0x000000043200780c */ /* 0x000fe20003f06070 */
[----:B------:R-:W4:-:S12]  /*24d0*/  LDCU UR5, c[0x0][0x3d4] ;  /* 0x00007a80ff0577ac */ /* 0x000f180008000800 */
[----:B--23--:R-:W-:-:S05]  /*24e0*/  @P0 IMAD R7, R56, 0x8, R1 ;  /* 0x0000000838070824 */ /* 0x00cfca00078e0201 */
[----:B01----:R-:W2:Y:S04]  /*24f0*/  @P0 LDL.128 R8, [R7+0xa0] ;  /* 0x0000a00007080983 */ /* 0x003ea80000100c00 */
[----:B------:R-:W2:Y:S04]  /*2500*/  @P0 LDL.128 R12, [R7] ;  /* 0x00000000070c0983 */ /* 0x000ea80000100c00 */
[----:B------:R-:W3:Y:S04]  /*2510*/  @P0 LDL.128 R16, [R7+0xb0] ;  /* 0x0000b00007100983 */ /* 0x000ee80000100c00 */
[----:B------:R-:W3:Y:S01]  /*2520*/  @P0 LDL.128 R20, [R7+0x10] ;  /* 0x0000100007140983 */ /* 0x000ee20000100c00 */
[----:B----4-:R-:W-:Y:S01]  /*2530*/  ULOP3.LUT UR5, UR5, 0x3, URZ, 0xc0, !UPT ;  /* 0x0000000305057892 */ /* 0x010fe2000f8ec0ff */
[----:B------:R-:W-:-:S03]  /*2540*/  @P0 VIADD R56, R56, 0x4 ;  /* 0x0000000438380836 */ /* 0x000fc60000000000 */
[----:B------:R-:W-:Y:S01]  /*2550*/  UISETP.NE.AND UP0, UPT, UR5, URZ, UPT ;  /* 0x000000ff0500728c */ /* 0x000fe2000bf05270 */
[----:B--2---:R-:W-:-:S08]  /*2560*/  @P0 DFMA R8, R8, R12, R54 ;  /* 0x0000000c0808022b */ /* 0x004fd00000000036 */
[----:B------:R-:W-:-:S08]  /*2570*/  @P0 DFMA R8, R10, R14, R8 ;  /* 0x0000000e0a08022b */ /* 0x000fd00000000008 */
[----:B---3--:R-:W-:-:S08]  /*2580*/  @P0 DFMA R8, R16, R20, R8 ;  /* 0x000000141008022b */ /* 0x008fd00000000008 */
[----:B------:R-:W-:Y:S01]  /*2590*/  @P0 DFMA R54, R18, R22, R8 ;  /* 0x000000161236022b */ /* 0x000fe20000000008 */
[----:B------:R-:W-:Y:S10]  /*25a0*/  BRA.U !UP0, `(.L_x_26) ;  /* 0x00000001082c7547 */ /* 0x000ff4000b800000 */
[C---:B------:R-:W-:Y:S01]  /*25b0*/  IMAD R7, R56.reuse, 0x8, R1 ;  /* 0x0000000838077824 */ /* 0x040fe200078e0201 */
[----:B------:R-:W-:Y:S01]  /*25c0*/  UIADD3 UR5, UPT, UPT, -UR5, URZ, URZ ;  /* 0x000000ff05057290 */ /* 0x000fe2000fffe1ff */
[----:B------:R-:W-:-:S11]  /*25d0*/  IMAD R56, R56, 0x8, R49 ;  /* 0x0000000838387824 */ /* 0x000fd600078e0231 */
.L_x_28:
[----:B------:R0:W2:Y:S04]  /*25e0*/  LDL.64 R8, [R56] ;  /* 0x0000000038087983 */ /* 0x0000a80000100a00 */
[----:B------:R1:W2:Y:S01]  /*25f0*/  LDL.64 R10, [R7] ;  /* 0x00000000070a7983 */ /* 0x0002a20000100a00 */
[----:B------:R-:W-:Y:S01]  /*2600*/  UIADD3 UR5, UPT, UPT, UR5, 0x1, URZ ;  /* 0x0000000105057890 */ /* 0x000fe2000fffe0ff */
[----:B0-----:R-:W-:-:S03]  /*2610*/  VIADD R56, R56, 0x8 ;  /* 0x0000000838387836 */ /* 0x001fc60000000000 */
[----:B------:R-:W-:Y:S01]  /*2620*/  UISETP.NE.AND UP0, UPT, UR5, URZ, UPT ;  /* 0x000000ff0500728c */ /* 0x000fe2000bf05270 */
[----:B-1----:R-:W-:Y:S01]  /*2630*/  VIADD R7, R7, 0x8 ;  /* 0x0000000807077836 */ /* 0x002fe20000000000 */
[----:B--2---:R-:W-:-:S07]  /*2640*/  DFMA R54, R8, R10, R54 ;  /* 0x0000000a0836722b */ /* 0x004fce0000000036 */
[----:B------:R-:W-:Y:S05]  /*2650*/  BRA.U UP0, `(.L_x_28) ;  /* 0xfffffffd00e07547 */ /* 0x000fea000b83ffff */
.L_x_26:
[----:B------:R-:W4:Y:S01]  /*2660*/  LDC.64 R36, c[0x0][0x398] ;  /* 0x0000e600ff247b82 */ /* 0x000f220000000a00 */
[----:B------:R-:W5:Y:S01]  /*2670*/  LDCU.64 UR10, c[0x0][0x398] ;  /* 0x00007300ff0a77ac */ /* 0x000f620008000a00 */
[----:B----4-:R-:W4:Y:S01]  /*2680*/  LDG.E.64 R36, desc[UR8][R36.64] ;  /* 0x0000000824247981 */ /* 0x010f22000c1e1b00 */
[----:B------:R-:W-:Y:S01]  /*2690*/  ISETP.GE.U32.AND P0, PT, R2, 0x7, PT ;  /* 0x000000070200780c */ /* 0x000fe20003f06070 */
[----:B------:R-:W-:Y:S01]  /*26a0*/  UMOV UR6, 0x20 ;  /* 0x0000002000067882 */ /* 0x000fe20000000000 */
[----:B------:R-:W-:Y:S01]  /*26b0*/  UMOV UR7, 0x0 ;  /* 0x0000000000077882 */ /* 0x000fe20000000000 */
[----:B------:R-:W-:Y:S01]  /*26c0*/  IMAD.MOV.U32 R34, RZ, RZ, RZ ;  /* 0x000000ffff227224 */ /* 0x000fe200078e00ff */
[----:B-----5:R-:W-:Y:S01]  /*26d0*/  UIMAD.WIDE.U32 UR6, UR10, 0x1, UR6 ;  /* 0x000000010a0678a5 */ /* 0x020fe2000f8e0006 */
[----:B------:R-:W-:Y:S01]  /*26e0*/  CS2R R42, SRZ ;  /* 0x00000000002a7805 */ /* 0x000fe2000001ff00 */
[----:B----4-:R-:W-:-:S07]  /*26f0*/  DMUL R40, R36, R36 ;  /* 0x0000002424287228 */ /* 0x010fce0000000000 */
[----:B------:R-:W-:Y:S05]  /*2700*/  @!P0 BRA `(.L_x_29) ;  /* 0x0000000c00c48947 */ /* 0x000fea0003800000 */
[----:B------:R-:W4:Y:S01]  /*2710*/  LDCU UR5, c[0x0][0x3d4] ;  /* 0x00007a80ff0577ac */ /* 0x000f220008000800 */
[----:B--23--:R-:W-:Y:S01]  /*2720*/  IMAD.U32 R8, RZ, RZ, UR6 ;  /* 0x00000006ff087e24 */ /* 0x00cfe2000f8e00ff */
[----:B------:R-:W-:Y:S01]  /*2730*/  CS2R R42, SRZ ;  /* 0x00000000002a7805 */ /* 0x000fe2000001ff00 */
[----:B------:R-:W-:Y:S01]  /*2740*/  IMAD.U32 R9, RZ, RZ, UR7 ;  /* 0x00000007ff097e24 */ /* 0x000fe2000f8e00ff */
[----:B------:R-:W-:Y:S01]  /*2750*/  UIADD3 UR6, UPT, UPT, UR7, UR11, URZ ;  /* 0x0000000b07067290 */ /* 0x000fe2000fffe0ff */
[----:B------:R-:W-:Y:S02]  /*2760*/  IMAD.MOV.U32 R38, RZ, RZ, R8 ;  /* 0x000000ffff267224 */ /* 0x000fe400078e0008 */
[C---:B------:R-:W-:Y:S02]  /*2770*/  VIADD R7, R1.reuse, 0x20 ;  /* 0x0000002001077836 */ /* 0x040fe40000000000 */
[----:B01----:R-:W-:Y:S01]  /*2780*/  VIADD R19, R1, 0xc0 ;  /* 0x000000c001137836 */ /* 0x003fe20000000000 */
[----:B------:R-:W-:Y:S01]  /*2790*/  MOV R39, UR6 ;  /* 0x0000000600277c02 */ /* 0x000fe20008000f00 */
[----:B----4-:R-:W-:-:S04]  /*27a0*/  ULOP3.LUT UR5, UR5, 0x7ffffff8, URZ, 0xc0, !UPT ;  /* 0x7ffffff805057892 */ /* 0x010fc8000f8ec0ff */
[----:B------:R-:W-:Y:S02]  /*27b0*/  UIADD3 UR7, UPT, UPT, -UR5, URZ, URZ ;  /* 0x000000ff05077290 */ /* 0x000fe4000fffe1ff */
[----:B------:R-:W-:-:S04]  /*27c0*/  IMAD.U32 R34, RZ, RZ, UR5 ;  /* 0x00000005ff227e24 */ /* 0x000fc8000f8e00ff */
[----:B------:R-:W-:-:S07]  /*27d0*/  IMAD.U32 R32, RZ, RZ, UR7 ;  /* 0x00000007ff207e24 */ /* 0x000fce000f8e00ff */
.L_x_38:
[----:B------:R-:W2:Y:S01]  /*27e0*/  LDG.E.64 R8, desc[UR8][R38.64+-0x20] ;  /* 0xffffe00826087981 */ /* 0x000ea2000c1e1b00 */
[----:B------:R-:W0:Y:S01]  /*27f0*/  MUFU.RCP64H R11, R41 ;  /* 0x00000029000b7308 */ /* 0x000e220000001800 */
[----:B------:R-:W-:-:S06]  /*2800*/  IMAD.MOV.U32 R10, RZ, RZ, 0x1 ;  /* 0x00000001ff0a7424 */ /* 0x000fcc00078e00ff */
[----:B0-----:R-:W-:-:S08]  /*2810*/  DFMA R12, -R40, R10, 1 ;  /* 0x3ff00000280c742b */ /* 0x001fd0000000010a */
[----:B------:R-:W-:-:S08]  /*2820*/  DFMA R12, R12, R12, R12 ;  /* 0x0000000c0c0c722b */ /* 0x000fd0000000000c */
[----:B------:R-:W-:-:S08]  /*2830*/  DFMA R12, R10, R12, R10 ;  /* 0x0000000c0a0c722b */ /* 0x000fd0000000000a */
[----:B------:R-:W-:-:S08]  /*2840*/  DFMA R10, -R40, R12, 1 ;  /* 0x3ff00000280a742b */ /* 0x000fd0000000010c */
[----:B------:R-:W-:Y:S02]  /*2850*/  DFMA R10, R12, R10, R12 ;  /* 0x0000000a0c0a722b */ /* 0x000fe4000000000c */
[----:B--2---:R-:W-:-:S08]  /*2860*/  DMUL R14, R8, R8 ;  /* 0x00000008080e7228 */ /* 0x004fd00000000000 */
[----:B------:R-:W-:Y:S02]  /*2870*/  DMUL R16, R14, R10 ;  /* 0x0000000a0e107228 */ /* 0x000fe40000000000 */
[----:B------:R-:W-:-:S06]  /*2880*/  FSETP.GEU.AND P1, PT, |R15|, 6.5827683646048100446e-37, PT ;  /* 0x036000000f00780b */ /* 0x000fcc0003f2e200 */
[----:B------:R-:W-:-:S08]  /*2890*/  DFMA R8, -R40, R16, R14 ;  /* 0x000000102808722b */ /* 0x000fd0000000010e */
[----:B------:R-:W-:-:S10]  /*28a0*/  DFMA R16, R10, R8, R16 ;  /* 0x000000080a10722b */ /* 0x000fd40000000010 */
[----:B------:R-:W-:-:S05]  /*28b0*/  FFMA R8, RZ, R41, R17 ;  /* 0x00000029ff087223 */ /* 0x000fca0000000011 */
[----:B------:R-:W-:-:S13]  /*28c0*/  FSETP.GT.AND P0, PT, |R8|, 1.469367938527859385e-39, PT ;  /* 0x001000000800780b */ /* 0x000fda0003f04200 */
[----:B------:R-:W-:Y:S05]  /*28d0*/  @P0 BRA P1, `(.L_x_30) ;  /* 0x0000000000200947 */ /* 0x000fea0000800000 */
[----:B------:R-:W-:Y:S01]  /*28e0*/  IMAD.MOV.U32 R16, RZ, RZ, R14 ;  /* 0x000000ffff107224 */ /* 0x000fe200078e000e */
[----:B------:R-:W-:Y:S01]  /*28f0*/  MOV R12, 0x2940 ;  /* 0x00002940000c7802 */ /* 0x000fe20000000f00 */
[----:B------:R-:W-:Y:S02]  /*2900*/  IMAD.MOV.U32 R9, RZ, RZ, R15 ;  /* 0x000000ffff097224 */ /* 0x000fe400078e000f */
[----:B------:R-:W-:Y:S02]  /*2910*/  IMAD.MOV.U32 R8, RZ, RZ, R40 ;  /* 0x000000ffff087224 */ /* 0x000fe400078e0028 */
[----:B------:R-:W-:-:S07]  /*2920*/  IMAD.MOV.U32 R13, RZ, RZ, R41 ;  /* 0x000000ffff0d7224 */ /* 0x000fce00078e0029 */
[----:B------:R-:W-:Y:S05]  /*2930*/  CALL.REL.NOINC `($__internal_0_$__cuda_sm20_div_rn_f64_full) ;  /* 0x000001d800147944 */ /* 0x000fea0003c00000 */
[----:B------:R-:W-:Y:S02]  /*2940*/  IMAD.MOV.U32 R16, RZ, RZ, R8 ;  /* 0x000000ffff107224 */ /* 0x000fe400078e0008 */
[----:B------:R-:W-:-:S07]  /*2950*/  IMAD.MOV.U32 R17, RZ, RZ, R9 ;  /* 0x000000ffff117224 */ /* 0x000fce00078e0009 */
.L_x_30:
[----:B------:R-:W2:Y:S04]  /*2960*/  LDG.E.64 R22, desc[UR8][R38.64+-0x18] ;  /* 0xffffe80826167981 */ /* 0x000ea8000c1e1b00 */
[----:B------:R-:W3:Y:S04]  /*2970*/  LDL.128 R8, [R7+-0x20] ;  /* 0xffffe00007087983 */ /* 0x000ee80000100c00 */
[----:B------:R-:W4:Y:S01]  /*2980*/  LDL.128 R12, [R19+-0x20] ;  /* 0xffffe000130c7983 */ /* 0x000f220000100c00 */
[----:B------:R-:W0:Y:S01]  /*2990*/  MUFU.RCP64H R21, R41 ;  /* 0x0000002900157308 */ /* 0x000e220000001800 */
[----:B------:R-:W-:-:S06]  /*29a0*/  IMAD.MOV.U32 R20, RZ, RZ, 0x1 ;  /* 0x00000001ff147424 */ /* 0x000fcc00078e00ff */
[----:B0-----:R-:W-:-:S08]  /*29b0*/  DFMA R24, -R40, R20, 1 ;  /* 0x3ff000002818742b */ /* 0x001fd00000000114 */
[----:B------:R-:W-:-:S08]  /*29c0*/  DFMA R24, R24, R24, R24 ;  /* 0x000000181818722b */ /* 0x000fd00000000018 */
[----:B------:R-:W-:-:S08]  /*29d0*/  DFMA R24, R20, R24, R20 ;  /* 0x000000181418722b */ /* 0x000fd00000000014 */
[----:B------:R-:W-:-:S08]  /*29e0*/  DFMA R20, -R40, R24, 1 ;  /* 0x3ff000002814742b */ /* 0x000fd00000000118 */
[----:B------:R-:W-:Y:S02]  /*29f0*/  DFMA R26, R24, R20, R24 ;  /* 0x00000014181a722b */ /* 0x000fe40000000018 */
[----:B--2---:R-:W-:Y:S02]  /*2a00*/  DMUL R22, R22, R22 ;  /* 0x0000001616167228 */ /* 0x004fe40000000000 */
[----:B---3--:R-:W-:-:S06]  /*2a10*/  DMUL R8, R8, R16 ;  /* 0x0000001008087228 */ /* 0x008fcc0000000000 */
[----:B------:R-:W-:Y:S02]  /*2a20*/  DMUL R20, R26, R22 ;  /* 0x000000161a147228 */ /* 0x000fe40000000000 */
[----:B------:R-:W-:Y:S01]  /*2a30*/  FSETP.GEU.AND P1, PT, |R23|, 6.5827683646048100446e-37, PT ;  /* 0x036000001700780b */ /* 0x000fe20003f2e200 */
[----:B----4-:R-:W-:-:S05]  /*2a40*/  DADD R12, R12, -R54 ;  /* 0x000000000c0c7229 */ /* 0x010fca0000000836 */
[----:B------:R-:W-:-:S03]  /*2a50*/  DFMA R24, -R40, R20, R22 ;  /* 0x000000142818722b */ /* 0x000fc60000000116 */
[----:B------:R-:W-:-:S05]  /*2a60*/  DFMA R42, R8, R12, R42 ;  /* 0x0000000c082a722b */ /* 0x000fca000000002a */
[----:B------:R-:W-:-:S10]  /*2a70*/  DFMA R20, R26, R24, R20 ;  /* 0x000000181a14722b */ /* 0x000fd40000000014 */
[----:B------:R-:W-:-:S05]  /*2a80*/  FFMA R16, RZ, R41, R21 ;  /* 0x00000029ff107223 */ /* 0x000fca0000000015 */
[----:B------:R-:W-:-:S13]  /*2a90*/  FSETP.GT.AND P0, PT, |R16|, 1.469367938527859385e-39, PT ;  /* 0x001000001000780b */ /* 0x000fda0003f04200 */
[----:B------:R-:W-:Y:S05]  /*2aa0*/  @P0 BRA P1, `(.L_x_31) ;  /* 0x0000000000200947 */ /* 0x000fea0000800000 */
[----:B------:R-:W-:Y:S01]  /*2ab0*/  IMAD.MOV.U32 R16, RZ, RZ, R22 ;  /* 0x000000ffff107224 */ /* 0x000fe200078e0016 */
[----:B------:R-:W-:Y:S01]  /*2ac0*/  MOV R13, R41 ;  /* 0x00000029000d7202 */ /* 0x000fe20000000f00 */
[----:B------:R-:W-:Y:S01]  /*2ad0*/  IMAD.MOV.U32 R9, RZ, RZ, R23 ;  /* 0x000000ffff097224 */ /* 0x000fe200078e0017 */
[----:B------:R-:W-:Y:S01]  /*2ae0*/  MOV R12, 0x2b10 ;  /* 0x00002b10000c7802 */ /* 0x000fe20000000f00 */
[----:B------:R-:W-:-:S07]  /*2af0*/  IMAD.MOV.U32 R8, RZ, RZ, R40 ;  /* 0x000000ffff087224 */ /* 0x000fce00078e0028 */
[----:B------:R-:W-:Y:S05]  /*2b00*/  CALL.REL.NOINC `($__internal_0_$__cuda_sm20_div_rn_f64_full) ;  /* 0x000001d400a07944 */ /* 0x000fea0003c00000 */
[----:B------:R-:W-:Y:S02]  /*2b10*/  IMAD.MOV.U32 R20, RZ, RZ, R8 ;  /* 0x000000ffff147224 */ /* 0x000fe400078e0008 */
[----:B------:R-:W-:-:S07]  /*2b20*/  IMAD.MOV.U32 R21, RZ, RZ, R9 ;  /* 0x000000ffff157224 */ /* 0x000fce00078e0009 */
.L_x_31:
[----:B------:R-:W2:Y:S01]  /*2b30*/  LDG.E.64 R8, desc[UR8][R38.64+-0x10] ;  /* 0xfffff00826087981 */ /* 0x000ea2000c1e1b00 */
[----:B------:R-:W0:Y:S01]  /*2b40*/  MUFU.RCP64H R13, R41 ;  /* 0x00000029000d7308 */ /* 0x000e220000001800 */
[----:B------:R-:W-:Y:S01]  /*2b50*/  IMAD.MOV.U32 R12, RZ, RZ, 0x1 ;  /* 0x00000001ff0c7424 */ /* 0x000fe200078e00ff */
[----:B------:R-:W-:Y:S02]  /*2b60*/  DMUL R10, R10, R20 ;  /* 0x000000140a0a7228 */ /* 0x000fe40000000000 */
[----:B------:R-:W-:-:S08]  /*2b70*/  DADD R14, R14, -R54 ;  /* 0x000000000e0e7229 */ /* 0x000fd00000000836 */
[----:B------:R-:W-:Y:S02]  /*2b80*/  DFMA R42, R10, R14, R42 ;  /* 0x0000000e0a2a722b */ /* 0x000fe4000000002a */
        /* <DEDUP_REMOVED lines=16> */
[----:B------:R-:W-:-:S07]  /*2c90*/  IMAD.MOV.U32 R13, RZ, RZ, R41 ;  /* 0x000000ffff0d7224 */ /* 0x000fce00078e0029 */
[----:B------:R-:W-:Y:S05]  /*2ca0*/  CALL.REL.NOINC `($__internal_0_$__cuda_sm20_div_rn_f64_full) ;  /* 0x000001d400387944 */ /* 0x000fea0003c00000 */
[----:B------:R-:W-:Y:S02]  /*2cb0*/  IMAD.MOV.U32 R16, RZ, RZ, R8 ;  /* 0x000000ffff107224 */ /* 0x000fe400078e0008 */
[----:B------:R-:W-:-:S07]  /*2cc0*/  IMAD.MOV.U32 R17, RZ, RZ, R9 ;  /* 0x000000ffff117224 */ /* 0x000fce00078e0009 */
.L_x_32:
        /* <DEDUP_REMOVED lines=27> */
[----:B------:R-:W-:Y:S01]  /*2e80*/  MOV R20, R8 ;  /* 0x0000000800147202 */ /* 0x000fe20000000f00 */
[----:B------:R-:W-:-:S07]  /*2e90*/  IMAD.MOV.U32 R21, RZ, RZ, R9 ;  /* 0x000000ffff157224 */ /* 0x000fce00078e0009 */
.L_x_33:
        /* <DEDUP_REMOVED lines=26> */
.L_x_34:
[----:B------:R-:W2:Y:S04]  /*3040*/  LDG.E.64 R22, desc[UR8][R38.64+0x8] ;  /* 0x0000080826167981 */ /* 0x000ea8000c1e1b00 */
[----:B------:R-:W3:Y:S04]  /*3050*/  LDL.128 R8, [R7] ;  /* 0x0000000007087983 */ /* 0x000ee80000100c00 */
[----:B------:R-:W4:Y:S01]  /*3060*/  LDL.128 R12, [R19] ;  /* 0x00000000130c7983 */ /* 0x000f220000100c00 */
        /* <DEDUP_REMOVED lines=24> */
[----:B------:R-:W-:Y:S01]  /*31f0*/  IMAD.MOV.U32 R20, RZ, RZ, R8 ;  /* 0x000000ffff147224 */ /* 0x000fe200078e0008 */
[----:B------:R-:W-:-:S07]  /*3200*/  MOV R21, R9 ;  /* 0x0000000900157202 */ /* 0x000fce0000000f00 */
.L_x_35:
        /* <DEDUP_REMOVED lines=26> */
.L_x_36:
[----:B------:R-:W2:Y:S04]  /*33b0*/  LDG.E.64 R22, desc[UR8][R38.64+0x18] ;  /* 0x0000180826167981 */ /* 0x000ea8000c1e1b00 */
[----:B------:R-:W3:Y:S04]  /*33c0*/  LDL.128 R8, [R7+0x10] ;  /* 0x0000100007087983 */ /* 0x000ee80000100c00 */
[----:B------:R-:W4:Y:S01]  /*33d0*/  LDL.128 R12, [R19+0x10] ;  /* 0x00001000130c7983 */ /* 0x000f220000100c00 */
        /* <DEDUP_REMOVED lines=26> */
.L_x_37:
[----:B------:R-:W-:Y:S01]  /*3580*/  IADD3 R32, PT, PT, R32, 0x8, RZ ;  /* 0x0000000820207810 */ /* 0x000fe20007ffe0ff */
[----:B------:R-:W-:Y:S01]  /*3590*/  DMUL R10, R10, R20 ;  /* 0x000000140a0a7228 */ /* 0x000fe20000000000 */
[----:B------:R-:W-:Y:S01]  /*35a0*/  IADD3 R38, P1, PT, R38, 0x40, RZ ;  /* 0x0000004026267810 */ /* 0x000fe20007f3e0ff */
[----:B------:R-:W-:Y:S01]  /*35b0*/  DADD R14, R14, -R54 ;  /* 0x000000000e0e7229 */ /* 0x000fe20000000836 */
[----:B------:R-:W-:Y:S01]  /*35c0*/  ISETP.NE.AND P0, PT, R32, RZ, PT ;  /* 0x000000ff2000720c */ /* 0x000fe20003f05270 */
[----:B------:R-:W-:Y:S02]  /*35d0*/  VIADD R7, R7, 0x40 ;  /* 0x0000004007077836 */ /* 0x000fe40000000000 */
[----:B------:R-:W-:Y:S02]  /*35e0*/  IMAD.X R39, RZ, RZ, R39, P1 ;  /* 0x000000ffff277224 */ /* 0x000fe400008e0627 */
[----:B------:R-:W-:Y:S02]  /*35f0*/  VIADD R19, R19, 0x40 ;  /* 0x0000004013137836 */ /* 0x000fe40000000000 */
[----:B------:R-:W-:-:S06]  /*3600*/  DFMA R42, R10, R14, R42 ;  /* 0x0000000e0a2a722b */ /* 0x000fcc000000002a */
[----:B------:R-:W-:Y:S05]  /*3610*/  @P0 BRA `(.L_x_38) ;  /* 0xfffffff000700947 */ /* 0x000fea000383ffff */
.L_x_29:
[----:B------:R-:W-:-:S13]  /*3620*/  ISETP.NE.AND P3, PT, R50, RZ, PT ;  /* 0x000000ff3200720c */ /* 0x000fda0003f65270 */
[----:B------:R-:W-:Y:S05]  /*3630*/  @!P3 BRA `(.L_x_39) ;  /* 0x0000000c005cb947 */ /* 0x000fea0003800000 */
[----:B--23--:R-:W2:Y:S01]  /*3640*/  LDC R7, c[0x0][0x3d4] ;  /* 0x0000f500ff077b82 */ /* 0x00cea20000000800 */
[----:B------:R-:W-:Y:S02]  /*3650*/  ISETP.GE.U32.AND P0, PT, R50, 0x4, PT ;  /* 0x000000043200780c */ /* 0x000fe40003f06070 */
[----:B--2---:R-:W-:-:S11]  /*3660*/  LOP3.LUT R7, R7, 0x3, RZ, 0xc0, !PT ;  /* 0x0000000307077812 */ /* 0x004fd600078ec0ff */
[----:B------:R-:W-:Y:S05]  /*3670*/  @!P0 BRA `(.L_x_40) ;  /* 0x0000000400c88947 */ /* 0x000fea0003800000 */
[----:B0-----:R-:W0:Y:S02]  /*3680*/  LDC.64 R14, c[0x0][0x398] ;  /* 0x0000e600ff0e7b82 */ /* 0x001e240000000a00 */
[----:B0-----:R-:W-:-:S05]  /*3690*/  IMAD.WIDE.U32 R14, R34, 0x8, R14 ;  /* 0x00000008220e7825 */ /* 0x001fca00078e000e */
[----:B------:R-:W2:Y:S01]  /*36a0*/  LDG.E.64 R8, desc[UR8][R14.64] ;  /* 0x000000080e087981 */ /* 0x000ea2000c1e1b00 */
[----:B-1----:R-:W0:Y:S01]  /*36b0*/  MUFU.RCP64H R11, R41 ;  /* 0x00000029000b7308 */ /* 0x002e220000001800 */
        /* <DEDUP_REMOVED lines=21> */
.L_x_41:
[----:B------:R-:W2:Y:S01]  /*3810*/  LDG.E.64 R16, desc[UR8][R14.64+0x8] ;  /* 0x000008080e107981 */ /* 0x000ea2000c1e1b00 */
[C-C-:B------:R-:W-:Y:S02]  /*3820*/  IMAD R11, R34.reuse, 0x8, R1.reuse ;  /* 0x00000008220b7824 */ /* 0x140fe400078e0201 */
[----:B------:R-:W-:-:S03]  /*3830*/  IMAD R10, R34, 0x8, R1 ;  /* 0x00000008220a7824 */ /* 0x000fc600078e0201 */
[----:B------:R-:W3:Y:S04]  /*3840*/  LDL.64 R20, [R11] ;  /* 0x000000000b147983 */ /* 0x000ee80000100a00 */
[----:B------:R-:W4:Y:S01]  /*3850*/  LDL.64 R18, [R10+0xa0] ;  /* 0x0000a0000a127983 */ /* 0x000f220000100a00 */
        /* <DEDUP_REMOVED lines=21> */
[----:B------:R-:W-:-:S07]  /*39b0*/  MOV R12, 0x39d0 ;  /* 0x000039d0000c7802 */ /* 0x000fce0000000f00 */
[----:B------:R-:W-:Y:S05]  /*39c0*/  CALL.REL.NOINC `($__internal_0_$__cuda_sm20_div_rn_f64_full) ;  /* 0x000001c400f07944 */ /* 0x000fea0003c00000 */
.L_x_42:
[----:B------:R-:W2:Y:S04]  /*39d0*/  LDG.E.64 R16, desc[UR8][R14.64+0x10] ;  /* 0x000010080e107981 */ /* 0x000ea8000c1e1b00 */
[----:B------:R-:W3:Y:S04]  /*39e0*/  LDL.64 R20, [R11+0x8] ;  /* 0x000008000b147983 */ /* 0x000ee80000100a00 */
        /* <DEDUP_REMOVED lines=26> */
.L_x_43:
        /* <DEDUP_REMOVED lines=27> */
.L_x_44:
[----:B------:R-:W2:Y:S04]  /*3d40*/  LDL.64 R12, [R11+0x18] ;  /* 0x000018000b0c7983 */ /* 0x000ea80000100a00 */
[----:B------:R-:W3:Y:S01]  /*3d50*/  LDL.64 R14, [R10+0xb8] ;  /* 0x0000b8000a0e7983 */ /* 0x000ee20000100a00 */
[----:B------:R-:W-:Y:S01]  /*3d60*/  VIADD R34, R34, 0x4 ;  /* 0x0000000422227836 */ /* 0x000fe20000000000 */
[----:B--2---:R-:W-:Y:S02]  /*3d70*/  DMUL R12, R12, R8 ;  /* 0x000000080c0c7228 */ /* 0x004fe40000000000 */
[----:B---3--:R-:W-:-:S08]  /*3d80*/  DADD R14, R14, -R54 ;  /* 0x000000000e0e7229 */ /* 0x008fd00000000836 */
[----:B------:R-:W-:-:S11]  /*3d90*/  DFMA R42, R12, R14, R32 ;  /* 0x0000000e0c2a722b */ /* 0x000fd60000000020 */
.L_x_40:
[----:B------:R-:W-:-:S13]  /*3da0*/  ISETP.NE.AND P0, PT, R7, RZ, PT ;  /* 0x000000ff0700720c */ /* 0x000fda0003f05270 */
[----:B------:R-:W-:Y:S05]  /*3db0*/  @!P0 BRA `(.L_x_39) ;  /* 0x00000004007c8947 */ /* 0x000fea0003800000 */
[----:B------:R-:W-:-:S13]  /*3dc0*/  ISETP.NE.AND P0, PT, R7, 0x1, PT ;  /* 0x000000010700780c */ /* 0x000fda0003f05270 */
[----:B------:R-:W-:Y:S05]  /*3dd0*/  @!P0 BRA `(.L_x_45) ;  /* 0x0000000000f08947 */ /* 0x000fea0003800000 */
[----:B0-----:R-:W0:Y:S02]  /*3de0*/  LDC.64 R14, c[0x0][0x398] ;  /* 0x0000e600ff0e7b82 */ /* 0x001e240000000a00 */
[----:B0-----:R-:W-:-:S05]  /*3df0*/  IMAD.WIDE.U32 R14, R34, 0x8, R14 ;  /* 0x00000008220e7825 */ /* 0x001fca00078e000e */
[----:B------:R-:W2:Y:S01]  /*3e00*/  LDG.E.64 R8, desc[UR8][R14.64] ;  /* 0x000000080e087981 */ /* 0x000ea2000c1e1b00 */
[----:B-1----:R-:W0:Y:S01]  /*3e10*/  MUFU.RCP64H R11, R41 ;  /* 0x00000029000b7308 */ /* 0x002e220000001800 */
[----:B------:R-:W-:-:S06]  /*3e20*/  MOV R10, 0x1 ;  /* 0x00000001000a7802 */ /* 0x000fcc0000000f00 */
        /* <DEDUP_REMOVED lines=18> */
.L_x_46:
        /* <DEDUP_REMOVED lines=31> */
.L_x_47:
[----:B------:R-:W2:Y:S04]  /*4140*/  LDL.64 R10, [R10+0x8] ;  /* 0x000008000a0a7983 */ /* 0x000ea80000100a00 */
[----:B------:R-:W3:Y:S01]  /*4150*/  LDL.64 R8, [R7+0xa8] ;  /* 0x0000a80007087983 */ /* 0x000ee20000100a00 */
[----:B------:R-:W-:Y:S01]  /*4160*/  VIADD R34, R34, 0x2 ;  /* 0x0000000222227836 */ /* 0x000fe20000000000 */
[----:B--2---:R-:W-:Y:S02]  /*4170*/  DMUL R12, R10, R12 ;  /* 0x0000000c0a0c7228 */ /* 0x004fe40000000000 */
[----:B---3--:R-:W-:-:S08]  /*4180*/  DADD R8, R8, -R54 ;  /* 0x0000000008087229 */ /* 0x008fd00000000836 */
[----:B------:R-:W-:-:S11]  /*4190*/  DFMA R42, R12, R8, R42 ;  /* 0x000000080c2a722b */ /* 0x000fd6000000002a */
.L_x_45:
[----:B------:R-:W2:Y:S02]  /*41a0*/  LDCU UR5, c[0x0][0x3d4] ;  /* 0x00007a80ff0577ac */ /* 0x000ea40008000800 */
[----:B--2---:R-:W-:-:S04]  /*41b0*/  ULOP3.LUT UR5, UR5, 0x1, URZ, 0xc0, !UPT ;  /* 0x0000000105057892 */ /* 0x004fc8000f8ec0ff */
[----:B------:R-:W-:-:S09]  /*41c0*/  UISETP.NE.U32.AND UP0, UPT, UR5, 0x1, UPT ;  /* 0x000000010500788c */ /* 0x000fd2000bf05070 */
[----:B------:R-:W-:Y:S05]  /*41d0*/  BRA.U UP0, `(.L_x_39) ;  /* 0x0000000100747547 */ /* 0x000fea000b800000 */
[----:B------:R-:W2:Y:S02]  /*41e0*/  LDC.64 R8, c[0x0][0x398] ;  /* 0x0000e600ff087b82 */ /* 0x000ea40000000a00 */
[----:B--2---:R-:W-:-:S06]  /*41f0*/  IMAD.WIDE.U32 R8, R34, 0x8, R8 ;  /* 0x0000000822087825 */ /* 0x004fcc00078e0008 */
[----:B------:R-:W2:Y:S01]  /*4200*/  LDG.E.64 R8, desc[UR8][R8.64] ;  /* 0x0000000808087981 */ /* 0x000ea2000c1e1b00 */
[----:B01----:R-:W0:Y:S01]  /*4210*/  MUFU.RCP64H R11, R41 ;  /* 0x00000029000b7308 */ /* 0x003e220000001800 */
        /* <DEDUP_REMOVED lines=19> */
.L_x_48:
[----:B------:R-:W-:-:S05]  /*4350*/  IMAD R34, R34, 0x8, R1 ;  /* 0x0000000822227824 */ /* 0x000fca00078e0201 */
[----:B------:R-:W2:Y:S04]  /*4360*/  LDL.64 R10, [R34] ;  /* 0x00000000220a7983 */ /* 0x000ea80000100a00 */
[----:B------:R-:W3:Y:S01]  /*4370*/  LDL.64 R12, [R34+0xa0] ;  /* 0x0000a000220c7983 */ /* 0x000ee20000100a00 */
[----:B--2---:R-:W-:Y:S02]  /*4380*/  DMUL R10, R10, R8 ;  /* 0x000000080a0a7228 */ /* 0x004fe40000000000 */
[----:B---3--:R-:W-:-:S08]  /*4390*/  DADD R12, R12, -R54 ;  /* 0x000000000c0c7229 */ /* 0x008fd00000000836 */
[----:B------:R-:W-:-:S11]  /*43a0*/  DFMA R42, R10, R12, R42 ;  /* 0x0000000c0a2a722b */ /* 0x000fd6000000002a */
.L_x_39:
[----:B--23--:R-:W2:Y:S02]  /*43b0*/  LDC.64 R8, c[0x0][0x398] ;  /* 0x0000e600ff087b82 */ /* 0x00cea40000000a00 */
[----:B--2---:R-:W-:-:S06]  /*43c0*/  IMAD.WIDE.U32 R8, R48, 0x8, R8 ;  /* 0x0000000830087825 */ /* 0x004fcc00078e0008 */
[----:B------:R-:W2:Y:S01]  /*43d0*/  LDG.E.64 R8, desc[UR8][R8.64] ;  /* 0x0000000808087981 */ /* 0x000ea2000c1e1b00 */
[----:B01----:R-:W0:Y:S01]  /*43e0*/  MUFU.RCP64H R11, R41 ;  /* 0x00000029000b7308 */ /* 0x003e220000001800 */
[----:B------:R-:W-:Y:S01]  /*43f0*/  IMAD.MOV.U32 R10, RZ, RZ, 0x1 ;  /* 0x00000001ff0a7424 */ /* 0x000fe200078e00ff */
[----:B------:R-:W-:Y:S05]  /*4400*/  BSSY.RECONVERGENT B0, `(.L_x_49) ;  /* 0x0000015000007945 */ /* 0x000fea0003800200 */
        /* <DEDUP_REMOVED lines=20> */
.L_x_50:
[----:B------:R-:W-:Y:S05]  /*4550*/  BSYNC.RECONVERGENT B0 ;  /* 0x0000000000007941 */ /* 0x000fea0003800200 */
.L_x_49:
[----:B------:R-:W0:Y:S01]  /*4560*/  LDC.64 R12, c[0x0][0x3a8] ;  /* 0x0000ea00ff0c7b82 */ /* 0x000e220000000a00 */
[----:B------:R-:W-:-:S07]  /*4570*/  IMAD.MOV.U32 R8, RZ, RZ, 0x1 ;  /* 0x00000001ff087424 */ /* 0x000fce00078e00ff */
[----:B------:R-:W1:Y:S01]  /*4580*/  LDC.64 R16, c[0x0][0x3a0] ;  /* 0x0000e800ff107b82 */ /* 0x000e620000000a00 */
[----:B0-----:R-:W-:-:S06]  /*4590*/  DMUL R12, R12, -18 ;  /* 0xc03200000c0c7828 */ /* 0x001fcc0000000000 */
[----:B------:R-:W0:Y:S02]  /*45a0*/  MUFU.RCP64H R9, R13 ;  /* 0x0000000d00097308 */ /* 0x000e240000001800 */
[----:B0-----:R-:W-:-:S08]  /*45b0*/  DFMA R10, -R12, R8, 1 ;  /* 0x3ff000000c0a742b */ /* 0x001fd00000000108 */
[----:B------:R-:W-:-:S08]  /*45c0*/  DFMA R10, R10, R10, R10 ;  /* 0x0000000a0a0a722b */ /* 0x000fd0000000000a */
[----:B------:R-:W-:Y:S02]  /*45d0*/  DFMA R10, R8, R10, R8 ;  /* 0x0000000a080a722b */ /* 0x000fe40000000008 */
[----:B-1----:R-:W-:-:S06]  /*45e0*/  DMUL R8, R36, R16 ;  /* 0x0000001024087228 */ /* 0x002fcc0000000000 */
[----:B------:R-:W-:-:S04]  /*45f0*/  DFMA R14, -R12, R10, 1 ;  /* 0x3ff000000c0e742b */ /* 0x000fc8000000010a */
[----:B------:R-:W-:-:S04]  /*4600*/  FSETP.GEU.AND P1, PT, |R9|, 6.5827683646048100446e-37, PT ;  /* 0x036000000900780b */ /* 0x000fc80003f2e200 */
[----:B------:R-:W-:-:S08]  /*4610*/  DFMA R14, R10, R14, R10 ;  /* 0x0000000e0a0e722b */ /* 0x000fd0000000000a */
[----:B------:R-:W-:-:S08]  /*4620*/  DMUL R44, R8, R14 ;  /* 0x0000000e082c7228 */ /* 0x000fd00000000000 */
[----:B------:R-:W-:-:S08]  /*4630*/  DFMA R10, -R12, R44, R8 ;  /* 0x0000002c0c0a722b */ /* 0x000fd00000000108 */
[----:B------:R-:W-:-:S10]  /*4640*/  DFMA R44, R14, R10, R44 ;  /* 0x0000000a0e2c722b */ /* 0x000fd4000000002c */
[----:B------:R-:W-:-:S05]  /*4650*/  FFMA R7, RZ, R13, R45 ;  /* 0x0000000dff077223 */ /* 0x000fca000000002d */
[----:B------:R-:W-:-:S13]  /*4660*/  FSETP.GT.AND P0, PT, |R7|, 1.469367938527859385e-39, PT ;  /* 0x001000000700780b */ /* 0x000fda0003f04200 */
[----:B------:R-:W-:Y:S05]  /*4670*/  @P0 BRA P1, `(.L_x_51) ;  /* 0x0000000000180947 */ /* 0x000fea0000800000 */
[----:B------:R-:W-:Y:S02]  /*4680*/  IMAD.MOV.U32 R16, RZ, RZ, R8 ;  /* 0x000000ffff107224 */ /* 0x000fe400078e0008 */
[----:B------:R-:W-:Y:S01]  /*4690*/  IMAD.MOV.U32 R8, RZ, RZ, R12 ;  /* 0x000000ffff087224 */ /* 0x000fe200078e000c */
[----:B------:R-:W-:-:S07]  /*46a0*/  MOV R12, 0x46c0 ;  /* 0x000046c0000c7802 */ /* 0x000fce0000000f00 */
[----:B------:R-:W-:Y:S05]  /*46b0*/  CALL.REL.NOINC `($__internal_0_$__cuda_sm20_div_rn_f64_full) ;  /* 0x000001b800b47944 */ /* 0x000fea0003c00000 */
[----:B------:R-:W-:Y:S01]  /*46c0*/  MOV R44, R8 ;  /* 0x00000008002c7202 */ /* 0x000fe20000000f00 */
[----:B------:R-:W-:-:S07]  /*46d0*/  IMAD.MOV.U32 R45, RZ, RZ, R9 ;  /* 0x000000ffff2d7224 */ /* 0x000fce00078e0009 */
.L_x_51:
[----:B------:R-:W-:Y:S01]  /*46e0*/  IMAD R7, R48, 0x8, R1 ;  /* 0x0000000830077824 */ /* 0x000fe200078e0201 */
[----:B------:R0:W5:Y:S04]  /*46f0*/  LDL.64 R28, [R1+0x50] ;  /* 0x00005000011c7983 */ /* 0x0001680000100a00 */
[----:B------:R-:W2:Y:S01]  /*4700*/  LDL.64 R8, [R7+0xa0] ;  /* 0x0000a00007087983 */ /* 0x000ea20000100a00 */
[----:B------:R-:W-:Y:S01]  /*4710*/  ISETP.GE.U32.AND P1, PT, R2, 0xf, PT ;  /* 0x0000000f0200780c */ /* 0x000fe20003f26070 */
[----:B------:R-:W-:Y:S01]  /*4720*/  DMUL R52, R44, R52 ;  /* 0x000000342c347228 */ /* 0x000fe20000000000 */
[----:B------:R-:W-:Y:S01]  /*4730*/  ISETP.NE.AND P0, PT, R6, RZ, PT ;  /* 0x000000ff0600720c */ /* 0x000fe20003f05270 */
[----:B------:R-:W-:Y:S01]  /*4740*/  IMAD.MOV.U32 R51, RZ, RZ, RZ ;  /* 0x000000ffff337224 */ /* 0x000fe200078e00ff */
[----:B--2---:R-:W-:-:S08]  /*4750*/  DADD R54, R8, -R54 ;  /* 0x0000000008367229 */ /* 0x004fd00000000836 */
[----:B------:R-:W-:Y:S01]  /*4760*/  DFMA R42, R54, R46, -R42 ;  /* 0x0000002e362a722b */ /* 0x000fe2000000082a */
[----:B------:R-:W-:-:S07]  /*4770*/  CS2R R54, SRZ ;  /* 0x0000000000367805 */ /* 0x000fce000001ff00 */
[----:B------:R-:W-:Y:S01]  /*4780*/  DMUL R42, R52, R42 ;  /* 0x0000002a342a7228 */ /* 0x000fe20000000000 */
[----:B0-----:R-:W-:Y:S10]  /*4790*/  @!P1 BRA `(.L_x_52) ;  /* 0x0000000400449947 */ /* 0x001ff40003800000 */
[----:B------:R-:W0:Y:S01]  /*47a0*/  LDC R51, c[0x0][0x3d4] ;  /* 0x0000f500ff337b82 */ /* 0x000e220000000800 */
[----:B------:R-:W-:Y:S01]  /*47b0*/  VIADD R57, R1, 0x90 ;  /* 0x0000009001397836 */ /* 0x000fe20000000000 */
[----:B------:R-:W-:Y:S02]  /*47c0*/  CS2R R54, SRZ ;  /* 0x0000000000367805 */ /* 0x000fe4000001ff00 */
[----:B0-----:R-:W-:-:S05]  /*47d0*/  LOP3.LUT R51, R51, 0x7ffffff0, RZ, 0xc0, !PT ;  /* 0x7ffffff033337812 */ /* 0x001fca00078ec0ff */
[----:B------:R-:W-:-:S07]  /*47e0*/  IMAD.MOV R56, RZ, RZ, -R51 ;  /* 0x000000ffff387224 */ /* 0x000fce00078e0a33 */
.L_x_53:
[----:B------:R-:W2:Y:S04]  /*47f0*/  LDL.128 R8, [R57+-0x40] ;  /* 0xffffc00039087983 */ /* 0x000ea80000100c00 */
[----:B------:R-:W3:Y:S04]  /*4800*/  LDL.128 R12, [R57+-0x30] ;  /* 0xffffd000390c7983 */ /* 0x000ee80000100c00 */
[----:B------:R-:W4:Y:S04]  /*4810*/  LDL.128 R16, [R57+-0x20] ;  /* 0xffffe00039107983 */ /* 0x000f280000100c00 */
[----:B------:R-:W4:Y:S04]  /*4820*/  LDL.128 R20, [R57+-0x10] ;  /* 0xfffff00039147983 */ /* 0x000f280000100c00 */
[----:B------:R-:W4:Y:S01]  /*4830*/  LDL.128 R24, [R57] ;  /* 0x0000000039187983 */ /* 0x000f220000100c00 */
[----:B--2--5:R-:W-:-:S06]  /*4840*/  DSETP.GEU.AND P1, PT, R8, R28, PT ;  /* 0x0000001c0800722a */ /* 0x024fcc0003f2e000 */
[----:B------:R-:W-:Y:S02]  /*4850*/  FSEL R32, R8, R28, !P1 ;  /* 0x0000001c08207208 */ /* 0x000fe40004800000 */
[----:B------:R-:W-:Y:S02]  /*4860*/  FSEL R33, R9, R29, !P1 ;  /* 0x0000001d09217208 */ /* 0x000fe40004800000 */
[----:B------:R-:W2:Y:S04]  /*4870*/  LDL.128 R28, [R57+0x10] ;  /* 0x00001000391c7983 */ /* 0x000ea80000100c00 */
[----:B------:R-:W-:-:S06]  /*4880*/  DSETP.GEU.AND P1, PT, R10, R32, PT ;  /* 0x000000200a00722a */ /* 0x000fcc0003f2e000 */
[----:B------:R-:W-:Y:S02]  /*4890*/  FSEL R32, R10, R32, !P1 ;  /* 0x000000200a207208 */ /* 0x000fe40004800000 */
[----:B------:R-:W-:-:S06]  /*48a0*/  FSEL R33, R11, R33, !P1 ;  /* 0x000000210b217208 */ /* 0x000fcc0004800000 */
[----:B---3--:R-:W-:-:S06]  /*48b0*/  DSETP.GEU.AND P1, PT, R12, R32, PT ;  /* 0x000000200c00722a */ /* 0x008fcc0003f2e000 */
[----:B------:R-:W-:Y:S02]  /*48c0*/  FSEL R36, R12, R32, !P1 ;  /* 0x000000200c247208 */ /* 0x000fe40004800000 */
[----:B------:R-:W-:Y:S02]  /*48d0*/  FSEL R37, R13, R33, !P1 ;  /* 0x000000210d257208 */ /* 0x000fe40004800000 */
[----:B------:R-:W3:Y:S04]  /*48e0*/  LDL.128 R32, [R57+0x20] ;  /* 0x0000200039207983 */ /* 0x000ee80000100c00 */
[----:B------:R-:W-:-:S06]  /*48f0*/  DSETP.GEU.AND P1, PT, R14, R36, PT ;  /* 0x000000240e00722a */ /* 0x000fcc0003f2e000 */
[----:B------:R-:W-:Y:S02]  /*4900*/  FSEL R36, R14, R36, !P1 ;  /* 0x000000240e247208 */ /* 0x000fe40004800000 */
[----:B------:R-:W-:-:S06]  /*4910*/  FSEL R37, R15, R37, !P1 ;  /* 0x000000250f257208 */ /* 0x000fcc0004800000 */
[----:B----4-:R-:W-:-:S06]  /*4920*/  DSETP.GEU.AND P1, PT, R16, R36, PT ;  /* 0x000000241000722a */ /* 0x010fcc0003f2e000 */
[----:B------:R-:W-:Y:S02]  /*4930*/  FSEL R52, R16, R36, !P1 ;  /* 0x0000002410347208 */ /* 0x000fe40004800000 */
[----:B------:R-:W-:Y:S02]  /*4940*/  FSEL R53, R17, R37, !P1 ;  /* 0x0000002511357208 */ /* 0x000fe40004800000 */
[----:B------:R0:W4:Y:S04]  /*4950*/  LDL.128 R36, [R57+0x30] ;  /* 0x0000300039247983 */ /* 0x0001280000100c00 */
        /* <DEDUP_REMOVED lines=22> */
[----:B------:R-:W-:-:S08]  /*4ac0*/  DADD R8, R22, R8 ;  /* 0x0000000016087229 */ /* 0x000fd00000000008 */
[----:B------:R-:W-:-:S08]  /*4ad0*/  DADD R8, R8, R24 ;  /* 0x0000000008087229 */ /* 0x000fd00000000018 */
[----:B------:R-:W-:Y:S01]  /*4ae0*/  DADD R8, R26, R8 ;  /* 0x000000001a087229 */ /* 0x000fe20000000008 */
[----:B------:R-:W-:-:S05]  /*4af0*/  VIADD R56, R56, 0x10 ;  /* 0x0000001038387836 */ /* 0x000fca0000000000 */
[----:B------:R-:W-:Y:S01]  /*4b00*/  ISETP.NE.AND P2, PT, R56, RZ, PT ;  /* 0x000000ff3800720c */ /* 0x000fe20003f45270 */
[----:B0-----:R-:W-:Y:S01]  /*4b10*/  VIADD R57, R57, 0x80 ;  /* 0x0000008039397836 */ /* 0x001fe20000000000 */
[----:B--2---:R-:W-:-:S06]  /*4b20*/  DSETP.GEU.AND P1, PT, R28, R10, PT ;  /* 0x0000000a1c00722a */ /* 0x004fcc0003f2e000 */
[----:B------:R-:W-:Y:S02]  /*4b30*/  FSEL R10, R28, R10, !P1 ;  /* 0x0000000a1c0a7208 */ /* 0x000fe40004800000 */
[----:B------:R-:W-:-:S06]  /*4b40*/  FSEL R11, R29, R11, !P1 ;  /* 0x0000000b1d0b7208 */ /* 0x000fcc0004800000 */
[----:B------:R-:W-:-:S06]  /*4b50*/  DSETP.GEU.AND P1, PT, R30, R10, PT ;  /* 0x0000000a1e00722a */ /* 0x000fcc0003f2e000 */
[----:B------:R-:W-:Y:S02]  /*4b60*/  FSEL R10, R30, R10, !P1 ;  /* 0x0000000a1e0a7208 */ /* 0x000fe40004800000 */
[----:B------:R-:W-:Y:S01]  /*4b70*/  FSEL R11, R31, R11, !P1 ;  /* 0x0000000b1f0b7208 */ /* 0x000fe20004800000 */
[----:B------:R-:W-:-:S05]  /*4b80*/  DADD R8, R8, R28 ;  /* 0x0000000008087229 */ /* 0x000fca000000001c */
[----:B---3--:R-:W-:-:S03]  /*4b90*/  DSETP.GEU.AND P1, PT, R32, R10, PT ;  /* 0x0000000a2000722a */ /* 0x008fc60003f2e000 */
[----:B------:R-:W-:-:S03]  /*4ba0*/  DADD R8, R30, R8 ;  /* 0x000000001e087229 */ /* 0x000fc60000000008 */
[----:B------:R-:W-:Y:S02]  /*4bb0*/  FSEL R10, R32, R10, !P1 ;  /* 0x0000000a200a7208 */ /* 0x000fe40004800000 */
[----:B------:R-:W-:-:S06]  /*4bc0*/  FSEL R11, R33, R11, !P1 ;  /* 0x0000000b210b7208 */ /* 0x000fcc0004800000 */
[----:B------:R-:W-:Y:S02]  /*4bd0*/  DSETP.GEU.AND P1, PT, R34, R10, PT ;  /* 0x0000000a2200722a */ /* 0x000fe40003f2e000 */
[----:B------:R-:W-:-:S04]  /*4be0*/  DADD R8, R8, R32 ;  /* 0x0000000008087229 */ /* 0x000fc80000000020 */
[----:B------:R-:W-:Y:S02]  /*4bf0*/  FSEL R10, R34, R10, !P1 ;  /* 0x0000000a220a7208 */ /* 0x000fe40004800000 */
[----:B------:R-:W-:Y:S02]  /*4c00*/  FSEL R11, R35, R11, !P1 ;  /* 0x0000000b230b7208 */ /* 0x000fe40004800000 */
[----:B------:R-:W-:-:S04]  /*4c10*/  DADD R8, R34, R8 ;  /* 0x0000000022087229 */ /* 0x000fc80000000008 */
[----:B----4-:R-:W-:-:S04]  /*4c20*/  DSETP.GEU.AND P1, PT, R36, R10, PT ;  /* 0x0000000a2400722a */ /* 0x010fc80003f2e000 */
[----:B------:R-:W-:Y:S02]  /*4c30*/  DADD R8, R8, R36 ;  /* 0x0000000008087229 */ /* 0x000fe40000000024 */
[----:B------:R-:W-:Y:S02]  /*4c40*/  FSEL R10, R36, R10, !P1 ;  /* 0x0000000a240a7208 */ /* 0x000fe40004800000 */
[----:B------:R-:W-:-:S06]  /*4c50*/  FSEL R11, R37, R11, !P1 ;  /* 0x0000000b250b7208 */ /* 0x000fcc0004800000 */
[C---:B------:R-:W-:Y:S02]  /*4c60*/  DSETP.GEU.AND P1, PT, R38.reuse, R10, PT ;  /* 0x0000000a2600722a */ /* 0x040fe40003f2e000 */
[----:B------:R-:W-:-:S04]  /*4c70*/  DADD R54, R38, R8 ;  /* 0x0000000026367229 */ /* 0x000fc80000000008 */
[----:B------:R-:W-:Y:S02]  /*4c80*/  FSEL R28, R38, R10, !P1 ;  /* 0x0000000a261c7208 */ /* 0x000fe40004800000 */
[----:B------:R-:W-:Y:S01]  /*4c90*/  FSEL R29, R39, R11, !P1 ;  /* 0x0000000b271d7208 */ /* 0x000fe20004800000 */
[----:B------:R-:W-:Y:S06]  /*4ca0*/  @P2 BRA `(.L_x_53) ;  /* 0xfffffff800d02947 */ /* 0x000fec000383ffff */
.L_x_52:
[----:B------:R-:W-:Y:S05]  /*4cb0*/  @!P0 BRA `(.L_x_54) ;  /* 0x0000000400388947 */ /* 0x000fea0003800000 */
[----:B------:R-:W-:-:S13]  /*4cc0*/  ISETP.GE.U32.AND P0, PT, R6, 0x8, PT ;  /* 0x000000080600780c */ /* 0x000fda0003f06070 */
[----:B------:R-:W-:Y:S05]  /*4cd0*/  @!P0 BRA `(.L_x_55) ;  /* 0x0000000000988947 */ /* 0x000fea0003800000 */
[----:B------:R-:W-:-:S05]  /*4ce0*/  IMAD R26, R51, 0x8, R0 ;  /* 0x00000008331a7824 */ /* 0x000fca00078e0200 */
[----:B------:R-:W2:Y:S04]  /*4cf0*/  LDL.128 R8, [R26] ;  /* 0x000000001a087983 */ /* 0x000ea80000100c00 */
        /* <DEDUP_REMOVED lines=36> */
.L_x_55:
[----:B------:R-:W-:Y:S05]  /*4f40*/  @!P3 BRA `(.L_x_54) ;  /* 0x000000000094b947 */ /* 0x000fea0003800000 */
[----:B------:R-:W0:Y:S01]  /*4f50*/  LDCU UR5, c[0x0][0x3d4] ;  /* 0x00007a80ff0577ac */ /* 0x000e220008000800 */
[----:B------:R-:W-:Y:S01]  /*4f60*/  ISETP.GE.U32.AND P0, PT, R50, 0x4, PT ;  /* 0x000000043200780c */ /* 0x000fe20003f06070 */
[----:B0-----:R-:W-:-:S04]  /*4f70*/  ULOP3.LUT UR5, UR5, 0x3, URZ, 0xc0, !UPT ;  /* 0x0000000305057892 */ /* 0x001fc8000f8ec0ff */
[----:B------:R-:W-:-:S08]  /*4f80*/  UISETP.NE.AND UP0, UPT, UR5, URZ, UPT ;  /* 0x000000ff0500728c */ /* 0x000fd0000bf05270 */
[----:B------:R-:W-:Y:S05]  /*4f90*/  @!P0 BRA `(.L_x_56) ;  /* 0x0000000000508947 */ /* 0x000fea0003800000 */
[----:B------:R-:W-:-:S05]  /*4fa0*/  IMAD R18, R51, 0x8, R0 ;  /* 0x0000000833127824 */ /* 0x000fca00078e0200 */
        /* <DEDUP_REMOVED lines=19> */
.L_x_56:
[----:B------:R-:W-:Y:S05]  /*50e0*/  BRA.U !UP0, `(.L_x_54) ;  /* 0x00000001082c7547 */ /* 0x000fea000b800000 */
[----:B------:R-:W-:Y:S01]  /*50f0*/  IMAD R51, R51, 0x8, R0 ;  /* 0x0000000833337824 */ /* 0x000fe200078e0200 */
[----:B------:R-:W-:-:S12]  /*5100*/  UIADD3 UR5, UPT, UPT, -UR5, URZ, URZ ;  /* 0x000000ff05057290 */ /* 0x000fd8000fffe1ff */
.L_x_57:
[----:B------:R0:W2:Y:S01]  /*5110*/  LDL.64 R8, [R51] ;  /* 0x0000000033087983 */ /* 0x0000a20000100a00 */
[----:B------:R-:W-:-:S04]  /*5120*/  UIADD3 UR5, UPT, UPT, UR5, 0x1, URZ ;  /* 0x0000000105057890 */ /* 0x000fc8000fffe0ff */
[----:B------:R-:W-:Y:S01]  /*5130*/  UISETP.NE.AND UP0, UPT, UR5, URZ, UPT ;  /* 0x000000ff0500728c */ /* 0x000fe2000bf05270 */
[----:B0-----:R-:W-:Y:S01]  /*5140*/  VIADD R51, R51, 0x8 ;  /* 0x0000000833337836 */ /* 0x001fe20000000000 */
[C---:B--2--5:R-:W-:Y:S02]  /*5150*/  DSETP.GEU.AND P0, PT, R8.reuse, R28, PT ;  /* 0x0000001c0800722a */ /* 0x064fe40003f0e000 */
[----:B------:R-:W-:-:S04]  /*5160*/  DADD R54, R8, R54 ;  /* 0x0000000008367229 */ /* 0x000fc80000000036 */
[----:B------:R-:W-:Y:S02]  /*5170*/  FSEL R28, R8, R28, !P0 ;  /* 0x0000001c081c7208 */ /* 0x000fe40004000000 */
[----:B------:R-:W-:Y:S01]  /*5180*/  FSEL R29, R9, R29, !P0 ;  /* 0x0000001d091d7208 */ /* 0x000fe20004000000 */
[----:B------:R-:W-:Y:S06]  /*5190*/  BRA.U UP0, `(.L_x_57) ;  /* 0xfffffffd00dc7547 */ /* 0x000fec000b83ffff */
.L_x_54:
[----:B------:R-:W0:Y:S01]  /*51a0*/  LDCU.64 UR6, c[0x0][0x3b8] ;  /* 0x00007700ff0677ac */ /* 0x000e220008000a00 */
[----:B------:R-:W-:Y:S01]  /*51b0*/  BSSY.RECONVERGENT B0, `(.L_x_58) ;  /* 0x000004f000007945 */ /* 0x000fe20003800200 */
[----:B------:R-:W-:Y:S01]  /*51c0*/  CS2R R52, SRZ ;  /* 0x0000000000347805 */ /* 0x000fe2000001ff00 */
[----:B0-----:R-:W-:-:S06]  /*51d0*/  DSETP.GEU.AND P0, PT, R54, UR6, PT ;  /* 0x0000000636007e2a */ /* 0x001fcc000bf0e000 */
[----:B-----5:R-:W-:-:S14]  /*51e0*/  DSETP.LEU.OR P0, PT, R28, RZ, P0 ;  /* 0x000000ff1c00722a */ /* 0x020fdc000070b400 */
[----:B------:R-:W-:Y:S05]  /*51f0*/  @P0 BRA `(.L_x_59) ;  /* 0x0000000400280947 */ /* 0x000fea0003800000 */
[----:B------:R-:W0:Y:S01]  /*5200*/  LDC.64 R34, c[0x0][0x3b0] ;  /* 0x0000ec00ff227b82 */ /* 0x000e220000000a00 */
[----:B------:R-:W-:Y:S01]  /*5210*/  DADD R36, -R54, 1 ;  /* 0x3ff0000036247429 */ /* 0x000fe20000000100 */
[----:B------:R-:W-:Y:S07]  /*5220*/  BSSY.RECONVERGENT B1, `(.L_x_60) ;  /* 0x0000023000017945 */ /* 0x000fee0003800200 */
[----:B------:R-:W-:Y:S02]  /*5230*/  DSETP.NEU.AND P2, PT, R36, RZ, PT ;  /* 0x000000ff2400722a */ /* 0x000fe40003f4d000 */
[----:B0-----:R-:W-:-:S10]  /*5240*/  DADD R34, R34, -2 ;  /* 0xc000000022227429 */ /* 0x001fd40000000000 */
[----:B------:R-:W-:Y:S02]  /*5250*/  SHF.R.U32.HI R8, RZ, 0x14, R35 ;  /* 0x00000014ff087819 */ /* 0x000fe40000011623 */
[----:B------:R-:W-:Y:S02]  /*5260*/  ISETP.GE.OR P3, PT, R35, RZ, P2 ;  /* 0x000000ff2300720c */ /* 0x000fe40001766670 */
[----:B------:R-:W-:-:S05]  /*5270*/  LOP3.LUT R8, R8, 0x7ff, RZ, 0xc0, !PT ;  /* 0x000007ff08087812 */ /* 0x000fca00078ec0ff */
[----:B------:R-:W-:-:S05]  /*5280*/  VIADD R9, R8, 0xfffffc0c ;  /* 0xfffffc0c08097836 */ /* 0x000fca0000000000 */
[CC--:B------:R-:W-:Y:S02]  /*5290*/  SHF.L.U32 R8, R34.reuse, R9.reuse, RZ ;  /* 0x0000000922087219 */ /* 0x0c0fe400000006ff */
[----:B------:R-:W-:Y:S02]  /*52a0*/  SHF.L.U64.HI R9, R34, R9, R35 ;  /* 0x0000000922097219 */ /* 0x000fe40000010223 */
[----:B------:R-:W-:Y:S02]  /*52b0*/  ISETP.NE.U32.AND P0, PT, R8, RZ, PT ;  /* 0x000000ff0800720c */ /* 0x000fe40003f05070 */
[----:B------:R-:W-:Y:S02]  /*52c0*/  @!P2 MOV R8, RZ ;  /* 0x000000ff0008a202 */ /* 0x000fe40000000f00 */
        /* <DEDUP_REMOVED lines=8> */
[----:B------:R-:W-:Y:S01]  /*5350*/  IMAD.MOV.U32 R16, RZ, RZ, R34 ;  /* 0x000000ffff107224 */ /* 0x000fe200078e0022 */
[----:B------:R-:W-:Y:S01]  /*5360*/  MOV R14, 0x53a0 ;  /* 0x000053a0000e7802 */ /* 0x000fe20000000f00 */
[----:B------:R-:W-:-:S06]  /*5370*/  IMAD.MOV.U32 R15, RZ, RZ, R35 ;  /* 0x000000ffff0f7224 */ /* 0x000fcc00078e0023 */
[----:B------:R-:W-:-:S07]  /*5380*/  IMAD.MOV.U32 R17, RZ, RZ, R9 ;  /* 0x000000ffff117224 */ /* 0x000fce00078e0009 */
[----:B------:R-:W-:Y:S05]  /*5390*/  CALL.REL.NOINC `($_Z10update_phiPdS_dS_ddddddiii$__internal_accurate_pow) ;  /* 0x000001b400107944 */ /* 0x000fea0003c00000 */
[----:B------:R-:W-:Y:S05]  /*53a0*/  BSYNC.RECONVERGENT B2 ;  /* 0x0000000000027941 */ /* 0x000fea0003800200 */
.L_x_62:
[----:B------:R-:W0:Y:S01]  /*53b0*/  FRND.F64.TRUNC R10, R34 ;  /* 0x00000022000a7313 */ /* 0x000e22000030d800 */
[----:B------:R-:W-:Y:S01]  /*53c0*/  DADD R12, -RZ, -R8 ;  /* 0x00000000ff0c7229 */ /* 0x000fe20000000908 */
[----:B------:R-:W-:Y:S01]  /*53d0*/  ISETP.GE.AND P0, PT, R37, RZ, PT ;  /* 0x000000ff2500720c */ /* 0x000fe20003f06270 */
[----:B0-----:R-:W-:-:S08]  /*53e0*/  DSETP.NEU.AND P2, PT, R34, R10, PT ;  /* 0x0000000a2200722a */ /* 0x001fd00003f4d000 */
[-C--:B------:R-:W-:Y:S02]  /*53f0*/  FSEL R11, R12, R8.reuse, P1 ;  /* 0x000000080c0b7208 */ /* 0x080fe40000800000 */
[-C--:B------:R-:W-:Y:S02]  /*5400*/  FSEL R12, R13, R9.reuse, P1 ;  /* 0x000000090d0c7208 */ /* 0x080fe40000800000 */
[----:B------:R-:W-:Y:S02]  /*5410*/  FSEL R8, R11, R8, !P0 ;  /* 0x000000080b087208 */ /* 0x000fe40004000000 */
[----:B------:R-:W-:Y:S02]  /*5420*/  FSEL R9, R12, R9, !P0 ;  /* 0x000000090c097208 */ /* 0x000fe40004000000 */
[----:B------:R-:W-:Y:S02]  /*5430*/  @P2 FSEL R8, R8, RZ, P0 ;  /* 0x000000ff08082208 */ /* 0x000fe40000000000 */
[----:B------:R-:W-:-:S07]  /*5440*/  @P2 FSEL R9, R9, -QNAN , P0 ;  /* 0xfff8000009092808 */ /* 0x000fce0000000000 */
.L_x_61:
[----:B------:R-:W-:Y:S05]  /*5450*/  BSYNC.RECONVERGENT B1 ;  /* 0x0000000000017941 */ /* 0x000fea0003800200 */
.L_x_60:
[----:B------:R-:W-:Y:S01]  /*5460*/  DADD R10, R34, R36 ;  /* 0x00000000220a7229 */ /* 0x000fe20000000024 */
        /* <DEDUP_REMOVED lines=14> */
[----:B------:R-:W-:Y:S01]  /*5550*/  SEL R9, R8, 0x3ff00000, P0 ;  /* 0x3ff0000008097807 */ /* 0x000fe20000000000 */
[----:B------:R-:W-:Y:S01]  /*5560*/  IMAD.MOV.U32 R8, RZ, RZ, RZ ;  /* 0x000000ffff087224 */ /* 0x000fe200078e00ff */
[----:B------:R-:W-:Y:S06]  /*5570*/  BRA `(.L_x_64) ;  /* 0x00000000002c7947 */ /* 0x000fec0003800000 */
.L_x_65:
[----:B------:R-:W-:-:S14]  /*5580*/  DSETP.NEU.AND P0, PT, |R36|, +INF , PT ;  /* 0x7ff000002400742a */ /* 0x000fdc0003f0d200 */
[----:B------:R-:W-:Y:S05]  /*5590*/  @P0 BRA `(.L_x_64) ;  /* 0x0000000000240947 */ /* 0x000fea0003800000 */
[C---:B------:R-:W-:Y:S02]  /*55a0*/  ISETP.GE.AND P2, PT, R35.reuse, RZ, PT ;  /* 0x000000ff2300720c */ /* 0x040fe40003f46270 */
[----:B------:R-:W-:Y:S02]  /*55b0*/  LOP3.LUT R8, R35, 0x7fffffff, RZ, 0xc0, !PT ;  /* 0x7fffffff23087812 */ /* 0x000fe400078ec0ff */
[----:B------:R-:W-:Y:S02]  /*55c0*/  SEL R9, RZ, 0x7ff00000, !P2 ;  /* 0x7ff00000ff097807 */ /* 0x000fe40005000000 */
[----:B------:R-:W-:Y:S02]  /*55d0*/  ISETP.GE.AND P0, PT, R37, RZ, PT ;  /* 0x000000ff2500720c */ /* 0x000fe40003f06270 */
[----:B------:R-:W-:Y:S01]  /*55e0*/  ISETP.NE.AND P2, PT, R8, 0x3fe00000, PT ;  /* 0x3fe000000800780c */ /* 0x000fe20003f45270 */
[----:B------:R-:W-:-:S05]  /*55f0*/  VIADD R8, R9, 0x80000000 ;  /* 0x8000000009087836 */ /* 0x000fca0000000000 */
[----:B------:R-:W-:-:S05]  /*5600*/  SEL R8, R8, R9, P2 ;  /* 0x0000000908087207 */ /* 0x000fca0001000000 */
[----:B------:R-:W-:Y:S01]  /*5610*/  @!P0 SEL R9, R8, R9, P1 ;  /* 0x0000000908098207 */ /* 0x000fe20000800000 */
[----:B------:R-:W-:-:S07]  /*5620*/  IMAD.MOV.U32 R8, RZ, RZ, RZ ;  /* 0x000000ffff087224 */ /* 0x000fce00078e00ff */
.L_x_64:
[----:B------:R-:W-:Y:S05]  /*5630*/  BSYNC.RECONVERGENT B1 ;  /* 0x0000000000017941 */ /* 0x000fea0003800200 */
.L_x_63:
[----:B------:R-:W-:Y:S02]  /*5640*/  DSETP.NEU.AND P0, PT, R36, 1, PT ;  /* 0x3ff000002400742a */ /* 0x000fe40003f0d000 */
[----:B------:R-:W-:-:S04]  /*5650*/  DSETP.NEU.AND P1, PT, R34, RZ, PT ;  /* 0x000000ff2200722a */ /* 0x000fc80003f2d000 */
[----:B------:R-:W-:Y:S02]  /*5660*/  FSEL R52, R8, RZ, P0 ;  /* 0x000000ff08347208 */ /* 0x000fe40000000000 */
[----:B------:R-:W-:Y:S02]  /*5670*/  FSEL R8, R9, 1.875, P0 ;  /* 0x3ff0000009087808 */ /* 0x000fe40000000000 */
[----:B------:R-:W-:Y:S02]  /*5680*/  FSEL R52, R52, RZ, P1 ;  /* 0x000000ff34347208 */ /* 0x000fe40000800000 */
[----:B------:R-:W-:-:S07]  /*5690*/  FSEL R53, R8, 1.875, P1 ;  /* 0x3ff0000008357808 */ /* 0x000fce0000800000 */
.L_x_59:
[----:B------:R-:W-:Y:S05]  /*56a0*/  BSYNC.RECONVERGENT B0 ;  /* 0x0000000000007941 */ /* 0x000fea0003800200 */
.L_x_58:
[----:B------:R-:W-:Y:S01]  /*56b0*/  ISETP.GE.U32.AND P1, PT, R2, 0xf, PT ;  /* 0x0000000f0200780c */ /* 0x000fe20003f26070 */
[----:B------:R-:W-:Y:S01]  /*56c0*/  IMAD.MOV.U32 R36, RZ, RZ, RZ ;  /* 0x000000ffff247224 */ /* 0x000fe200078e00ff */
[----:B------:R-:W-:-:S11]  /*56d0*/  ISETP.NE.AND P0, PT, R6, RZ, PT ;  /* 0x000000ff0600720c */ /* 0x000fd60003f05270 */
[----:B------:R-:W-:Y:S05]  /*56e0*/  @!P1 BRA `(.L_x_66) ;  /* 0x0000000000e09947 */ /* 0x000fea0003800000 */
[----:B------:R-:W0:Y:S01]  /*56f0*/  LDC R36, c[0x0][0x3d4] ;  /* 0x0000f500ff247b82 */ /* 0x000e220000000800 */
[----:B------:R-:W1:Y:S01]  /*5700*/  LDCU.64 UR6, c[0x0][0x388] ;  /* 0x00007100ff0677ac */ /* 0x000e620008000a00 */
[----:B------:R-:W-:Y:S01]  /*5710*/  VIADD R37, R1, 0xe0 ;  /* 0x000000e001257836 */ /* 0x000fe20000000000 */
[----:B------:R-:W2:Y:S01]  /*5720*/  LDCU.64 UR10, c[0x0][0x390] ;  /* 0x00007200ff0a77ac */ /* 0x000ea20008000a00 */
[----:B-1----:R-:W-:-:S04]  /*5730*/  UIADD3 UR5, UP0, UPT, UR6, 0x40, URZ ;  /* 0x0000004006057890 */ /* 0x002fc8000ff1e0ff */
[----:B------:R-:W-:Y:S01]  /*5740*/  UIADD3.X UR6, UPT, UPT, URZ, UR7, URZ, UP0, !UPT ;  /* 0x00000007ff067290 */ /* 0x000fe200087fe4ff */
[----:B0-----:R-:W-:Y:S01]  /*5750*/  LOP3.LUT R36, R36, 0x7ffffff0, RZ, 0xc0, !PT ;  /* 0x7ffffff024247812 */ /* 0x001fe200078ec0ff */
[----:B------:R-:W-:-:S04]  /*5760*/  IMAD.U32 R38, RZ, RZ, UR5 ;  /* 0x00000005ff267e24 */ /* 0x000fc8000f8e00ff */
[----:B------:R-:W-:Y:S02]  /*5770*/  IMAD.MOV R51, RZ, RZ, -R36 ;  /* 0x000000ffff337224 */ /* 0x000fe400078e0a24 */
[----:B--2---:R-:W-:-:S07]  /*5780*/  IMAD.U32 R39, RZ, RZ, UR6 ;  /* 0x00000006ff277e24 */ /* 0x004fce000f8e00ff */
.L_x_67:
[----:B------:R-:W2:Y:S04]  /*5790*/  LDG.E.64 R28, desc[UR8][R38.64+-0x40] ;  /* 0xffffc008261c7981 */ /* 0x000ea8000c1e1b00 */
[----:B------:R-:W3:Y:S04]  /*57a0*/  LDG.E.64 R30, desc[UR8][R38.64+-0x38] ;  /* 0xffffc808261e7981 */ /* 0x000ee8000c1e1b00 */
        /* <DEDUP_REMOVED lines=21> */
[----:B------:R0:W-:Y:S01]  /*5900*/  STL.128 [R37+-0x40], R28 ;  /* 0xffffc01c25007387 */ /* 0x0001e20000100c00 */
        /* <DEDUP_REMOVED lines=13> */
[----:B0-----:R-:W-:-:S05]  /*59e0*/  DADD R28, R56, -UR10 ;  /* 0x8000000a381c7e29 */ /* 0x001fca0008000000 */
[----:B------:R-:W-:Y:S01]  /*59f0*/  STL.128 [R37+0x10], R24 ;  /* 0x0000101825007387 */ /* 0x000fe20000100c00 */
[----:B------:R-:W-:Y:S02]  /*5a00*/  DADD R30, R54, -UR10 ;  /* 0x8000000a361e7e29 */ /* 0x000fe40008000000 */
[----:B------:R-:W-:-:S05]  /*5a10*/  DADD R32, R32, -UR10 ;  /* 0x8000000a20207e29 */ /* 0x000fca0008000000 */
[----:B------:R-:W-:Y:S01]  /*5a20*/  STL.128 [R37+0x20], R28 ;  /* 0x0000201c25007387 */ /* 0x000fe20000100c00 */
[----:B------:R-:W-:-:S07]  /*5a30*/  DADD R34, R34, -UR10 ;  /* 0x8000000a22227e29 */ /* 0x000fce0008000000 */
[----:B------:R0:W-:Y:S02]  /*5a40*/  STL.128 [R37+0x30], R32 ;  /* 0x0000302025007387 */ /* 0x0001e40000100c00 */
[----:B0-----:R-:W-:Y:S01]  /*5a50*/  IADD3 R37, PT, PT, R37, 0x80, RZ ;  /* 0x0000008025257810 */ /* 0x001fe20007ffe0ff */
[----:B------:R-:W-:Y:S06]  /*5a60*/  @P2 BRA `(.L_x_67) ;  /* 0xfffffffc00482947 */ /* 0x000fec000383ffff */
.L_x_66:
[----:B------:R-:W-:Y:S05]  /*5a70*/  @!P0 BRA `(.L_x_68) ;  /* 0x0000000400048947 */ /* 0x000fea0003800000 */
[----:B------:R-:W-:Y:S02]  /*5a80*/  ISETP.GE.U32.AND P2, PT, R6, 0x8, PT ;  /* 0x000000080600780c */ /* 0x000fe40003f46070 */
[----:B------:R-:W-:-:S11]  /*5a90*/  ISETP.NE.AND P3, PT, R50, RZ, PT ;  /* 0x000000ff3200720c */ /* 0x000fd60003f65270 */
[----:B------:R-:W-:Y:S05]  /*5aa0*/  @!P2 BRA `(.L_x_69) ;  /* 0x000000000064a947 */ /* 0x000fea0003800000 */
[----:B------:R-:W0:Y:S01]  /*5ab0*/  LDC.64 R24, c[0x0][0x388] ;  /* 0x0000e200ff187b82 */ /* 0x000e220000000a00 */
        /* <DEDUP_REMOVED lines=10> */
[----:B------:R-:W-:-:S02]  /*5b60*/  IMAD R27, R36, 0x8, R1 ;  /* 0x00000008241b7824 */ /* 0x000fc400078e0201 */
[----:B------:R-:W-:Y:S01]  /*5b70*/  VIADD R36, R36, 0x8 ;  /* 0x0000000824247836 */ /* 0x000fe20000000000 */
[----:B-1----:R-:W-:Y:S02]  /*5b80*/  DADD R8, R8, -UR6 ;  /* 0x8000000608087e29 */ /* 0x002fe40008000000 */
        /* <DEDUP_REMOVED lines=11> */
.L_x_69:
[----:B------:R-:W-:Y:S05]  /*5c40*/  @!P3 BRA `(.L_x_68) ;  /* 0x000000000090b947 */ /* 0x000fea0003800000 */
[----:B------:R-:W-:Y:S01]  /*5c50*/  ISETP.GE.U32.AND P2, PT, R50, 0x4, PT ;  /* 0x000000043200780c */ /* 0x000fe20003f46070 */
[----:B------:R-:W1:-:S12]  /*5c60*/  LDCU UR5, c[0x0][0x3d4] ;  /* 0x00007a80ff0577ac */ /* 0x000e580008000800 */
[----:B0-----:R-:W0:Y:S08]  /*5c70*/  @P2 LDC.64 R8, c[0x0][0x388] ;  /* 0x0000e200ff082b82 */ /* 0x001e300000000a00 */
[----:B------:R-:W2:Y:S01]  /*5c80*/  @P2 LDC.64 R14, c[0x0][0x390] ;  /* 0x0000e400ff0e2b82 */ /* 0x000ea20000000a00 */
[----:B0-----:R-:W-:-:S05]  /*5c90*/  @P2 IMAD.WIDE.U32 R16, R36, 0x8, R8 ;  /* 0x0000000824102825 */ /* 0x001fca00078e0008 */
[----:B------:R-:W2:Y:S04]  /*5ca0*/  @P2 LDG.E.64 R8, desc[UR8][R16.64] ;  /* 0x0000000810082981 */ /* 0x000ea8000c1e1b00 */
[----:B------:R-:W3:Y:S04]  /*5cb0*/  @P2 LDG.E.64 R10, desc[UR8][R16.64+0x8] ;  /* 0x00000808100a2981 */ /* 0x000ee8000c1e1b00 */
[----:B------:R-:W4:Y:S04]  /*5cc0*/  @P2 LDG.E.64 R12, desc[UR8][R16.64+0x10] ;  /* 0x00001008100c2981 */ /* 0x000f28000c1e1b00 */
[----:B------:R-:W5:Y:S01]  /*5cd0*/  @P2 LDG.E.64 R18, desc[UR8][R16.64+0x18] ;  /* 0x0000180810122981 */ /* 0x000f62000c1e1b00 */
[----:B-1----:R-:W-:-:S04]  /*5ce0*/  ULOP3.LUT UR5, UR5, 0x3, URZ, 0xc0, !UPT ;  /* 0x0000000305057892 */ /* 0x002fc8000f8ec0ff */
[----:B------:R-:W-:Y:S01]  /*5cf0*/  UISETP.NE.AND UP0, UPT, UR5, URZ, UPT ;  /* 0x000000ff0500728c */ /* 0x000fe2000bf05270 */
[--C-:B--2---:R-:W-:Y:S02]  /*5d00*/  @P2 DADD R8, R8, -R14.reuse ;  /* 0x0000000008082229 */ /* 0x104fe4000000080e */
[--C-:B---3--:R-:W-:Y:S02]  /*5d10*/  @P2 DADD R10, R10, -R14.reuse ;  /* 0x000000000a0a2229 */ /* 0x108fe4000000080e */
[--C-:B----4-:R-:W-:Y:S02]  /*5d20*/  @P2 DADD R12, R12, -R14.reuse ;  /* 0x000000000c0c2229 */ /* 0x110fe4000000080e */
[----:B-----5:R-:W-:Y:S01]  /*5d30*/  @P2 DADD R14, R18, -R14 ;  /* 0x00000000120e2229 */ /* 0x020fe2000000080e */
[C---:B------:R-:W-:Y:S02]  /*5d40*/  @P2 IMAD R19, R36.reuse, 0x8, R1 ;  /* 0x0000000824132824 */ /* 0x040fe400078e0201 */
[----:B------:R-:W-:-:S03]  /*5d50*/  @P2 VIADD R36, R36, 0x4 ;  /* 0x0000000424242836 */ /* 0x000fc60000000000 */
[----:B------:R1:W-:Y:S04]  /*5d60*/  @P2 STL.128 [R19+0xa0], R8 ;  /* 0x0000a00813002387 */ /* 0x0003e80000100c00 */
[----:B------:R1:W-:Y:S01]  /*5d70*/  @P2 STL.128 [R19+0xb0], R12 ;  /* 0x0000b00c13002387 */ /* 0x0003e20000100c00 */
[----:B------:R-:W-:Y:S05]  /*5d80*/  BRA.U !UP0, `(.L_x_68) ;  /* 0x0000000108407547 */ /* 0x000fea000b800000 */
[----:B-1----:R-:W0:Y:S01]  /*5d90*/  LDC.64 R8, c[0x0][0x388] ;  /* 0x0000e200ff087b82 */ /* 0x002e220000000a00 */
[C---:B------:R-:W-:Y:S01]  /*5da0*/  IMAD R13, R36.reuse, 0x8, R49 ;  /* 0x00000008240d7824 */ /* 0x040fe200078e0231 */
[----:B------:R-:W1:Y:S01]  /*5db0*/  LDCU.64 UR6, c[0x0][0x390] ;  /* 0x00007200ff0677ac */ /* 0x000e620008000a00 */
[----:B------:R-:W-:Y:S01]  /*5dc0*/  UIADD3 UR5, UPT, UPT, -UR5, URZ, URZ ;  /* 0x000000ff05057290 */ /* 0x000fe2000fffe1ff */
[----:B0-----:R-:W-:-:S04]  /*5dd0*/  IMAD.WIDE.U32 R8, R36, 0x8, R8 ;  /* 0x0000000824087825 */ /* 0x001fc800078e0008 */
[----:B------:R-:W-:Y:S02]  /*5de0*/  IMAD.MOV.U32 R10, RZ, RZ, R8 ;  /* 0x000000ffff0a7224 */ /* 0x000fe400078e0008 */
[----:B-1----:R-:W-:-:S07]  /*5df0*/  IMAD.MOV.U32 R11, RZ, RZ, R9 ;  /* 0x000000ffff0b7224 */ /* 0x002fce00078e0009 */
.L_x_70:
[----:B------:R0:W2:Y:S01]  /*5e00*/  LDG.E.64 R8, desc[UR8][R10.64] ;  /* 0x000000080a087981 */ /* 0x0000a2000c1e1b00 */
[----:B------:R-:W-:-:S04]  /*5e10*/  UIADD3 UR5, UPT, UPT, UR5, 0x1, URZ ;  /* 0x0000000105057890 */ /* 0x000fc8000fffe0ff */
[----:B------:R-:W-:Y:S01]  /*5e20*/  UISETP.NE.AND UP0, UPT, UR5, URZ, UPT ;  /* 0x000000ff0500728c */ /* 0x000fe2000bf05270 */
[----:B0-----:R-:W-:-:S05]  /*5e30*/  IADD3 R10, P2, PT, R10, 0x8, RZ ;  /* 0x000000080a0a7810 */ /* 0x001fca0007f5e0ff */
[----:B------:R-:W-:Y:S01]  /*5e40*/  IMAD.X R11, RZ, RZ, R11, P2 ;  /* 0x000000ffff0b7224 */ /* 0x000fe200010e060b */
[----:B--2---:R-:W-:-:S07]  /*5e50*/  DADD R8, R8, -UR6 ;  /* 0x8000000608087e29 */ /* 0x004fce0008000000 */
[----:B------:R0:W-:Y:S02]  /*5e60*/  STL.64 [R13], R8 ;  /* 0x000000080d007387 */ /* 0x0001e40000100a00 */
[----:B0-----:R-:W-:Y:S01]  /*5e70*/  VIADD R13, R13, 0x8 ;  /* 0x000000080d0d7836 */ /* 0x001fe20000000000 */
[----:B------:R-:W-:Y:S06]  /*5e80*/  BRA.U UP0, `(.L_x_70) ;  /* 0xfffffffd00dc7547 */ /* 0x000fec000b83ffff */
.L_x_68:
[----:B------:R-:W-:Y:S01]  /*5e90*/  IMAD.MOV.U32 R54, RZ, RZ, RZ ;  /* 0x000000ffff367224 */ /* 0x000fe200078e00ff */
[----:B------:R-:W-:Y:S01]  /*5ea0*/  CS2R R56, SRZ ;  /* 0x0000000000387805 */ /* 0x000fe2000001ff00 */
[----:B------:R-:W-:Y:S06]  /*5eb0*/  @!P1 BRA `(.L_x_71) ;  /* 0x0000000000ac9947 */ /* 0x000fec0003800000 */
[----:B------:R-:W2:Y:S01]  /*5ec0*/  LDC R54, c[0x0][0x3d4] ;  /* 0x0000f500ff367b82 */ /* 0x000ea20000000800 */
[C---:B------:R-:W-:Y:S01]  /*5ed0*/  VIADD R51, R1.reuse, 0xe0 ;  /* 0x000000e001337836 */ /* 0x040fe20000000000 */
[----:B------:R-:W-:Y:S01]  /*5ee0*/  CS2R R56, SRZ ;  /* 0x0000000000387805 */ /* 0x000fe2000001ff00 */
[----:B------:R-:W-:Y:S01]  /*5ef0*/  VIADD R55, R1, 0x90 ;  /* 0x0000009001377836 */ /* 0x000fe20000000000 */
[----:B--2---:R-:W-:-:S05]  /*5f00*/  LOP3.LUT R54, R54, 0x7ffffff0, RZ, 0xc0, !PT ;  /* 0x7ffffff036367812 */ /* 0x004fca00078ec0ff */
[----:B------:R-:W-:-:S07]  /*5f10*/  IMAD.MOV R58, RZ, RZ, -R54 ;  /* 0x000000ffff3a7224 */ /* 0x000fce00078e0a36 */
.L_x_72:
[----:B01----:R-:W2:Y:S04]  /*5f20*/  LDL.128 R8, [R51+-0x40] ;  /* 0xffffc00033087983 */ /* 0x003ea80000100c00 */
[----:B------:R-:W2:Y:S04]  /*5f30*/  LDL.128 R12, [R55+-0x40] ;  /* 0xffffc000370c7983 */ /* 0x000ea80000100c00 */
[----:B------:R-:W3:Y:S04]  /*5f40*/  LDL.128 R32, [R51+-0x30] ;  /* 0xffffd00033207983 */ /* 0x000ee80000100c00 */
[----:B------:R-:W3:Y:S04]  /*5f50*/  LDL.128 R36, [R55+-0x30] ;  /* 0xffffd00037247983 */ /* 0x000ee80000100c00 */
[----:B------:R-:W4:Y:S04]  /*5f60*/  LDL.128 R16, [R51+-0x20] ;  /* 0xffffe00033107983 */ /* 0x000f280000100c00 */
[----:B------:R-:W4:Y:S04]  /*5f70*/  LDL.128 R20, [R55+-0x20] ;  /* 0xffffe00037147983 */ /* 0x000f280000100c00 */
[----:B------:R-:W5:Y:S04]  /*5f80*/  LDL.128 R24, [R51+-0x10] ;  /* 0xfffff00033187983 */ /* 0x000f680000100c00 */
[----:B------:R-:W5:Y:S01]  /*5f90*/  LDL.128 R28, [R55+-0x10] ;  /* 0xfffff000371c7983 */ /* 0x000f620000100c00 */
[----:B--2---:R-:W-:-:S08]  /*5fa0*/  DFMA R8, R8, R12, R56 ;  /* 0x0000000c0808722b */ /* 0x004fd00000000038 */
[----:B------:R-:W-:Y:S01]  /*5fb0*/  DFMA R8, R10, R14, R8 ;  /* 0x0000000e0a08722b */ /* 0x000fe20000000008 */
[----:B------:R-:W2:Y:S07]  /*5fc0*/  LDL.128 R12, [R55] ;  /* 0x00000000370c7983 */ /* 0x000eae0000100c00 */
[----:B---3--:R-:W-:Y:S02]  /*5fd0*/  DFMA R32, R32, R36, R8 ;  /* 0x000000242020722b */ /* 0x008fe40000000008 */
[----:B------:R-:W2:Y:S06]  /*5fe0*/  LDL.128 R8, [R51] ;  /* 0x0000000033087983 */ /* 0x000eac0000100c00 */
[----:B------:R-:W-:Y:S01]  /*5ff0*/  DFMA R32, R34, R38, R32 ;  /* 0x000000262220722b */ /* 0x000fe20000000020 */
[----:B------:R-:W3:Y:S07]  /*6000*/  LDL.128 R36, [R51+0x10] ;  /* 0x0000100033247983 */ /* 0x000eee0000100c00 */
[----:B----4-:R-:W-:-:S02]  /*6010*/  DFMA R16, R16, R20, R32 ;  /* 0x000000141010722b */ /* 0x010fc40000000020 */
[----:B------:R-:W3:Y:S06]  /*6020*/  LDL.128 R32, [R55+0x10] ;  /* 0x0000100037207983 */ /* 0x000eec0000100c00 */
[----:B------:R-:W-:Y:S01]  /*6030*/  DFMA R16, R18, R22, R16 ;  /* 0x000000161210722b */ /* 0x000fe20000000010 */
[----:B------:R-:W4:Y:S07]  /*6040*/  LDL.128 R20, [R55+0x20] ;  /* 0x0000200037147983 */ /* 0x000f2e0000100c00 */
[----:B-----5:R-:W-:-:S02]  /*6050*/  DFMA R24, R24, R28, R16 ;  /* 0x0000001c1818722b */ /* 0x020fc40000000010 */
[----:B------:R-:W4:Y:S06]  /*6060*/  LDL.128 R16, [R51+0x20] ;  /* 0x0000200033107983 */ /* 0x000f2c0000100c00 */
[----:B------:R-:W-:Y:S01]  /*6070*/  DFMA R24, R26, R30, R24 ;  /* 0x0000001e1a18722b */ /* 0x000fe20000000018 */
[----:B------:R-:W5:Y:S07]  /*6080*/  LDL.128 R28, [R55+0x30] ;  /* 0x00003000371c7983 */ /* 0x000f6e0000100c00 */
[----:B--2---:R-:W-:-:S02]  /*6090*/  DFMA R8, R8, R12, R24 ;  /* 0x0000000c0808722b */ /* 0x004fc40000000018 */
[----:B------:R0:W5:Y:S06]  /*60a0*/  LDL.128 R24, [R51+0x30] ;  /* 0x0000300033187983 */ /* 0x00016c0000100c00 */
[----:B------:R-:W-:-:S08]  /*60b0*/  DFMA R8, R10, R14, R8 ;  /* 0x0000000e0a08722b */ /* 0x000fd00000000008 */
[----:B---3--:R-:W-:-:S08]  /*60c0*/  DFMA R8, R36, R32, R8 ;  /* 0x000000202408722b */ /* 0x008fd00000000008 */
[----:B------:R-:W-:Y:S01]  /*60d0*/  DFMA R8, R38, R34, R8 ;  /* 0x000000222608722b */ /* 0x000fe20000000008 */
[----:B------:R-:W-:-:S07]  /*60e0*/  VIADD R58, R58, 0x10 ;  /* 0x000000103a3a7836 */ /* 0x000fce0000000000 */
[----:B----4-:R-:W-:Y:S01]  /*60f0*/  DFMA R8, R16, R20, R8 ;  /* 0x000000141008722b */ /* 0x010fe20000000008 */
[----:B------:R-:W-:-:S07]  /*6100*/  ISETP.NE.AND P1, PT, R58, RZ, PT ;  /* 0x000000ff3a00720c */ /* 0x000fce0003f25270 */
[----:B------:R-:W-:Y:S01]  /*6110*/  DFMA R8, R18, R22, R8 ;  /* 0x000000161208722b */ /* 0x000fe20000000008 */
[----:B0-----:R-:W-:Y:S01]  /*6120*/  IADD3 R51, PT, PT, R51, 0x80, RZ ;  /* 0x0000008033337810 */ /* 0x001fe20007ffe0ff */
[----:B------:R-:W-:-:S06]  /*6130*/  VIADD R55, R55, 0x80 ;  /* 0x0000008037377836 */ /* 0x000fcc0000000000 */
[----:B-----5:R-:W-:-:S08]  /*6140*/  DFMA R8, R24, R28, R8 ;  /* 0x0000001c1808722b */ /* 0x020fd00000000008 */
[----:B------:R-:W-:Y:S01]  /*6150*/  DFMA R56, R26, R30, R8 ;  /* 0x0000001e1a38722b */ /* 0x000fe20000000008 */
[----:B------:R-:W-:Y:S10]  /*6160*/  @P1 BRA `(.L_x_72) ;  /* 0xfffffffc006c1947 */ /* 0x000ff4000383ffff */
.L_x_71:
[----:B------:R-:W-:Y:S05]  /*6170*/  @!P0 BRA `(.L_x_73) ;  /* 0x0000000000c08947 */ /* 0x000fea0003800000 */
[----:B------:R-:W-:Y:S02]  /*6180*/  ISETP.GE.U32.AND P0, PT, R6, 0x8, PT ;  /* 0x000000080600780c */ /* 0x000fe40003f06070 */
[----:B------:R-:W-:-:S11]  /*6190*/  ISETP.NE.AND P1, PT, R50, RZ, PT ;  /* 0x000000ff3200720c */ /* 0x000fd60003f25270 */
[----:B------:R-:W-:Y:S05]  /*61a0*/  @!P0 BRA `(.L_x_74) ;  /* 0x0000000000488947 */ /* 0x000fea0003800000 */
[----:B------:R-:W-:-:S05]  /*61b0*/  IMAD R6, R54, 0x8, R1 ;  /* 0x0000000836067824 */ /* 0x000fca00078e0201 */
[----:B01----:R-:W2:Y:S04]  /*61c0*/  LDL.128 R8, [R6+0xa0] ;  /* 0x0000a00006087983 */ /* 0x003ea80000100c00 */
[----:B------:R-:W2:Y:S04]  /*61d0*/  LDL.128 R12, [R6+0x50] ;  /* 0x00005000060c7983 */ /* 0x000ea80000100c00 */
        /* <DEDUP_REMOVED lines=15> */
.L_x_74:
[----:B------:R-:W-:Y:S05]  /*62d0*/  @!P1 BRA `(.L_x_73) ;  /* 0x0000000000689947 */ /* 0x000fea0003800000 */
[----:B------:R-:W-:Y:S01]  /*62e0*/  ISETP.GE.U32.AND P0, PT, R50, 0x4, PT ;  /* 0x000000043200780c */ /* 0x000fe20003f06070 */
[----:B------:R-:W2:-:S12]  /*62f0*/  LDCU UR5, c[0x0][0x3d4] ;  /* 0x00007a80ff0577ac */ /* 0x000e980008000800 */
[----:B------:R-:W-:-:S05]  /*6300*/  @P0 IMAD R6, R54, 0x8, R1 ;  /* 0x0000000836060824 */ /* 0x000fca00078e0201 */
[----:B01----:R-:W3:Y:S04]  /*6310*/  @P0 LDL.128 R8, [R6+0xa0] ;  /* 0x0000a00006080983 */ /* 0x003ee80000100c00 */
[----:B------:R-:W3:Y:S04]  /*6320*/  @P0 LDL.128 R12, [R6+0x50] ;  /* 0x00005000060c0983 */ /* 0x000ee80000100c00 */
[----:B------:R-:W4:Y:S04]  /*6330*/  @P0 LDL.128 R16, [R6+0xb0] ;  /* 0x0000b00006100983 */ /* 0x000f280000100c00 */
[----:B------:R-:W4:Y:S01]  /*6340*/  @P0 LDL.128 R20, [R6+0x60] ;  /* 0x0000600006140983 */ /* 0x000f220000100c00 */
[----:B--2---:R-:W-:Y:S01]  /*6350*/  ULOP3.LUT UR5, UR5, 0x3, URZ, 0xc0, !UPT ;  /* 0x0000000305057892 */ /* 0x004fe2000f8ec0ff */
[----:B------:R-:W-:-:S03]  /*6360*/  @P0 VIADD R54, R54, 0x4 ;  /* 0x0000000436360836 */ /* 0x000fc60000000000 */
[----:B------:R-:W-:Y:S01]  /*6370*/  UISETP.NE.AND UP0, UPT, UR5, URZ, UPT ;  /* 0x000000ff0500728c */ /* 0x000fe2000bf05270 */
[----:B---3--:R-:W-:-:S08]  /*6380*/  @P0 DFMA R8, R8, R12, R56 ;  /* 0x0000000c0808022b */ /* 0x008fd00000000038 */
[----:B------:R-:W-:-:S08]  /*6390*/  @P0 DFMA R8, R10, R14, R8 ;  /* 0x0000000e0a08022b */ /* 0x000fd00000000008 */
[----:B----4-:R-:W-:-:S08]  /*63a0*/  @P0 DFMA R8, R16, R20, R8 ;  /* 0x000000141008022b */ /* 0x010fd00000000008 */
[----:B------:R-:W-:Y:S01]  /*63b0*/  @P0 DFMA R56, R18, R22, R8 ;  /* 0x000000161238022b */ /* 0x000fe20000000008 */
[----:B------:R-:W-:Y:S10]  /*63c0*/  BRA.U !UP0, `(.L_x_73) ;  /* 0x00000001082c7547 */ /* 0x000ff4000b800000 */
[C---:B------:R-:W-:Y:S01]  /*63d0*/  IMAD R0, R54.reuse, 0x8, R0 ;  /* 0x0000000836007824 */ /* 0x040fe200078e0200 */
[----:B------:R-:W-:Y:S01]  /*63e0*/  UIADD3 UR5, UPT, UPT, -UR5, URZ, URZ ;  /* 0x000000ff05057290 */ /* 0x000fe2000fffe1ff */
[----:B------:R-:W-:-:S11]  /*63f0*/  IMAD R49, R54, 0x8, R49 ;  /* 0x0000000836317824 */ /* 0x000fd600078e0231 */
.L_x_75:
        /* <DEDUP_REMOVED lines=8> */
.L_x_73:
[----:B------:R-:W-:Y:S01]  /*6480*/  ISETP.GE.U32.AND P0, PT, R2, 0x7, PT ;  /* 0x000000070200780c */ /* 0x000fe20003f06070 */
[----:B------:R-:W-:Y:S01]  /*6490*/  IMAD.MOV.U32 R32, RZ, RZ, RZ ;  /* 0x000000ffff207224 */ /* 0x000fe200078e00ff */
[----:B------:R-:W-:-:S11]  /*64a0*/  CS2R R36, SRZ ;  /* 0x0000000000247805 */ /* 0x000fd6000001ff00 */
[----:B------:R-:W-:Y:S05]  /*64b0*/  @!P0 BRA `(.L_x_76) ;  /* 0x0000000c00c48947 */ /* 0x000fea0003800000 */
[----:B------:R-:W2:Y:S01]  /*64c0*/  LDCU UR5, c[0x0][0x3d4] ;  /* 0x00007a80ff0577ac */ /* 0x000ea20008000800 */
[C---:B------:R-:W-:Y:S01]  /*64d0*/  VIADD R0, R1.reuse, 0x70 ;  /* 0x0000007001007836 */ /* 0x040fe20000000000 */
[----:B------:R-:W-:Y:S01]  /*64e0*/  CS2R R36, SRZ ;  /* 0x0000000000247805 */ /* 0x000fe2000001ff00 */
[----:B------:R-:W-:Y:S01]  /*64f0*/  VIADD R2, R1, 0xc0 ;  /* 0x000000c001027836 */ /* 0x000fe20000000000 */
[----:B------:R-:W3:Y:S01]  /*6500*/  LDCU.64 UR10, c[0x0][0x398] ;  /* 0x00007300ff0a77ac */ /* 0x000ee20008000a00 */
[----:B--2---:R-:W-:Y:S02]  /*6510*/  ULOP3.LUT UR7, UR5, 0x7ffffff8, URZ, 0xc0, !UPT ;  /* 0x7ffffff805077892 */ /* 0x004fe4000f8ec0ff */
[----:B---3--:R-:W-:Y:S02]  /*6520*/  UIADD3 UR5, UP0, UPT, UR10, 0x20, URZ ;  /* 0x000000200a057890 */ /* 0x008fe4000ff1e0ff */
[----:B------:R-:W-:Y:S02]  /*6530*/  UIADD3 UR10, UPT, UPT, -UR7, URZ, URZ ;  /* 0x000000ff070a7290 */ /* 0x000fe4000fffe1ff */
[----:B------:R-:W-:Y:S01]  /*6540*/  IMAD.U32 R32, RZ, RZ, UR7 ;  /* 0x00000007ff207e24 */ /* 0x000fe2000f8e00ff */
[----:B------:R-:W-:Y:S01]  /*6550*/  UIADD3.X UR6, UPT, UPT, URZ, UR11, URZ, UP0, !UPT ;  /* 0x0000000bff067290 */ /* 0x000fe200087fe4ff */
[----:B------:R-:W-:-:S02]  /*6560*/  IMAD.U32 R34, RZ, RZ, UR5 ;  /* 0x00000005ff227e24 */ /* 0x000fc4000f8e00ff */
[----:B------:R-:W-:-:S03]  /*6570*/  IMAD.U32 R6, RZ, RZ, UR10 ;  /* 0x0000000aff067e24 */ /* 0x000fc6000f8e00ff */
[----:B------:R-:W-:-:S07]  /*6580*/  MOV R35, UR6 ;  /* 0x0000000600237c02 */ /* 0x000fce0008000f00 */
.L_x_85:
[----:B01----:R-:W2:Y:S01]  /*6590*/  LDG.E.64 R8, desc[UR8][R34.64+-0x20] ;  /* 0xffffe00822087981 */ /* 0x003ea2000c1e1b00 */
        /* <DEDUP_REMOVED lines=23> */
.L_x_77:
        /* <DEDUP_REMOVED lines=29> */
.L_x_78:
        /* <DEDUP_REMOVED lines=26> */
.L_x_79:
        /* <DEDUP_REMOVED lines=29> */
.L_x_80:
[----:B------:R-:W2:Y:S01]  /*6c50*/  LDG.E.64 R8, desc[UR8][R34.64] ;  /* 0x0000000822087981 */ /* 0x000ea2000c1e1b00 */
[----:B------:R-:W0:Y:S01]  /*6c60*/  MUFU.RCP64H R13, R41 ;  /* 0x00000029000d7308 */ /* 0x000e220000001800 */
[----:B------:R-:W-:Y:S01]  /*6c70*/  MOV R12, 0x1 ;  /* 0x00000001000c7802 */ /* 0x000fe20000000f00 */
        /* <DEDUP_REMOVED lines=23> */
.L_x_81:
        /* <DEDUP_REMOVED lines=29> */
.L_x_82:
        /* <DEDUP_REMOVED lines=19> */
[----:B------:R-:W-:Y:S01]  /*70f0*/  MOV R16, R8 ;  /* 0x0000000800107202 */ /* 0x000fe20000000f00 */
[----:B------:R-:W-:Y:S01]  /*7100*/  IMAD.MOV.U32 R8, RZ, RZ, R40 ;  /* 0x000000ffff087224 */ /* 0x000fe200078e0028 */
[----:B------:R-:W-:Y:S01]  /*7110*/  MOV R12, 0x7140 ;  /* 0x00007140000c7802 */ /* 0x000fe20000000f00 */
[----:B------:R-:W-:-:S07]  /*7120*/  IMAD.MOV.U32 R13, RZ, RZ, R41 ;  /* 0x000000ffff0d7224 */ /* 0x000fce00078e0029 */
[----:B------:R-:W-:Y:S05]  /*7130*/  CALL.REL.NOINC `($__internal_0_$__cuda_sm20_div_rn_f64_full) ;  /* 0x0000019000147944 */ /* 0x000fea0003c00000 */
[----:B------:R-:W-:Y:S02]  /*7140*/  IMAD.MOV.U32 R16, RZ, RZ, R8 ;  /* 0x000000ffff107224 */ /* 0x000fe400078e0008 */
[----:B------:R-:W-:-:S07]  /*7150*/  IMAD.MOV.U32 R17, RZ, RZ, R9 ;  /* 0x000000ffff117224 */ /* 0x000fce00078e0009 */
.L_x_83:
        /* <DEDUP_REMOVED lines=29> */
.L_x_84:
[----:B------:R-:W-:Y:S01]  /*7330*/  VIADD R6, R6, 0x8 ;  /* 0x0000000806067836 */ /* 0x000fe20000000000 */
[----:B------:R-:W-:Y:S01]  /*7340*/  DMUL R14, R14, R18 ;  /* 0x000000120e0e7228 */ /* 0x000fe20000000000 */
[----:B------:R-:W-:Y:S01]  /*7350*/  IADD3 R34, P1, PT, R34, 0x40, RZ ;  /* 0x0000004022227810 */ /* 0x000fe20007f3e0ff */
[----:B------:R-:W-:Y:S01]  /*7360*/  DADD R10, R10, -R56 ;  /* 0x000000000a0a7229 */ /* 0x000fe20000000838 */
[----:B------:R-:W-:Y:S01]  /*7370*/  IADD3 R0, PT, PT, R0, 0x40, RZ ;  /* 0x0000004000007810 */ /* 0x000fe20007ffe0ff */
[----:B------:R-:W-:Y:S01]  /*7380*/  VIADD R2, R2, 0x40 ;  /* 0x0000004002027836 */ /* 0x000fe20000000000 */
[----:B------:R-:W-:Y:S01]  /*7390*/  ISETP.NE.AND P0, PT, R6, RZ, PT ;  /* 0x000000ff0600720c */ /* 0x000fe20003f05270 */
[----:B------:R-:W-:-:S04]  /*73a0*/  IMAD.X R35, RZ, RZ, R35, P1 ;  /* 0x000000ffff237224 */ /* 0x000fc800008e0623 */
[----:B------:R-:W-:-:S08]  /*73b0*/  DFMA R36, R14, R10, R36 ;  /* 0x0000000a0e24722b */ /* 0x000fd00000000024 */
[----:B------:R-:W-:Y:S05]  /*73c0*/  @P0 BRA `(.L_x_85) ;  /* 0xfffffff000700947 */ /* 0x000fea000383ffff */
.L_x_76:
[----:B------:R-:W-:-:S13]  /*73d0*/  ISETP.NE.AND P0, PT, R50, RZ, PT ;  /* 0x000000ff3200720c */ /* 0x000fda0003f05270 */
[----:B------:R-:W-:Y:S05]  /*73e0*/  @!P0 BRA `(.L_x_86) ;  /* 0x0000000c00648947 */ /* 0x000fea0003800000 */
[----:B------:R-:W2:Y:S01]  /*73f0*/  LDC R0, c[0x0][0x3d4] ;  /* 0x0000f500ff007b82 */ /* 0x000ea20000000800 */
[----:B------:R-:W-:Y:S02]  /*7400*/  ISETP.GE.U32.AND P0, PT, R50, 0x4, PT ;  /* 0x000000043200780c */ /* 0x000fe40003f06070 */
[----:B--2---:R-:W-:-:S11]  /*7410*/  LOP3.LUT R0, R0, 0x3, RZ, 0xc0, !PT ;  /* 0x0000000300007812 */ /* 0x004fd600078ec0ff */
[----:B------:R-:W-:Y:S05]  /*7420*/  @!P0 BRA `(.L_x_87) ;  /* 0x0000000400d08947 */ /* 0x000fea0003800000 */
[----:B01----:R-:W0:Y:S02]  /*7430*/  LDC.64 R10, c[0x0][0x398] ;  /* 0x0000e600ff0a7b82 */ /* 0x003e240000000a00 */
[----:B0-----:R-:W-:-:S05]  /*7440*/  IMAD.WIDE.U32 R10, R32, 0x8, R10 ;  /* 0x00000008200a7825 */ /* 0x001fca00078e000a */
        /* <DEDUP_REMOVED lines=23> */
.L_x_88:
[----:B------:R-:W2:Y:S01]  /*75c0*/  LDG.E.64 R18, desc[UR8][R10.64+0x8] ;  /* 0x000008080a127981 */ /* 0x000ea2000c1e1b00 */
[C-C-:B------:R-:W-:Y:S02]  /*75d0*/  IMAD R6, R32.reuse, 0x8, R1.reuse ;  /* 0x0000000820067824 */ /* 0x140fe400078e0201 */
[----:B------:R-:W-:-:S03]  /*75e0*/  IMAD R2, R32, 0x8, R1 ;  /* 0x0000000820027824 */ /* 0x000fc600078e0201 */
        /* <DEDUP_REMOVED lines=26> */
.L_x_89:
        /* <DEDUP_REMOVED lines=29> */
.L_x_90:
        /* <DEDUP_REMOVED lines=27> */
.L_x_91:
[----:B------:R-:W2:Y:S04]  /*7b10*/  LDL.64 R10, [R6+0x68] ;  /* 0x00006800060a7983 */ /* 0x000ea80000100a00 */
[----:B------:R-:W3:Y:S01]  /*7b20*/  LDL.64 R12, [R2+0xb8] ;  /* 0x0000b800020c7983 */ /* 0x000ee20000100a00 */
[----:B------:R-:W-:Y:S01]  /*7b30*/  VIADD R32, R32, 0x4 ;  /* 0x0000000420207836 */ /* 0x000fe20000000000 */
[----:B--2---:R-:W-:Y:S02]  /*7b40*/  DMUL R10, R10, R8 ;  /* 0x000000080a0a7228 */ /* 0x004fe40000000000 */
[----:B---3--:R-:W-:-:S08]  /*7b50*/  DADD R12, R12, -R56 ;  /* 0x000000000c0c7229 */ /* 0x008fd00000000838 */
[----:B------:R-:W-:-:S11]  /*7b60*/  DFMA R36, R10, R12, R14 ;  /* 0x0000000c0a24722b */ /* 0x000fd6000000000e */
.L_x_87:
[----:B------:R-:W-:-:S13]  /*7b70*/  ISETP.NE.AND P0, PT, R0, RZ, PT ;  /* 0x000000ff0000720c */ /* 0x000fda0003f05270 */
[----:B------:R-:W-:Y:S05]  /*7b80*/  @!P0 BRA `(.L_x_86) ;  /* 0x00000004007c8947 */ /* 0x000fea0003800000 */
[----:B------:R-:W-:-:S13]  /*7b90*/  ISETP.NE.AND P0, PT, R0, 0x1, PT ;  /* 0x000000010000780c */ /* 0x000fda0003f05270 */
[----:B------:R-:W-:Y:S05]  /*7ba0*/  @!P0 BRA `(.L_x_92) ;  /* 0x0000000000f08947 */ /* 0x000fea0003800000 */
[----:B01----:R-:W0:Y:S02]  /*7bb0*/  LDC.64 R10, c[0x0][0x398] ;  /* 0x0000e600ff0a7b82 */ /* 0x003e240000000a00 */
[----:B0-----:R-:W-:-:S05]  /*7bc0*/  IMAD.WIDE.U32 R10, R32, 0x8, R10 ;  /* 0x00000008200a7825 */ /* 0x001fca00078e000a */
[----:B------:R-:W2:Y:S01]  /*7bd0*/  LDG.E.64 R8, desc[UR8][R10.64] ;  /* 0x000000080a087981 */ /* 0x000ea2000c1e1b00 */
[----:B------:R-:W0:Y:S01]  /*7be0*/  MUFU.RCP64H R13, R41 ;  /* 0x00000029000d7308 */ /* 0x000e220000001800 */
        /* <DEDUP_REMOVED lines=19> */
.L_x_93:
        /* <DEDUP_REMOVED lines=31> */
.L_x_94:
[----:B------:R-:W2:Y:S04]  /*7f10*/  LDL.64 R8, [R2+0x58] ;  /* 0x0000580002087983 */ /* 0x000ea80000100a00 */
[----:B------:R-:W3:Y:S01]  /*7f20*/  LDL.64 R12, [R0+0xa8] ;  /* 0x0000a800000c7983 */ /* 0x000ee20000100a00 */
[----:B------:R-:W-:Y:S01]  /*7f30*/  VIADD R32, R32, 0x2 ;  /* 0x0000000220207836 */ /* 0x000fe20000000000 */
[----:B--2---:R-:W-:Y:S02]  /*7f40*/  DMUL R8, R8, R10 ;  /* 0x0000000a08087228 */ /* 0x004fe40000000000 */
[----:B---3--:R-:W-:-:S08]  /*7f50*/  DADD R12, R12, -R56 ;  /* 0x000000000c0c7229 */ /* 0x008fd00000000838 */
[----:B------:R-:W-:-:S11]  /*7f60*/  DFMA R36, R8, R12, R36 ;  /* 0x0000000c0824722b */ /* 0x000fd60000000024 */
.L_x_92:
[----:B------:R-:W2:Y:S02]  /*7f70*/  LDCU UR5, c[0x0][0x3d4] ;  /* 0x00007a80ff0577ac */ /* 0x000ea40008000800 */
[----:B--2---:R-:W-:-:S04]  /*7f80*/  ULOP3.LUT UR5, UR5, 0x1, URZ, 0xc0, !UPT ;  /* 0x0000000105057892 */ /* 0x004fc8000f8ec0ff */
[----:B------:R-:W-:-:S09]  /*7f90*/  UISETP.NE.U32.AND UP0, UPT, UR5, 0x1, UPT ;  /* 0x000000010500788c */ /* 0x000fd2000bf05070 */
[----:B------:R-:W-:Y:S05]  /*7fa0*/  BRA.U UP0, `(.L_x_86) ;  /* 0x0000000100747547 */ /* 0x000fea000b800000 */
[----:B01----:R-:W0:Y:S02]  /*7fb0*/  LDC.64 R8, c[0x0][0x398] ;  /* 0x0000e600ff087b82 */ /* 0x003e240000000a00 */
[----:B0-----:R-:W-:-:S06]  /*7fc0*/  IMAD.WIDE.U32 R8, R32, 0x8, R8 ;  /* 0x0000000820087825 */ /* 0x001fcc00078e0008 */
        /* <DEDUP_REMOVED lines=21> */
.L_x_95:
[----:B------:R-:W-:-:S05]  /*8120*/  IMAD R32, R32, 0x8, R1 ;  /* 0x0000000820207824 */ /* 0x000fca00078e0201 */
[----:B------:R-:W2:Y:S04]  /*8130*/  LDL.64 R10, [R32+0x50] ;  /* 0x00005000200a7983 */ /* 0x000ea80000100a00 */
[----:B------:R-:W3:Y:S01]  /*8140*/  LDL.64 R12, [R32+0xa0] ;  /* 0x0000a000200c7983 */ /* 0x000ee20000100a00 */
[----:B--2---:R-:W-:Y:S02]  /*8150*/  DMUL R10, R10, R8 ;  /* 0x000000080a0a7228 */ /* 0x004fe40000000000 */
[----:B---3--:R-:W-:-:S08]  /*8160*/  DADD R12, R12, -R56 ;  /* 0x000000000c0c7229 */ /* 0x008fd00000000838 */
[----:B------:R-:W-:-:S11]  /*8170*/  DFMA R36, R10, R12, R36 ;  /* 0x0000000c0a24722b */ /* 0x000fd60000000024 */
.L_x_86:
[----:B01----:R-:W2:Y:S01]  /*8180*/  LDL.64 R8, [R7+0xa0] ;  /* 0x0000a00007087983 */ /* 0x003ea20000100a00 */
[----:B------:R-:W-:Y:S01]  /*8190*/  IMAD R10, R48, 0x8, R1 ;  /* 0x00000008300a7824 */ /* 0x000fe200078e0201 */
[----:B------:R-:W0:Y:S02]  /*81a0*/  LDC.64 R14, c[0x0][0x380] ;  /* 0x0000e000ff0e7b82 */ /* 0x000e240000000a00 */
[----:B------:R1:W3:Y:S01]  /*81b0*/  LDL.64 R12, [R7+0x50] ;  /* 0x00005000070c7983 */ /* 0x0002e20000100a00 */
[----:B------:R-:W-:Y:S01]  /*81c0*/  IMAD.IADD R3, R5, 0x1, R3 ;  /* 0x0000000105037824 */ /* 0x000fe200078e0203 */
[----:B------:R-:W4:Y:S02]  /*81d0*/  LDCU UR5, c[0x0][0x3cc] ;  /* 0x00007980ff0577ac */ /* 0x000f240008000800 */
[----:B------:R-:W3:Y:S02]  /*81e0*/  LDL.64 R10, [R10] ;  /* 0x000000000a0a7983 */ /* 0x000ee40000100a00 */
[----:B------:R-:W1:Y:S08]  /*81f0*/  LDC.64 R24, c[0x0][0x3c8] ;  /* 0x0000f200ff187b82 */ /* 0x000e700000000a00 */
[----:B------:R-:W1:Y:S01]  /*8200*/  LDC.64 R26, c[0x0][0x3c0] ;  /* 0x0000f000ff1a7b82 */ /* 0x000e620000000a00 */
[----:B0-----:R-:W-:-:S06]  /*8210*/  IMAD.WIDE R2, R3, 0x8, R14 ;  /* 0x0000000803027825 */ /* 0x001fcc00078e020e */
[----:B------:R-:W5:Y:S01]  /*8220*/  LDG.E.64 R2, desc[UR8][R2.64] ;  /* 0x0000000802027981 */ /* 0x000f62000c1e1b00 */
[----:B----4-:R-:W1:Y:S01]  /*8230*/  MUFU.RCP64H R15, UR5 ;  /* 0x00000005000f7d08 */ /* 0x010e620008001800 */
[----:B------:R-:W-:Y:S01]  /*8240*/  IMAD.MOV.U32 R14, RZ, RZ, 0x1 ;  /* 0x00000001ff0e7424 */ /* 0x000fe200078e00ff */
[----:B------:R-:W-:-:S05]  /*8250*/  DMUL R52, R52, R44 ;  /* 0x0000002c34347228 */ /* 0x000fca0000000000 */
[----:B-1----:R-:W-:-:S08]  /*8260*/  DFMA R16, R14, -R24, 1 ;  /* 0x3ff000000e10742b */ /* 0x002fd00000000818 */
[----:B------:R-:W-:-:S08]  /*8270*/  DFMA R16, R16, R16, R16 ;  /* 0x000000101010722b */ /* 0x000fd00000000010 */
[----:B------:R-:W-:-:S08]  /*8280*/  DFMA R16, R14, R16, R14 ;  /* 0x000000100e10722b */ /* 0x000fd0000000000e */
[----:B------:R-:W-:-:S08]  /*8290*/  DFMA R6, R16, -R24, 1 ;  /* 0x3ff000001006742b */ /* 0x000fd00000000818 */
[----:B------:R-:W-:-:S08]  /*82a0*/  DFMA R20, R16, R6, R16 ;  /* 0x000000061014722b */ /* 0x000fd00000000010 */
[----:B------:R-:W-:-:S08]  /*82b0*/  DMUL R22, R20, R26 ;  /* 0x0000001a14167228 */ /* 0x000fd00000000000 */
[----:B------:R-:W-:Y:S01]  /*82c0*/  DFMA R24, R22, -R24, R26 ;  /* 0x800000181618722b */ /* 0x000fe2000000001a */
[----:B------:R-:W0:Y:S01]  /*82d0*/  LDC R26, c[0x0][0x3c4] ;  /* 0x0000f100ff1a7b82 */ /* 0x000e220000000800 */
[----:B--2---:R-:W-:-:S08]  /*82e0*/  DADD R8, R8, -R56 ;  /* 0x0000000008087229 */ /* 0x004fd00000000838 */
[----:B------:R-:W-:Y:S02]  /*82f0*/  DFMA R8, R8, R46, -R36 ;  /* 0x0000002e0808722b */ /* 0x000fe40000000824 */
[C-C-:B---3--:R-:W-:Y:S02]  /*8300*/  DADD R18, R12.reuse, -R10.reuse ;  /* 0x000000000c127229 */ /* 0x148fe4000000080a */
[C-C-:B------:R-:W-:Y:S02]  /*8310*/  DSETP.GEU.AND P1, PT, R12.reuse, R10.reuse, PT ;  /* 0x0000000a0c00722a */ /* 0x140fe40003f2e000 */
[----:B------:R-:W-:Y:S02]  /*8320*/  DSETP.GT.AND P0, PT, R12, R10, PT ;  /* 0x0000000a0c00722a */ /* 0x000fe40003f04000 */
[----:B------:R-:W-:-:S08]  /*8330*/  DMUL R8, R52, R8 ;  /* 0x0000000834087228 */ /* 0x000fd00000000000 */
[C---:B------:R-:W-:Y:S02]  /*8340*/  DMUL R16, |R8|.reuse, 0.5 ;  /* 0x3fe0000008107828 */ /* 0x040fe40000000200 */
[----:B------:R-:W-:Y:S02]  /*8350*/  DMUL R14, R8, R12 ;  /* 0x0000000c080e7228 */ /* 0x000fe40000000000 */
[----:B------:R-:W-:Y:S02]  /*8360*/  DADD R6, R42, -R8 ;  /* 0x000000002a067229 */ /* 0x000fe40000000808 */
[----:B------:R-:W-:Y:S02]  /*8370*/  DFMA R8, R20, R24, R22 ;  /* 0x000000181408722b */ /* 0x000fe40000000016 */
[----:B------:R-:W-:Y:S02]  /*8380*/  DMUL R16, R16, R18 ;  /* 0x0000001210107228 */ /* 0x000fe40000000000 */
[----:B------:R-:W-:-:S02]  /*8390*/  DFMA R14, R42, R10, R14 ;  /* 0x0000000a2a0e722b */ /* 0x000fc4000000000e */
[----:B------:R-:W-:Y:S01]  /*83a0*/  DMUL R18, R10, 0.5 ;  /* 0x3fe000000a127828 */ /* 0x000fe20000000000 */
[----:B------:R-:W-:-:S03]  /*83b0*/  FSEL R10, RZ, -1.875, P1 ;  /* 0xbff00000ff0a7808 */ /* 0x000fc60000800000 */
[----:B------:R-:W-:Y:S01]  /*83c0*/  FFMA R0, RZ, UR5, R9 ;  /* 0x00000005ff007c23 */ /* 0x000fe20008000009 */
[----:B0-----:R-:W-:Y:S02]  /*83d0*/  FSETP.GEU.AND P1, PT, |R26|, 6.5827683646048100446e-37, PT ;  /* 0x036000001a00780b */ /* 0x001fe40003f2e200 */
[----:B------:R-:W-:Y:S01]  /*83e0*/  FSEL R11, R10, 1.875, !P0 ;  /* 0x3ff000000a0b7808 */ /* 0x000fe20004000000 */
[----:B------:R-:W-:Y:S01]  /*83f0*/  DMUL R18, |R6|, R18 ;  /* 0x0000001206127228 */ /* 0x000fe20000000200 */
[----:B------:R-:W-:Y:S01]  /*8400*/  FSETP.GT.AND P0, PT, |R0|, 1.469367938527859385e-39, PT ;  /* 0x001000000000780b */ /* 0x000fe20003f04200 */
[----:B------:R-:W-:Y:S01]  /*8410*/  DFMA R6, R14, 0.5, -R16 ;  /* 0x3fe000000e06782b */ /* 0x000fe20000000810 */
[----:B------:R-:W-:-:S07]  /*8420*/  IMAD.MOV.U32 R10, RZ, RZ, RZ ;  /* 0x000000ffff0a7224 */ /* 0x000fce00078e00ff */
[----:B------:R-:W-:-:S04]  /*8430*/  DFMA R6, R18, -R10, R6 ;  /* 0x8000000a1206722b */ /* 0x000fc80000000006 */
[----:B------:R-:W-:Y:S07]  /*8440*/  @P0 BRA P1, `(.L_x_96) ;  /* 0x0000000000200947 */ /* 0x000fee0000800000 */
[----:B------:R-:W0:Y:S01]  /*8450*/  LDCU.64 UR6, c[0x0][0x3c0] ;  /* 0x00007800ff0677ac */ /* 0x000e220008000a00 */
[----:B------:R-:W-:Y:S01]  /*8460*/  MOV R12, 0x84d0 ;  /* 0x000084d0000c7802 */ /* 0x000fe20000000f00 */
[----:B------:R-:W1:Y:S01]  /*8470*/  LDCU.64 UR10, c[0x0][0x3c8] ;  /* 0x00007900ff0a77ac */ /* 0x000e620008000a00 */
[----:B0-----:R-:W-:Y:S02]  /*8480*/  IMAD.U32 R16, RZ, RZ, UR6 ;  /* 0x00000006ff107e24 */ /* 0x001fe4000f8e00ff */
[----:B------:R-:W-:Y:S02]  /*8490*/  IMAD.U32 R9, RZ, RZ, UR7 ;  /* 0x00000007ff097e24 */ /* 0x000fe4000f8e00ff */
[----:B-1----:R-:W-:Y:S02]  /*84a0*/  IMAD.U32 R8, RZ, RZ, UR10 ;  /* 0x0000000aff087e24 */ /* 0x002fe4000f8e00ff */
[----:B------:R-:W-:-:S07]  /*84b0*/  IMAD.U32 R13, RZ, RZ, UR11 ;  /* 0x0000000bff0d7e24 */ /* 0x000fce000f8e00ff */
[----:B-----5:R-:W-:Y:S05]  /*84c0*/  CALL.REL.NOINC `($__internal_0_$__cuda_sm20_div_rn_f64_full) ;  /* 0x0000017c00307944 */ /* 0x020fea0003c00000 */
.L_x_96:
[----:B------:R-:W0:Y:S01]  /*84d0*/  LDC.64 R10, c[0x0][0x380] ;  /* 0x0000e000ff0a7b82 */ /* 0x000e220000000a00 */
[----:B------:R-:W-:Y:S01]  /*84e0*/  IMAD.IADD R5, R5, 0x1, R4 ;  /* 0x0000000105057824 */ /* 0x000fe200078e0204 */
[----:B-----5:R-:W-:-:S03]  /*84f0*/  DFMA R2, R6, -R8, R2 ;  /* 0x800000080602722b */ /* 0x020fc60000000002 */
[----:B0-----:R-:W-:-:S05]  /*8500*/  IMAD.WIDE R4, R5, 0x8, R10 ;  /* 0x0000000805047825 */ /* 0x001fca00078e020a */
[----:B------:R-:W-:Y:S01]  /*8510*/  STG.E.64 desc[UR8][R4.64], R2 ;  /* 0x0000000204007986 */ /* 0x000fe2000c101b08 */
[----:B------:R-:W-:Y:S05]  /*8520*/  EXIT ;  /* 0x000000000000794d */ /* 0x000fea0003800000 */
.L_x_0:
[----:B------:R-:W-:-:S13]  /*8530*/  ISETP.NE.AND P0, PT, R50, R6, PT ;  /* 0x000000063200720c */ /* 0x000fda0003f05270 */
[----:B------:R-:W-:Y:S05]  /*8540*/  @!P0 BRA `(.L_x_97) ;  /* 0x000000f800288947 */ /* 0x000fea0003800000 */
[----:B------:R-:W-:Y:S02]  /*8550*/  ISETP.GE.U32.AND P0, PT, R2, 0x7, PT ;  /* 0x000000070200780c */ /* 0x000fe40003f06070 */
[----:B------:R-:W-:Y:S02]  /*8560*/  LOP3.LUT R49, R7, 0x7, RZ, 0xc0, !PT ;  /* 0x0000000707317812 */ /* 0x000fe400078ec0ff */
[----:B------:R-:W-:-:S09]  /*8570*/  MOV R52, RZ ;  /* 0x000000ff00347202 */ /* 0x000fd20000000f00 */
[----:B------:R-:W-:Y:S05]  /*8580*/  @!P0 BRA `(.L_x_98) ;  /* 0x0000000000f08947 */ /* 0x000fea0003800000 */
[----:B------:R-:W-:Y:S01]  /*8590*/  LOP3.LUT R52, R7, 0x7ffffff8, RZ, 0xc0, !PT ;  /* 0x7ffffff807347812 */ /* 0x000fe200078ec0ff */
[C---:B------:R-:W-:Y:S01]  /*85a0*/  VIADD R53, R1.reuse, 0x70 ;  /* 0x0000007001357836 */ /* 0x040fe20000000000 */
[----:B------:R-:W-:Y:S01]  /*85b0*/  IADD3 R59, PT, PT, R8, UR4, R3 ;  /* 0x00000004083b7c10 */ /* 0x000fe2000fffe003 */
[C---:B------:R-:W-:Y:S02]  /*85c0*/  VIADD R55, R1.reuse, 0x20 ;  /* 0x0000002001377836 */ /* 0x040fe40000000000 */
[----:B------:R-:W-:Y:S02]  /*85d0*/  VIADD R57, R1, 0xc0 ;  /* 0x000000c001397836 */ /* 0x000fe40000000000 */
[----:B------:R-:W-:-:S07]  /*85e0*/  IMAD.MOV R54, RZ, RZ, -R52 ;  /* 0x000000ffff367224 */ /* 0x000fce00078e0a34 */
.L_x_99:
[----:B------:R-:W0:Y:S01]  /*85f0*/  LDC.64 R32, c[0x0][0x380] ;  /* 0x0000e000ff207b82 */ /* 0x000e220000000a00 */
[----:B------:R-:W-:-:S04]  /*8600*/  VIADD R9, R59, 0xffffffff ;  /* 0xffffffff3b097836 */ /* 0x000fc80000000000 */
[----:B0-----:R-:W-:-:S05]  /*8610*/  IMAD.WIDE R32, R9, 0x8, R32 ;  /* 0x0000000809207825 */ /* 0x001fca00078e0220 */
[----:B------:R-:W2:Y:S01]  /*8620*/  LDG.E.64 R24, desc[UR8][R32.64] ;  /* 0x0000000820187981 */ /* 0x000ea2000c1e1b00 */
[----:B------:R-:W-:-:S03]  /*8630*/  IMAD.WIDE R40, R6, 0x8, R32 ;  /* 0x0000000806287825 */ /* 0x000fc600078e0220 */
[----:B------:R-:W3:Y:S04]  /*8640*/  LDG.E.64 R28, desc[UR8][R32.64+0x8] ;  /* 0x00000808201c7981 */ /* 0x000ee8000c1e1b00 */
        /* <DEDUP_REMOVED lines=13> */
[----:B------:R-:W5:Y:S01]  /*8720*/  LDG.E.64 R20, desc[UR8][R36.64+0x20] ;  /* 0x0000200824147981 */ /* 0x000f62000c1e1b00 */
[----:B------:R-:W-:-:S03]  /*8730*/  IMAD.WIDE R60, R6, 0x8, R44 ;  /* 0x00000008063c7825 */ /* 0x000fc600078e022c */
[----:B------:R-:W5:Y:S04]  /*8740*/  LDG.E.64 R22, desc[UR8][R38.64+0x28] ;  /* 0x0000280826167981 */ /* 0x000f68000c1e1b00 */
[----:B------:R-:W5:Y:S04]  /*8750*/  LDG.E.64 R32, desc[UR8][R46.64+0x30] ;  /* 0x000030082e207981 */ /* 0x000f68000c1e1b00 */
[----:B------:R-:W5:Y:S04]  /*8760*/  LDG.E.64 R36, desc[UR8][R44.64+0x30] ;  /* 0x000030082c247981 */ /* 0x000f68000c1e1b00 */
[----:B------:R-:W5:Y:S04]  /*8770*/  LDG.E.64 R38, desc[UR8][R60.64+0x38] ;  /* 0x000038083c267981 */ /* 0x000f68000c1e1b00 */
[----:B------:R-:W5:Y:S04]  /*8780*/  LDG.E.64 R40, desc[UR8][R44.64+0x38] ;  /* 0x000038082c287981 */ /* 0x000f68000c1e1b00 */
[----:B------:R-:W5:Y:S04]  /*8790*/  LDG.E.64 R42, desc[UR8][R60.64+0x40] ;  /* 0x000040083c2a7981 */ /* 0x000f68000c1e1b00 */
[----:B------:R-:W5:Y:S04]  /*87a0*/  LDG.E.64 R44, desc[UR8][R44.64+0x40] ;  /* 0x000040082c2c7981 */ /* 0x000f68000c1e1b00 */
[----:B--2---:R0:W-:Y:S04]  /*87b0*/  STL.128 [R53+-0x20], R24 ;  /* 0xffffe01835007387 */ /* 0x0041e80000100c00 */
[----:B---3--:R1:W-:Y:S04]  /*87c0*/  STL.128 [R55+-0x20], R28 ;  /* 0xffffe01c37007387 */ /* 0x0083e80000100c00 */
[----:B0-----:R-:W2:Y:S04]  /*87d0*/  LDG.E.64 R24, desc[UR8][R46.64+0x20] ;  /* 0x000020082e187981 */ /* 0x001ea8000c1e1b00 */
[----:B------:R-:W2:Y:S04]  /*87e0*/  LDG.E.64 R26, desc[UR8][R34.64+0x28] ;  /* 0x00002808221a7981 */ /* 0x000ea8000c1e1b00 */
[----:B-1----:R-:W3:Y:S04]  /*87f0*/  LDG.E.64 R28, desc[UR8][R46.64+0x28] ;  /* 0x000028082e1c7981 */ /* 0x002ee8000c1e1b00 */
[----:B------:R-:W3:Y:S04]  /*8800*/  LDG.E.64 R30, desc[UR8][R34.64+0x30] ;  /* 0x00003008221e7981 */ /* 0x000ee8000c1e1b00 */
[----:B------:R-:W3:Y:S04]  /*8810*/  LDG.E.64 R46, desc[UR8][R60.64+0x48] ;  /* 0x000048083c2e7981 */ /* 0x000ee8000c1e1b00 */
[----:B------:R-:W3:Y:S01]  /*8820*/  LDG.E.64 R34, desc[UR8][R34.64+0x38] ;  /* 0x0000380822227981 */ /* 0x000ee2000c1e1b00 */
[----:B------:R-:W-:-:S05]  /*8830*/  VIADD R54, R54, 0x8 ;  /* 0x0000000836367836 */ /* 0x000fca0000000000 */
[----:B------:R-:W-:Y:S01]  /*8840*/  ISETP.NE.AND P0, PT, R54, RZ, PT ;  /* 0x000000ff3600720c */ /* 0x000fe20003f05270 */
[----:B----4-:R-:W-:Y:S04]  /*8850*/  STL.128 [R57+-0x20], R8 ;  /* 0xffffe00839007387 */ /* 0x010fe80000100c00 */
[----:B-----5:R-:W-:Y:S04]  /*8860*/  STL.128 [R53+-0x10], R12 ;  /* 0xfffff00c35007387 */ /* 0x020fe80000100c00 */
[----:B------:R-:W-:Y:S01]  /*8870*/  STL.128 [R55+-0x10], R16 ;  /* 0xfffff01037007387 */ /* 0x000fe20000100c00 */
[----:B------:R-:W-:-:S03]  /*8880*/  IMAD R59, R6, 0x8, R59 ;  /* 0x00000008063b7824 */ /* 0x000fc600078e023b */
[----:B------:R-:W-:Y:S01]  /*8890*/  STL.128 [R57+-0x10], R20 ;  /* 0xfffff01439007387 */ /* 0x000fe20000100c00 */
[----:B------:R-:W-:-:S03]  /*88a0*/  VIADD R59, R59, 0x8 ;  /* 0x000000083b3b7836 */ /* 0x000fc60000000000 */
[----:B--2---:R-:W-:Y:S04]  /*88b0*/  STL.128 [R53], R24 ;  /* 0x0000001835007387 */ /* 0x004fe80000100c00 */
[----:B---3--:R-:W-:Y:S04]  /*88c0*/  STL.128 [R55], R28 ;  /* 0x0000001c37007387 */ /* 0x008fe80000100c00 */
[----:B------:R-:W-:Y:S04]  /*88d0*/  STL.128 [R57], R32 ;  /* 0x0000002039007387 */ /* 0x000fe80000100c00 */
[----:B------:R0:W-:Y:S04]  /*88e0*/  STL.128 [R53+0x10], R36 ;  /* 0x0000102435007387 */ /* 0x0001e80000100c00 */
[----:B------:R1:W-:Y:S04]  /*88f0*/  STL.128 [R55+0x10], R40 ;  /* 0x0000102837007387 */ /* 0x0003e80000100c00 */
[----:B------:R2:W-:Y:S01]  /*8900*/  STL.128 [R57+0x10], R44 ;  /* 0x0000102c39007387 */ /* 0x0005e20000100c00 */
[----:B0-----:R-:W-:-:S02]  /*8910*/  VIADD R53, R53, 0x40 ;  /* 0x0000004035357836 */ /* 0x001fc40000000000 */
[----:B-1----:R-:W-:Y:S02]  /*8920*/  VIADD R55, R55, 0x40 ;  /* 0x0000004037377836 */ /* 0x002fe40000000000 */
[----:B--2---:R-:W-:Y:S01]  /*8930*/  VIADD R57, R57, 0x40 ;  /* 0x0000004039397836 */ /* 0x004fe20000000000 */
[----:B------:R-:W-:Y:S06]  /*8940*/  @P0 BRA `(.L_x_99) ;  /* 0xfffffffc00280947 */ /* 0x000fec000383ffff */
.L_x_98:
[----:B------:R-:W-:-:S13]  /*8950*/  ISETP.NE.AND P0, PT, R49, RZ, PT ;  /* 0x000000ff3100720c */ /* 0x000fda0003f05270 */
[----:B------:R-:W-:Y:S05]  /*8960*/  @!P0 BRA `(.L_x_100) ;  /* 0x0000000400308947 */ /* 0x000fea0003800000 */
[----:B------:R-:W-:Y:S01]  /*8970*/  ISETP.GE.U32.AND P1, PT, R49, 0x4, PT ;  /* 0x000000043100780c */ /* 0x000fe20003f26070 */
[----:B------:R-:W-:Y:S01]  /*8980*/  VIADD R8, R3, 0xffffffff ;  /* 0xffffffff03087836 */ /* 0x000fe20000000000 */
[----:B------:R-:W-:-:S04]  /*8990*/  LOP3.LUT R42, R7, 0x3, RZ, 0xc0, !PT ;  /* 0x00000003072a7812 */ /* 0x000fc800078ec0ff */
[----:B------:R-:W-:-:S07]  /*89a0*/  ISETP.NE.AND P2, PT, R42, RZ, PT ;  /* 0x000000ff2a00720c */ /* 0x000fce0003f45270 */
[----:B------:R-:W-:Y:S06]  /*89b0*/  @!P1 BRA `(.L_x_101) ;  /* 0x0000000000849947 */ /* 0x000fec0003800000 */
[----:B------:R-:W0:Y:S01]  /*89c0*/  LDC.64 R14, c[0x0][0x380] ;  /* 0x0000e000ff0e7b82 */ /* 0x000e220000000a00 */
[----:B------:R-:W-:-:S04]  /*89d0*/  IMAD R9, R51, R52, R50 ;  /* 0x0000003433097224 */ /* 0x000fc800078e0232 */
[----:B------:R-:W-:-:S04]  /*89e0*/  IMAD.IADD R9, R8, 0x1, R9 ;  /* 0x0000000108097824 */ /* 0x000fc800078e0209 */
        /* <DEDUP_REMOVED lines=15> */
[----:B------:R-:W5:Y:S01]  /*8ae0*/  LDG.E.64 R34, desc[UR8][R40.64+0x28] ;  /* 0x0000280828227981 */ /* 0x000f62000c1e1b00 */
[C---:B------:R-:W-:Y:S01]  /*8af0*/  LEA R9, R52.reuse, R1, 0x3 ;  /* 0x0000000134097211 */ /* 0x040fe200078e18ff */
[----:B------:R-:W-:-:S04]  /*8b00*/  VIADD R52, R52, 0x4 ;  /* 0x0000000434347836 */ /* 0x000fc80000000000 */
[----:B--2---:R0:W-:Y:S04]  /*8b10*/  STL.64 [R9+0x50], R10 ;  /* 0x0000500a09007387 */ /* 0x0041e80000100a00 */
[----:B---3--:R0:W-:Y:S04]  /*8b20*/  STL.64 [R9], R12 ;  /* 0x0000000c09007387 */ /* 0x0081e80000100a00 */
[----:B----4-:R0:W-:Y:S04]  /*8b30*/  STL.64 [R9+0xa0], R16 ;  /* 0x0000a01009007387 */ /* 0x0101e80000100a00 */
[----:B-----5:R0:W-:Y:S04]  /*8b40*/  STL.64 [R9+0x58], R18 ;  /* 0x0000581209007387 */ /* 0x0201e80000100a00 */
[----:B------:R0:W-:Y:S04]  /*8b50*/  STL.64 [R9+0x8], R20 ;  /* 0x0000081409007387 */ /* 0x0001e80000100a00 */
[----:B------:R0:W-:Y:S04]  /*8b60*/  STL.64 [R9+0xa8], R22 ;  /* 0x0000a81609007387 */ /* 0x0001e80000100a00 */
[----:B------:R0:W-:Y:S04]  /*8b70*/  STL.64 [R9+0x60], R24 ;  /* 0x0000601809007387 */ /* 0x0001e80000100a00 */
[----:B------:R0:W-:Y:S04]  /*8b80*/  STL.64 [R9+0x10], R26 ;  /* 0x0000101a09007387 */ /* 0x0001e80000100a00 */
[----:B------:R0:W-:Y:S04]  /*8b90*/  STL.64 [R9+0xb0], R28 ;  /* 0x0000b01c09007387 */ /* 0x0001e80000100a00 */
[----:B------:R0:W-:Y:S04]  /*8ba0*/  STL.64 [R9+0x68], R30 ;  /* 0x0000681e09007387 */ /* 0x0001e80000100a00 */
[----:B------:R0:W-:Y:S04]  /*8bb0*/  STL.64 [R9+0x18], R32 ;  /* 0x0000182009007387 */ /* 0x0001e80000100a00 */
[----:B------:R0:W-:Y:S02]  /*8bc0*/  STL.64 [R9+0xb8], R34 ;  /* 0x0000b82209007387 */ /* 0x0001e40000100a00 */
.L_x_101:
[----:B------:R-:W-:Y:S05]  /*8bd0*/  @!P2 BRA `(.L_x_100) ;  /* 0x000000000094a947 */ /* 0x000fea0003800000 */
[----:B------:R-:W-:Y:S02]  /*8be0*/  ISETP.NE.AND P1, PT, R42, 0x1, PT ;  /* 0x000000012a00780c */ /* 0x000fe40003f25270 */
[----:B0-----:R-:W-:-:S04]  /*8bf0*/  LOP3.LUT R9, R7, 0x1, RZ, 0xc0, !PT ;  /* 0x0000000107097812 */ /* 0x001fc800078ec0ff */
[----:B------:R-:W-:-:S07]  /*8c00*/  ISETP.NE.U32.AND P2, PT, R9, 0x1, PT ;  /* 0x000000010900780c */ /* 0x000fce0003f45070 */
[----:B------:R-:W-:Y:S06]  /*8c10*/  @!P1 BRA `(.L_x_102) ;  /* 0x0000000000549947 */ /* 0x000fec0003800000 */
[----:B------:R-:W0:Y:S01]  /*8c20*/  LDC.64 R10, c[0x0][0x380] ;  /* 0x0000e000ff0a7b82 */ /* 0x000e220000000a00 */
[----:B------:R-:W-:-:S04]  /*8c30*/  IMAD R9, R51, R52, R50 ;  /* 0x0000003433097224 */ /* 0x000fc800078e0232 */
[----:B------:R-:W-:-:S04]  /*8c40*/  IMAD.IADD R9, R8, 0x1, R9 ;  /* 0x0000000108097824 */ /* 0x000fc800078e0209 */
[----:B0-----:R-:W-:-:S03]  /*8c50*/  IMAD.WIDE R18, R9, 0x8, R10 ;  /* 0x0000000809127825 */ /* 0x001fc600078e020a */
[----:B------:R-:W-:Y:S02]  /*8c60*/  IADD3 R10, P1, PT, R18, 0x8, RZ ;  /* 0x00000008120a7810 */ /* 0x000fe40007f3e0ff */
[----:B------:R-:W2:Y:S03]  /*8c70*/  LDG.E.64 R20, desc[UR8][R18.64] ;  /* 0x0000000812147981 */ /* 0x000ea6000c1e1b00 */
[----:B------:R-:W-:Y:S01]  /*8c80*/  IMAD.X R11, RZ, RZ, R19, P1 ;  /* 0x000000ffff0b7224 */ /* 0x000fe200008e0613 */
[----:B------:R-:W3:Y:S01]  /*8c90*/  LDG.E.64 R22, desc[UR8][R18.64+0x8] ;  /* 0x0000080812167981 */ /* 0x000ee2000c1e1b00 */
[----:B------:R-:W-:-:S03]  /*8ca0*/  IMAD.WIDE R10, R6, 0x8, R10 ;  /* 0x00000008060a7825 */ /* 0x000fc600078e020a */
[----:B------:R-:W4:Y:S04]  /*8cb0*/  LDG.E.64 R24, desc[UR8][R18.64+0x10] ;  /* 0x0000100812187981 */ /* 0x000f28000c1e1b00 */
[----:B------:R-:W5:Y:S04]  /*8cc0*/  LDG.E.64 R12, desc[UR8][R10.64] ;  /* 0x000000080a0c7981 */ /* 0x000f68000c1e1b00 */
[----:B------:R-:W5:Y:S04]  /*8cd0*/  LDG.E.64 R14, desc[UR8][R10.64+0x8] ;  /* 0x000008080a0e7981 */ /* 0x000f68000c1e1b00 */
[----:B------:R-:W5:Y:S01]  /*8ce0*/  LDG.E.64 R16, desc[UR8][R10.64+0x10] ;  /* 0x000010080a107981 */ /* 0x000f62000c1e1b00 */
[----:B------:R-:W-:-:S02]  /*8cf0*/  IMAD R9, R52, 0x8, R1 ;  /* 0x0000000834097824 */ /* 0x000fc400078e0201 */
[----:B------:R-:W-:-:S03]  /*8d00*/  VIADD R52, R52, 0x2 ;  /* 0x0000000234347836 */ /* 0x000fc60000000000 */
[----:B--2---:R0:W-:Y:S04]  /*8d10*/  STL.64 [R9+0x50], R20 ;  /* 0x0000501409007387 */ /* 0x0041e80000100a00 */
[----:B---3--:R0:W-:Y:S04]  /*8d20*/  STL.64 [R9], R22 ;  /* 0x0000001609007387 */ /* 0x0081e80000100a00 */
[----:B----4-:R0:W-:Y:S04]  /*8d30*/  STL.64 [R9+0xa0], R24 ;  /* 0x0000a01809007387 */ /* 0x0101e80000100a00 */
[----:B-----5:R0:W-:Y:S04]  /*8d40*/  STL.64 [R9+0x58], R12 ;  /* 0x0000580c09007387 */ /* 0x0201e80000100a00 */
[----:B------:R0:W-:Y:S04]  /*8d50*/  STL.64 [R9+0x8], R14 ;  /* 0x0000080e09007387 */ /* 0x0001e80000100a00 */
[----:B------:R0:W-:Y:S02]  /*8d60*/  STL.64 [R9+0xa8], R16 ;  /* 0x0000a81009007387 */ /* 0x0001e40000100a00 */
.L_x_102:
[----:B------:R-:W-:Y:S05]  /*8d70*/  @P2 BRA `(.L_x_100) ;  /* 0x00000000002c2947 */ /* 0x000fea0003800000 */
[----:B------:R-:W1:Y:S01]  /*8d80*/  LDC.64 R10, c[0x0][0x380] ;  /* 0x0000e000ff0a7b82 */ /* 0x000e620000000a00 */
[----:B------:R-:W-:-:S04]  /*8d90*/  IMAD R51, R51, R52, R50 ;  /* 0x0000003433337224 */ /* 0x000fc800078e0232 */
[----:B0-----:R-:W-:-:S04]  /*8da0*/  IMAD.IADD R9, R8, 0x1, R51 ;  /* 0x0000000108097824 */ /* 0x001fc800078e0233 */
[----:B-1----:R-:W-:-:S05]  /*8db0*/  IMAD.WIDE R8, R9, 0x8, R10 ;  /* 0x0000000809087825 */ /* 0x002fca00078e020a */
[----:B------:R-:W2:Y:S04]  /*8dc0*/  LDG.E.64 R10, desc[UR8][R8.64] ;  /* 0x00000008080a7981 */ /* 0x000ea8000c1e1b00 */
[----:B------:R-:W3:Y:S04]  /*8dd0*/  LDG.E.64 R12, desc[UR8][R8.64+0x8] ;  /* 0x00000808080c7981 */ /* 0x000ee8000c1e1b00 */
[----:B------:R-:W4:Y:S01]  /*8de0*/  LDG.E.64 R14, desc[UR8][R8.64+0x10] ;  /* 0x00001008080e7981 */ /* 0x000f22000c1e1b00 */
[----:B------:R-:W-:-:S05]  /*8df0*/  IMAD R17, R52, 0x8, R1 ;  /* 0x0000000834117824 */ /* 0x000fca00078e0201 */
[----:B--2---:R1:W-:Y:S04]  /*8e00*/  STL.64 [R17+0x50], R10 ;  /* 0x0000500a11007387 */ /* 0x0043e80000100a00 */
[----:B---3--:R1:W-:Y:S04]  /*8e10*/  STL.64 [R17], R12 ;  /* 0x0000000c11007387 */ /* 0x0083e80000100a00 */
[----:B----4-:R1:W-:Y:S02]  /*8e20*/  STL.64 [R17+0xa0], R14 ;  /* 0x0000a00e11007387 */ /* 0x0103e40000100a00 */
.L_x_100:
[----:B------:R-:W2:Y:S01]  /*8e30*/  LDL.64 R50, [R1] ;  /* 0x0000000001327983 */ /* 0x000ea20000100a00 */
[----:B------:R-:W-:Y:S01]  /*8e40*/  ISETP.GE.U32.AND P3, PT, R2, 0xf, PT ;  /* 0x0000000f0200780c */ /* 0x000fe20003f66070 */
[----:B------:R-:W-:Y:S01]  /*8e50*/  IMAD.MOV.U32 R40, RZ, RZ, RZ ;  /* 0x000000ffff287224 */ /* 0x000fe200078e00ff */
[----:B------:R-:W-:Y:S02]  /*8e60*/  LOP3.LUT R6, R7, 0xf, RZ, 0xc0, !PT ;  /* 0x0000000f07067812 */ /* 0x000fe400078ec0ff */
[----:B------:R-:W-:Y:S02]  /*8e70*/  CS2R R42, SRZ ;  /* 0x00000000002a7805 */ /* 0x000fe4000001ff00 */
[----:B------:R-:W-:Y:S01]  /*8e80*/  ISETP.NE.AND P4, PT, R6, RZ, PT ;  /* 0x000000ff0600720c */ /* 0x000fe20003f85270 */
[----:B--2---:R-:W-:Y:S02]  /*8e90*/  IMAD.MOV.U32 R44, RZ, RZ, R50 ;  /* 0x000000ffff2c7224 */ /* 0x004fe400078e0032 */
[----:B------:R-:W-:-:S04]  /*8ea0*/  IMAD.MOV.U32 R45, RZ, RZ, R51 ;  /* 0x000000ffff2d7224 */ /* 0x000fc800078e0033 */
[----:B------:R-:W-:Y:S06]  /*8eb0*/  @!P3 BRA `(.L_x_103) ;  /* 0x000000040048b947 */ /* 0x000fec0003800000 */
[----:B------:R-:W-:Y:S01]  /*8ec0*/  LOP3.LUT R40, R7, 0x7ffffff0, RZ, 0xc0, !PT ;  /* 0x7ffffff007287812 */ /* 0x000fe200078ec0ff */
[----:B------:R-:W-:Y:S01]  /*8ed0*/  VIADD R46, R1, 0x40 ;  /* 0x00000040012e7836 */ /* 0x000fe20000000000 */
[----:B------:R-:W-:Y:S01]  /*8ee0*/  CS2R R42, SRZ ;  /* 0x00000000002a7805 */ /* 0x000fe2000001ff00 */
[----:B------:R-:W-:Y:S01]  /*8ef0*/  IMAD.MOV.U32 R44, RZ, RZ, R50 ;  /* 0x000000ffff2c7224 */ /* 0x000fe200078e0032 */
[----:B------:R-:W-:Y:S01]  /*8f00*/  IADD3 R41, PT, PT, -R40, RZ, RZ ;  /* 0x000000ff28297210 */ /* 0x000fe20007ffe1ff */
[----:B------:R-:W-:-:S07]  /*8f10*/  IMAD.MOV.U32 R45, RZ, RZ, R51 ;  /* 0x000000ffff2d7224 */ /* 0x000fce00078e0033 */
.L_x_104:
[----:B01----:R-:W2:Y:S04]  /*8f20*/  LDL.128 R8, [R46+-0x40] ;  /* 0xffffc0002e087983 */ /* 0x003ea80000100c00 */
[----:B------:R-:W3:Y:S04]  /*8f30*/  LDL.128 R12, [R46+-0x30] ;  /* 0xffffd0002e0c7983 */ /* 0x000ee80000100c00 */
[----:B------:R-:W4:Y:S04]  /*8f40*/  LDL.128 R16, [R46+-0x20] ;  /* 0xffffe0002e107983 */ /* 0x000f280000100c00 */
[----:B------:R-:W5:Y:S04]  /*8f50*/  LDL.128 R20, [R46+-0x10] ;  /* 0xfffff0002e147983 */ /* 0x000f680000100c00 */
[----:B------:R-:W5:Y:S04]  /*8f60*/  LDL.128 R24, [R46] ;  /* 0x000000002e187983 */ /* 0x000f680000100c00 */
[----:B------:R-:W5:Y:S04]  /*8f70*/  LDL.128 R28, [R46+0x10] ;  /* 0x000010002e1c7983 */ /* 0x000f680000100c00 */
[----:B------:R-:W5:Y:S04]  /*8f80*/  LDL.128 R32, [R46+0x20] ;  /* 0x000020002e207983 */ /* 0x000f680000100c00 */
[----:B------:R0:W5:Y:S01]  /*8f90*/  LDL.128 R36, [R46+0x30] ;  /* 0x000030002e247983 */ /* 0x0001620000100c00 */
[----:B------:R-:W-:-:S05]  /*8fa0*/  VIADD R41, R41, 0x10 ;  /* 0x0000001029297836 */ /* 0x000fca0000000000 */
[----:B------:R-:W-:Y:S01]  /*8fb0*/  ISETP.NE.AND P2, PT, R41, RZ, PT ;  /* 0x000000ff2900720c */ /* 0x000fe20003f45270 */
[----:B0-----:R-:W-:Y:S01]  /*8fc0*/  VIADD R46, R46, 0x80 ;  /* 0x000000802e2e7836 */ /* 0x001fe20000000000 */
[----:B--2---:R-:W-:-:S06]  /*8fd0*/  DSETP.GEU.AND P1, PT, R8, R44, PT ;  /* 0x0000002c0800722a */ /* 0x004fcc0003f2e000 */
        /* <DEDUP_REMOVED lines=18> */
[----:B-----5:R-:W-:-:S04]  /*9100*/  DADD R8, R8, R20 ;  /* 0x0000000008087229 */ /* 0x020fc80000000014 */
        /* <DEDUP_REMOVED lines=45> */
.L_x_103:
[----:B------:R-:W-:Y:S05]  /*93e0*/  @!P4 BRA `(.L_x_105) ;  /* 0x000000040034c947 */ /* 0x000fea0003800000 */
[----:B------:R-:W-:-:S13]  /*93f0*/  ISETP.GE.U32.AND P1, PT, R6, 0x8, PT ;  /* 0x000000080600780c */ /* 0x000fda0003f26070 */
[----:B------:R-:W-:Y:S05]  /*9400*/  @!P1 BRA `(.L_x_106) ;  /* 0x0000000000989947 */ /* 0x000fea0003800000 */
[----:B0-----:R-:W-:-:S05]  /*9410*/  IMAD R26, R40, 0x8, R1 ;  /* 0x00000008281a7824 */ /* 0x001fca00078e0201 */
[----:B-1----:R-:W2:Y:S04]  /*9420*/  LDL.128 R8, [R26] ;  /* 0x000000001a087983 */ /* 0x002ea80000100c00 */
[----:B------:R-:W3:Y:S04]  /*9430*/  LDL.128 R12, [R26+0x10] ;  /* 0x000010001a0c7983 */ /* 0x000ee80000100c00 */
[----:B------:R-:W4:Y:S04]  /*9440*/  LDL.128 R16, [R26+0x20] ;  /* 0x000020001a107983 */ /* 0x000f280000100c00 */
[----:B------:R-:W5:Y:S01]  /*9450*/  LDL.128 R20, [R26+0x30] ;  /* 0x000030001a147983 */ /* 0x000f620000100c00 */
[----:B------:R-:W-:Y:S01]  /*9460*/  VIADD R40, R40, 0x8 ;  /* 0x0000000828287836 */ /* 0x000fe20000000000 */
        /* <DEDUP_REMOVED lines=32> */
.L_x_106:
[----:B------:R-:W-:Y:S05]  /*9670*/  @!P0 BRA `(.L_x_105) ;  /* 0x0000000000908947 */ /* 0x000fea0003800000 */
[----:B------:R-:W-:Y:S02]  /*9680*/  ISETP.GE.U32.AND P1, PT, R49, 0x4, PT ;  /* 0x000000043100780c */ /* 0x000fe40003f26070 */
[----:B------:R-:W-:-:S04]  /*9690*/  LOP3.LUT R7, R7, 0x3, RZ, 0xc0, !PT ;  /* 0x0000000307077812 */ /* 0x000fc800078ec0ff */
[----:B------:R-:W-:-:S07]  /*96a0*/  ISETP.NE.AND P0, PT, R7, RZ, PT ;  /* 0x000000ff0700720c */ /* 0x000fce0003f05270 */
[----:B------:R-:W-:Y:S06]  /*96b0*/  @!P1 BRA `(.L_x_107) ;  /* 0x0000000000509947 */ /* 0x000fec0003800000 */
[----:B0-----:R-:W-:-:S05]  /*96c0*/  IMAD R18, R40, 0x8, R1 ;  /* 0x0000000828127824 */ /* 0x001fca00078e0201 */
[----:B-1----:R-:W2:Y:S04]  /*96d0*/  LDL.128 R8, [R18] ;  /* 0x0000000012087983 */ /* 0x002ea80000100c00 */
[----:B------:R-:W3:Y:S01]  /*96e0*/  LDL.128 R12, [R18+0x10] ;  /* 0x00001000120c7983 */ /* 0x000ee20000100c00 */
        /* <DEDUP_REMOVED lines=17> */
.L_x_107:
[----:B------:R-:W-:Y:S05]  /*9800*/  @!P0 BRA `(.L_x_105) ;  /* 0x00000000002c8947 */ /* 0x000fea0003800000 */
[----:B------:R-:W-:Y:S02]  /*9810*/  IMAD R40, R40, 0x8, R1 ;  /* 0x0000000828287824 */ /* 0x000fe400078e0201 */
[----:B------:R-:W-:-:S07]  /*9820*/  IMAD.MOV R7, RZ, RZ, -R7 ;  /* 0x000000ffff077224 */ /* 0x000fce00078e0a07 */
.L_x_108:
[----:B0-----:R0:W2:Y:S01]  /*9830*/  LDL.64 R8, [R40] ;  /* 0x0000000028087983 */ /* 0x0010a20000100a00 */
[----:B------:R-:W-:-:S05]  /*9840*/  VIADD R7, R7, 0x1 ;  /* 0x0000000107077836 */ /* 0x000fca0000000000 */
[----:B------:R-:W-:Y:S01]  /*9850*/  ISETP.NE.AND P1, PT, R7, RZ, PT ;  /* 0x000000ff0700720c */ /* 0x000fe20003f25270 */
[----:B0-----:R-:W-:Y:S01]  /*9860*/  VIADD R40, R40, 0x8 ;  /* 0x0000000828287836 */ /* 0x001fe20000000000 */
[C---:B--2---:R-:W-:Y:S02]  /*9870*/  DSETP.GEU.AND P0, PT, R8.reuse, R44, PT ;  /* 0x0000002c0800722a */ /* 0x044fe40003f0e000 */
[----:B------:R-:W-:-:S04]  /*9880*/  DADD R42, R8, R42 ;  /* 0x00000000082a7229 */ /* 0x000fc8000000002a */
[----:B------:R-:W-:Y:S02]  /*9890*/  FSEL R44, R8, R44, !P0 ;  /* 0x0000002c082c7208 */ /* 0x000fe40004000000 */
[----:B------:R-:W-:-:S03]  /*98a0*/  FSEL R45, R9, R45, !P0 ;  /* 0x0000002d092d7208 */ /* 0x000fc60004000000 */
[----:B------:R-:W-:Y:S05]  /*98b0*/  @P1 BRA `(.L_x_108) ;  /* 0xfffffffc00dc1947 */ /* 0x000fea000383ffff */
.L_x_105:
[----:B------:R-:W2:Y:S01]  /*98c0*/  LDCU.64 UR6, c[0x0][0x3b8] ;  /* 0x00007700ff0677ac */ /* 0x000ea20008000a00 */
[----:B------:R-:W-:Y:S01]  /*98d0*/  BSSY.RECONVERGENT B0, `(.L_x_109) ;  /* 0x000004f000007945 */ /* 0x000fe20003800200 */
[----:B------:R-:W-:Y:S01]  /*98e0*/  CS2R R52, SRZ ;  /* 0x0000000000347805 */ /* 0x000fe2000001ff00 */
[----:B--2---:R-:W-:-:S06]  /*98f0*/  DSETP.GEU.AND P0, PT, R42, UR6, PT ;  /* 0x000000062a007e2a */ /* 0x004fcc000bf0e000 */
[----:B------:R-:W-:-:S14]  /*9900*/  DSETP.LEU.OR P0, PT, R44, RZ, P0 ;  /* 0x000000ff2c00722a */ /* 0x000fdc000070b400 */
[----:B------:R-:W-:Y:S05]  /*9910*/  @P0 BRA `(.L_x_110) ;  /* 0x0000000400280947 */ /* 0x000fea0003800000 */
[----:B0-----:R-:W0:Y:S01]  /*9920*/  LDC.64 R34, c[0x0][0x3b0] ;  /* 0x0000ec00ff227b82 */ /* 0x001e220000000a00 */
        /* <DEDUP_REMOVED lines=21> */
[----:B-1----:R-:W-:Y:S02]  /*9a80*/  MOV R15, R35 ;  /* 0x00000023000f7202 */ /* 0x002fe40000000f00 */
[----:B------:R-:W-:-:S05]  /*9a90*/  MOV R14, 0x9ac0 ;  /* 0x00009ac0000e7802 */ /* 0x000fca0000000f00 */
[----:B------:R-:W-:-:S07]  /*9aa0*/  IMAD.MOV.U32 R17, RZ, RZ, R9 ;  /* 0x000000ffff117224 */ /* 0x000fce00078e0009 */
[----:B------:R-:W-:Y:S05]  /*9ab0*/  CALL.REL.NOINC `($_Z10update_phiPdS_dS_ddddddiii$__internal_accurate_pow) ;  /* 0x0000016c00487944 */ /* 0x000fea0003c00000 */
[----:B------:R-:W-:Y:S05]  /*9ac0*/  BSYNC.RECONVERGENT B2 ;  /* 0x0000000000027941 */ /* 0x000fea0003800200 */
.L_x_113:
        /* <DEDUP_REMOVED lines=10> */
.L_x_112:
[----:B------:R-:W-:Y:S05]  /*9b70*/  BSYNC.RECONVERGENT B1 ;  /* 0x0000000000017941 */ /* 0x000fea0003800200 */
.L_x_111:
[----:B-1----:R-:W-:Y:S01]  /*9b80*/  DADD R10, R34, R36 ;  /* 0x00000000220a7229 */ /* 0x002fe20000000024 */
        /* <DEDUP_REMOVED lines=17> */
.L_x_116:
        /* <DEDUP_REMOVED lines=11> */
.L_x_115:
[----:B------:R-:W-:Y:S05]  /*9d50*/  BSYNC.RECONVERGENT B1 ;  /* 0x0000000000017941 */ /* 0x000fea0003800200 */
.L_x_114:
[----:B------:R-:W-:Y:S02]  /*9d60*/  DSETP.NEU.AND P0, PT, R36, 1, PT ;  /* 0x3ff000002400742a */ /* 0x000fe40003f0d000 */
[----:B------:R-:W-:-:S04]  /*9d70*/  DSETP.NEU.AND P1, PT, R34, RZ, PT ;  /* 0x000000ff2200722a */ /* 0x000fc80003f2d000 */
[----:B------:R-:W-:Y:S02]  /*9d80*/  FSEL R52, R8, RZ, P0 ;  /* 0x000000ff08347208 */ /* 0x000fe40000000000 */
[----:B------:R-:W-:Y:S02]  /*9d90*/  FSEL R8, R9, 1.875, P0 ;  /* 0x3ff0000009087808 */ /* 0x000fe40000000000 */
[----:B------:R-:W-:Y:S02]  /*9da0*/  FSEL R52, R52, RZ, P1 ;  /* 0x000000ff34347208 */ /* 0x000fe40000800000 */
[----:B------:R-:W-:-:S07]  /*9db0*/  FSEL R53, R8, 1.875, P1 ;  /* 0x3ff0000008357808 */ /* 0x000fce0000800000 */
.L_x_110:
[----:B------:R-:W-:Y:S05]  /*9dc0*/  BSYNC.RECONVERGENT B0 ;  /* 0x0000000000007941 */ /* 0x000fea0003800200 */
.L_x_109:
[----:B------:R-:W2:Y:S01]  /*9dd0*/  LDCU.64 UR10, c[0x0][0x388] ;  /* 0x00007100ff0a77ac */ /* 0x000ea20008000a00 */
[----:B------:R-:W-:Y:S01]  /*9de0*/  IMAD.MOV.U32 R40, RZ, RZ, RZ ;  /* 0x000000ffff287224 */ /* 0x000fe200078e00ff */
[----:B------:R-:W-:Y:S01]  /*9df0*/  UMOV UR6, 0x40 ;  /* 0x0000004000067882 */ /* 0x000fe20000000000 */
[----:B------:R-:W-:Y:S02]  /*9e00*/  UMOV UR7, 0x0 ;  /* 0x0000000000077882 */ /* 0x000fe40000000000 */
[----:B--2---:R-:W-:Y:S01]  /*9e10*/  UIMAD.WIDE.U32 UR6, UR10, 0x1, UR6 ;  /* 0x000000010a0678a5 */ /* 0x004fe2000f8e0006 */
[----:B------:R-:W-:Y:S11]  /*9e20*/  @!P3 BRA `(.L_x_117) ;  /* 0x0000000000e0b947 */ /* 0x000ff60003800000 */
[----:B------:R-:W2:Y:S01]  /*9e30*/  LDC R40, c[0x0][0x3d4] ;  /* 0x0000f500ff287b82 */ /* 0x000ea20000000800 */
[----:B------:R-:W-:Y:S01]  /*9e40*/  UIADD3 UR11, UPT, UPT, UR7, UR11, URZ ;  /* 0x0000000b070b7290 */ /* 0x000fe2000fffe0ff */
[----:B------:R-:W-:Y:S01]  /*9e50*/  IMAD.U32 R8, RZ, RZ, UR6 ;  /* 0x00000006ff087e24 */ /* 0x000fe2000f8e00ff */
[----:B------:R-:W3:Y:S01]  /*9e60*/  LDCU.64 UR12, c[0x0][0x390] ;  /* 0x00007200ff0c77ac */ /* 0x000ee20008000a00 */
[----:B0-----:R-:W-:Y:S02]  /*9e70*/  IMAD.U32 R9, RZ, RZ, UR7 ;  /* 0x00000007ff097e24 */ /* 0x001fe4000f8e00ff */
[----:B------:R-:W-:Y:S02]  /*9e80*/  IMAD.MOV.U32 R42, RZ, RZ, R8 ;  /* 0x000000ffff2a7224 */ /* 0x000fe400078e0008 */
[----:B------:R-:W-:Y:S02]  /*9e90*/  VIADD R7, R1, 0xe0 ;  /* 0x000000e001077836 */ /* 0x000fe40000000000 */
[----:B------:R-:W-:Y:S01]  /*9ea0*/  IMAD.U32 R43, RZ, RZ, UR11 ;  /* 0x0000000bff2b7e24 */ /* 0x000fe2000f8e00ff */
[----:B--2---:R-:W-:-:S05]  /*9eb0*/  LOP3.LUT R40, R40, 0x7ffffff0, RZ, 0xc0, !PT ;  /* 0x7ffffff028287812 */ /* 0x004fca00078ec0ff */
[----:B---3--:R-:W-:-:S07]  /*9ec0*/  IMAD.MOV R41, RZ, RZ, -R40 ;  /* 0x000000ffff297224 */ /* 0x008fce00078e0a28 */
.L_x_118:
[----:B------:R-:W2:Y:S04]  /*9ed0*/  LDG.E.64 R8, desc[UR8][R42.64+-0x40] ;  /* 0xffffc0082a087981 */ /* 0x000ea8000c1e1b00 */
[----:B-1----:R-:W3:Y:S04]  /*9ee0*/  LDG.E.64 R10, desc[UR8][R42.64+-0x38] ;  /* 0xffffc8082a0a7981 */ /* 0x002ee8000c1e1b00 */
        /* <DEDUP_REMOVED lines=44> */
.L_x_117:
[----:B------:R-:W-:Y:S01]  /*a1b0*/  IADD3 R7, PT, PT, R1, 0xa0, RZ ;  /* 0x000000a001077810 */ /* 0x000fe20007ffe0ff */
[----:B------:R-:W-:Y:S06]  /*a1c0*/  @!P4 BRA `(.L_x_119) ;  /* 0x000000040004c947 */ /* 0x000fec0003800000 */
[----:B------:R-:W-:Y:S02]  /*a1d0*/  ISETP.GE.U32.AND P0, PT, R6, 0x8, PT ;  /* 0x000000080600780c */ /* 0x000fe40003f06070 */
[----:B------:R-:W-:-:S11]  /*a1e0*/  ISETP.NE.AND P1, PT, R49, RZ, PT ;  /* 0x000000ff3100720c */ /* 0x000fd60003f25270 */
[----:B------:R-:W-:Y:S05]  /*a1f0*/  @!P0 BRA `(.L_x_120) ;  /* 0x0000000000648947 */ /* 0x000fea0003800000 */
[----:B0-----:R-:W0:Y:S01]  /*a200*/  LDC.64 R24, c[0x0][0x388] ;  /* 0x0000e200ff187b82 */ /* 0x001e220000000a00 */
[----:B------:R-:W2:Y:S01]  /*a210*/  LDCU.64 UR6, c[0x0][0x390] ;  /* 0x00007200ff0677ac */ /* 0x000ea20008000a00 */
[----:B0-----:R-:W-:-:S05]  /*a220*/  IMAD.WIDE.U32 R24, R40, 0x8, R24 ;  /* 0x0000000828187825 */ /* 0x001fca00078e0018 */
[----:B------:R-:W2:Y:S04]  /*a230*/  LDG.E.64 R8, desc[UR8][R24.64] ;  /* 0x0000000818087981 */ /* 0x000ea8000c1e1b00 */
[----:B-1----:R-:W3:Y:S04]  /*a240*/  LDG.E.64 R10, desc[UR8][R24.64+0x8] ;  /* 0x00000808180a7981 */ /* 0x002ee8000c1e1b00 */
[----:B------:R-:W4:Y:S04]  /*a250*/  LDG.E.64 R12, desc[UR8][R24.64+0x10] ;  /* 0x00001008180c7981 */ /* 0x000f28000c1e1b00 */
[----:B------:R-:W5:Y:S04]  /*a260*/  LDG.E.64 R14, desc[UR8][R24.64+0x18] ;  /* 0x00001808180e7981 */ /* 0x000f68000c1e1b00 */
[----:B------:R-:W5:Y:S04]  /*a270*/  LDG.E.64 R16, desc[UR8][R24.64+0x20] ;  /* 0x0000200818107981 */ /* 0x000f68000c1e1b00 */
[----:B------:R-:W5:Y:S04]  /*a280*/  LDG.E.64 R18, desc[UR8][R24.64+0x28] ;  /* 0x0000280818127981 */ /* 0x000f68000c1e1b00 */
[----:B------:R-:W5:Y:S04]  /*a290*/  LDG.E.64 R20, desc[UR8][R24.64+0x30] ;  /* 0x0000300818147981 */ /* 0x000f68000c1e1b00 */
[----:B------:R-:W5:Y:S01]  /*a2a0*/  LDG.E.64 R22, desc[UR8][R24.64+0x38] ;  /* 0x0000380818167981 */ /* 0x000f62000c1e1b00 */
[----:B------:R-:W-:-:S02]  /*a2b0*/  IMAD R27, R40, 0x8, R1 ;  /* 0x00000008281b7824 */ /* 0x000fc400078e0201 */
[----:B------:R-:W-:Y:S01]  /*a2c0*/  VIADD R40, R40, 0x8 ;  /* 0x0000000828287836 */ /* 0x000fe20000000000 */
[----:B--2---:R-:W-:Y:S02]  /*a2d0*/  DADD R8, R8, -UR6 ;  /* 0x8000000608087e29 */ /* 0x004fe40008000000 */
[----:B---3--:R-:W-:Y:S02]  /*a2e0*/  DADD R10, R10, -UR6 ;  /* 0x800000060a0a7e29 */ /* 0x008fe40008000000 */
[----:B----4-:R-:W-:-:S05]  /*a2f0*/  DADD R12, R12, -UR6 ;  /* 0x800000060c0c7e29 */ /* 0x010fca0008000000 */
[----:B------:R2:W-:Y:S01]  /*a300*/  STL.128 [R27+0xa0], R8 ;  /* 0x0000a0081b007387 */ /* 0x0005e20000100c00 */
[----:B-----5:R-:W-:Y:S02]  /*a310*/  DADD R14, R14, -UR6 ;  /* 0x800000060e0e7e29 */ /* 0x020fe40008000000 */
[----:B------:R-:W-:-:S05]  /*a320*/  DADD R16, R16, -UR6 ;  /* 0x8000000610107e29 */ /* 0x000fca0008000000 */
[----:B------:R2:W-:Y:S01]  /*a330*/  STL.128 [R27+0xb0], R12 ;  /* 0x0000b00c1b007387 */ /* 0x0005e20000100c00 */
[----:B------:R-:W-:Y:S02]  /*a340*/  DADD R18, R18, -UR6 ;  /* 0x8000000612127e29 */ /* 0x000fe40008000000 */
[----:B------:R-:W-:-:S05]  /*a350*/  DADD R20, R20, -UR6 ;  /* 0x8000000614147e29 */ /* 0x000fca0008000000 */
[----:B------:R2:W-:Y:S01]  /*a360*/  STL.128 [R27+0xc0], R16 ;  /* 0x0000c0101b007387 */ /* 0x0005e20000100c00 */
[----:B------:R-:W-:-:S07]  /*a370*/  DADD R22, R22, -UR6 ;  /* 0x8000000616167e29 */ /* 0x000fce0008000000 */
[----:B------:R2:W-:Y:S04]  /*a380*/  STL.128 [R27+0xd0], R20 ;  /* 0x0000d0141b007387 */ /* 0x0005e80000100c00 */
.L_x_120:
[----:B------:R-:W-:Y:S05]  /*a390*/  @!P1 BRA `(.L_x_119) ;  /* 0x0000000000909947 */ /* 0x000fea0003800000 */
[----:B------:R-:W-:Y:S01]  /*a3a0*/  ISETP.GE.U32.AND P0, PT, R49, 0x4, PT ;  /* 0x000000043100780c */ /* 0x000fe20003f06070 */
[----:B------:R-:W3:-:S12]  /*a3b0*/  LDCU UR5, c[0x0][0x3d4] ;  /* 0x00007a80ff0577ac */ /* 0x000ed80008000800 */
[----:B0-2---:R-:W0:Y:S08]  /*a3c0*/  @P0 LDC.64 R8, c[0x0][0x388] ;  /* 0x0000e200ff080b82 */ /* 0x005e300000000a00 */
[----:B-1----:R-:W1:Y:S01]  /*a3d0*/  @P0 LDC.64 R14, c[0x0][0x390] ;  /* 0x0000e400ff0e0b82 */ /* 0x002e620000000a00 */
[----:B0-----:R-:W-:-:S05]  /*a3e0*/  @P0 IMAD.WIDE.U32 R16, R40, 0x8, R8 ;  /* 0x0000000828100825 */ /* 0x001fca00078e0008 */
[----:B------:R-:W1:Y:S04]  /*a3f0*/  @P0 LDG.E.64 R8, desc[UR8][R16.64] ;  /* 0x0000000810080981 */ /* 0x000e68000c1e1b00 */
[----:B------:R-:W2:Y:S04]  /*a400*/  @P0 LDG.E.64 R10, desc[UR8][R16.64+0x8] ;  /* 0x00000808100a0981 */ /* 0x000ea8000c1e1b00 */
[----:B------:R-:W4:Y:S04]  /*a410*/  @P0 LDG.E.64 R12, desc[UR8][R16.64+0x10] ;  /* 0x00001008100c0981 */ /* 0x000f28000c1e1b00 */
[----:B------:R-:W5:Y:S01]  /*a420*/  @P0 LDG.E.64 R18, desc[UR8][R16.64+0x18] ;  /* 0x0000180810120981 */ /* 0x000f62000c1e1b00 */
[----:B---3--:R-:W-:-:S04]  /*a430*/  ULOP3.LUT UR5, UR5, 0x3, URZ, 0xc0, !UPT ;  /* 0x0000000305057892 */ /* 0x008fc8000f8ec0ff */
[----:B------:R-:W-:Y:S01]  /*a440*/  UISETP.NE.AND UP0, UPT, UR5, URZ, UPT ;  /* 0x000000ff0500728c */ /* 0x000fe2000bf05270 */
[--C-:B-1----:R-:W-:Y:S02]  /*a450*/  @P0 DADD R8, R8, -R14.reuse ;  /* 0x0000000008080229 */ /* 0x102fe4000000080e */
[--C-:B--2---:R-:W-:Y:S02]  /*a460*/  @P0 DADD R10, R10, -R14.reuse ;  /* 0x000000000a0a0229 */ /* 0x104fe4000000080e */
[--C-:B----4-:R-:W-:Y:S02]  /*a470*/  @P0 DADD R12, R12, -R14.reuse ;  /* 0x000000000c0c0229 */ /* 0x110fe4000000080e */
[----:B-----5:R-:W-:Y:S01]  /*a480*/  @P0 DADD R14, R18, -R14 ;  /* 0x00000000120e0229 */ /* 0x020fe2000000080e */
[C---:B------:R-:W-:Y:S02]  /*a490*/  @P0 IMAD R19, R40.reuse, 0x8, R1 ;  /* 0x0000000828130824 */ /* 0x040fe400078e0201 */
[----:B------:R-:W-:-:S03]  /*a4a0*/  @P0 VIADD R40, R40, 0x4 ;  /* 0x0000000428280836 */ /* 0x000fc60000000000 */
[----:B------:R3:W-:Y:S04]  /*a4b0*/  @P0 STL.128 [R19+0xa0], R8 ;  /* 0x0000a00813000387 */ /* 0x0007e80000100c00 */
        /* <DEDUP_REMOVED lines=9> */
.L_x_121:
        /* <DEDUP_REMOVED lines=9> */
.L_x_119:
[----:B------:R-:W-:Y:S01]  /*a5e0*/  IMAD.MOV.U32 R56, RZ, RZ, RZ ;  /* 0x000000ffff387224 */ /* 0x000fe200078e00ff */
[----:B------:R-:W-:Y:S01]  /*a5f0*/  CS2R R54, SRZ ;  /* 0x0000000000367805 */ /* 0x000fe2000001ff00 */
[----:B------:R-:W-:Y:S06]  /*a600*/  @!P3 BRA `(.L_x_122) ;  /* 0x0000000000acb947 */ /* 0x000fec0003800000 */
[----:B------:R-:W4:Y:S01]  /*a610*/  LDC R56, c[0x0][0x3d4] ;  /* 0x0000f500ff387b82 */ /* 0x000f220000000800 */
[C---:B------:R-:W-:Y:S01]  /*a620*/  VIADD R57, R1.reuse, 0xe0 ;  /* 0x000000e001397836 */ /* 0x040fe20000000000 */
[----:B------:R-:W-:Y:S01]  /*a630*/  CS2R R54, SRZ ;  /* 0x0000000000367805 */ /* 0x000fe2000001ff00 */
[----:B------:R-:W-:Y:S01]  /*a640*/  VIADD R58, R1, 0x40 ;  /* 0x00000040013a7836 */ /* 0x000fe20000000000 */
[----:B----4-:R-:W-:-:S05]  /*a650*/  LOP3.LUT R56, R56, 0x7ffffff0, RZ, 0xc0, !PT ;  /* 0x7ffffff038387812 */ /* 0x010fca00078ec0ff */
[----:B------:R-:W-:-:S07]  /*a660*/  IMAD.MOV R59, RZ, RZ, -R56 ;  /* 0x000000ffff3b7224 */ /* 0x000fce00078e0a38 */
.L_x_123:
[----:B0-2---:R-:W2:Y:S04]  /*a670*/  LDL.128 R24, [R57+-0x40] ;  /* 0xffffc00039187983 */ /* 0x005ea80000100c00 */
[----:B------:R-:W2:Y:S04]  /*a680*/  LDL.128 R28, [R58+-0x40] ;  /* 0xffffc0003a1c7983 */ /* 0x000ea80000100c00 */
[----:B------:R-:W4:Y:S04]  /*a690*/  LDL.128 R40, [R57+-0x30] ;  /* 0xffffd00039287983 */ /* 0x000f280000100c00 */
[----:B------:R-:W4:Y:S04]  /*a6a0*/  LDL.128 R44, [R58+-0x30] ;  /* 0xffffd0003a2c7983 */ /* 0x000f280000100c00 */
[----:B-1-3--:R-:W3:Y:S04]  /*a6b0*/  LDL.128 R12, [R57+-0x20] ;  /* 0xffffe000390c7983 */ /* 0x00aee80000100c00 */
[----:B------:R-:W3:Y:S04]  /*a6c0*/  LDL.128 R8, [R58+-0x20] ;  /* 0xffffe0003a087983 */ /* 0x000ee80000100c00 */
[----:B------:R-:W5:Y:S04]  /*a6d0*/  LDL.128 R32, [R57+-0x10] ;  /* 0xfffff00039207983 */ /* 0x000f680000100c00 */
[----:B------:R-:W5:Y:S04]  /*a6e0*/  LDL.128 R36, [R58+-0x10] ;  /* 0xfffff0003a247983 */ /* 0x000f680000100c00 */
[----:B------:R-:W5:Y:S04]  /*a6f0*/  LDL.128 R20, [R57] ;  /* 0x0000000039147983 */ /* 0x000f680000100c00 */
[----:B------:R-:W5:Y:S01]  /*a700*/  LDL.128 R16, [R58] ;  /* 0x000000003a107983 */ /* 0x000f620000100c00 */
[----:B--2---:R-:W-:-:S08]  /*a710*/  DFMA R24, R24, R28, R54 ;  /* 0x0000001c1818722b */ /* 0x004fd00000000036 */
[----:B------:R-:W-:Y:S01]  /*a720*/  DFMA R24, R26, R30, R24 ;  /* 0x0000001e1a18722b */ /* 0x000fe20000000018 */
[----:B------:R-:W2:Y:S07]  /*a730*/  LDL.128 R28, [R58+0x10] ;  /* 0x000010003a1c7983 */ /* 0x000eae0000100c00 */
[----:B----4-:R-:W-:Y:S02]  /*a740*/  DFMA R40, R40, R44, R24 ;  /* 0x0000002c2828722b */ /* 0x010fe40000000018 */
[----:B------:R-:W2:Y:S06]  /*a750*/  LDL.128 R24, [R57+0x10] ;  /* 0x0000100039187983 */ /* 0x000eac0000100c00 */
[----:B------:R-:W-:Y:S01]  /*a760*/  DFMA R40, R42, R46, R40 ;  /* 0x0000002e2a28722b */ /* 0x000fe20000000028 */
[----:B------:R-:W4:Y:S07]  /*a770*/  LDL.128 R44, [R58+0x20] ;  /* 0x000020003a2c7983 */ /* 0x000f2e0000100c00 */
[----:B---3--:R-:W-:-:S02]  /*a780*/  DFMA R8, R12, R8, R40 ;  /* 0x000000080c08722b */ /* 0x008fc40000000028 */
[----:B------:R-:W4:Y:S06]  /*a790*/  LDL.128 R40, [R57+0x20] ;  /* 0x0000200039287983 */ /* 0x000f2c0000100c00 */
[----:B------:R-:W-:Y:S01]  /*a7a0*/  DFMA R8, R14, R10, R8 ;  /* 0x0000000a0e08722b */ /* 0x000fe20000000008 */
[----:B------:R0:W3:Y:S07]  /*a7b0*/  LDL.128 R12, [R58+0x30] ;  /* 0x000030003a0c7983 */ /* 0x0000ee0000100c00 */
[----:B-----5:R-:W-:-:S02]  /*a7c0*/  DFMA R32, R32, R36, R8 ;  /* 0x000000242020722b */ /* 0x020fc40000000008 */
[----:B------:R1:W3:Y:S06]  /*a7d0*/  LDL.128 R8, [R57+0x30] ;  /* 0x0000300039087983 */ /* 0x0002ec0000100c00 */
[----:B------:R-:W-:-:S08]  /*a7e0*/  DFMA R32, R34, R38, R32 ;  /* 0x000000262220722b */ /* 0x000fd00000000020 */
[----:B------:R-:W-:-:S08]  /*a7f0*/  DFMA R16, R20, R16, R32 ;  /* 0x000000101410722b */ /* 0x000fd00000000020 */
[----:B------:R-:W-:Y:S01]  /*a800*/  DFMA R16, R22, R18, R16 ;  /* 0x000000121610722b */ /* 0x000fe20000000010 */
[----:B------:R-:W-:-:S05]  /*a810*/  VIADD R59, R59, 0x10 ;  /* 0x000000103b3b7836 */ /* 0x000fca0000000000 */
[----:B------:R-:W-:Y:S01]  /*a820*/  ISETP.NE.AND P0, PT, R59, RZ, PT ;  /* 0x000000ff3b00720c */ /* 0x000fe20003f05270 */
[----:B0-----:R-:W-:Y:S01]  /*a830*/  VIADD R58, R58, 0x80 ;  /* 0x000000803a3a7836 */ /* 0x001fe20000000000 */
[----:B-1----:R-:W-:Y:S01]  /*a840*/  IADD3 R57, PT, PT, R57, 0x80, RZ ;  /* 0x0000008039397810 */ /* 0x002fe20007ffe0ff */
[----:B--2---:R-:W-:-:S08]  /*a850*/  DFMA R16, R24, R28, R16 ;  /* 0x0000001c1810722b */ /* 0x004fd00000000010 */
[----:B------:R-:W-:-:S08]  /*a860*/  DFMA R16, R26, R30, R16 ;  /* 0x0000001e1a10722b */ /* 0x000fd00000000010 */
[----:B----4-:R-:W-:-:S08]  /*a870*/  DFMA R16, R40, R44, R16 ;  /* 0x0000002c2810722b */ /* 0x010fd00000000010 */
[----:B------:R-:W-:-:S08]  /*a880*/  DFMA R16, R42, R46, R16 ;  /* 0x0000002e2a10722b */ /* 0x000fd00000000010 */
[----:B---3--:R-:W-:-:S08]  /*a890*/  DFMA R8, R8, R12, R16 ;  /* 0x0000000c0808722b */ /* 0x008fd00000000010 */
[----:B------:R-:W-:Y:S01]  /*a8a0*/  DFMA R54, R10, R14, R8 ;  /* 0x0000000e0a36722b */ /* 0x000fe20000000008 */
[----:B------:R-:W-:Y:S10]  /*a8b0*/  @P0 BRA `(.L_x_123) ;  /* 0xfffffffc006c0947 */ /* 0x000ff4000383ffff */
.L_x_122:
[----:B------:R-:W-:Y:S05]  /*a8c0*/  @!P4 BRA `(.L_x_124) ;  /* 0x0000000000c0c947 */ /* 0x000fea0003800000 */
[----:B------:R-:W-:Y:S02]  /*a8d0*/  ISETP.GE.U32.AND P0, PT, R6, 0x8, PT ;  /* 0x000000080600780c */ /* 0x000fe40003f06070 */
[----:B------:R-:W-:-:S11]  /*a8e0*/  ISETP.NE.AND P1, PT, R49, RZ, PT ;  /* 0x000000ff3100720c */ /* 0x000fd60003f25270 */
[----:B------:R-:W-:Y:S05]  /*a8f0*/  @!P0 BRA `(.L_x_125) ;  /* 0x0000000000488947 */ /* 0x000fea0003800000 */
[----:B------:R-:W-:-:S05]  /*a900*/  IMAD R40, R56, 0x8, R1 ;  /* 0x0000000838287824 */ /* 0x000fca00078e0201 */
[----:B0123--:R-:W2:Y:S04]  /*a910*/  LDL.128 R8, [R40+0xa0] ;  /* 0x0000a00028087983 */ /* 0x00fea80000100c00 */
        /* <DEDUP_REMOVED lines=16> */
.L_x_125:
[----:B------:R-:W-:Y:S05]  /*aa20*/  @!P1 BRA `(.L_x_124) ;  /* 0x0000000000689947 */ /* 0x000fea0003800000 */
[----:B------:R-:W-:Y:S01]  /*aa30*/  ISETP.GE.U32.AND P0, PT, R49, 0x4, PT ;  /* 0x000000043100780c */ /* 0x000fe20003f06070 */
[----:B------:R-:W4:-:S12]  /*aa40*/  LDCU UR5, c[0x0][0x3d4] ;  /* 0x00007a80ff0577ac */ /* 0x000f180008000800 */
[----:B0-----:R-:W-:-:S05]  /*aa50*/  @P0 IMAD R24, R56, 0x8, R1 ;  /* 0x0000000838180824 */ /* 0x001fca00078e0201 */
[----:B-123--:R-:W2:Y:S04]  /*aa60*/  @P0 LDL.128 R8, [R24+0xa0] ;  /* 0x0000a00018080983 */ /* 0x00eea80000100c00 */
        /* <DEDUP_REMOVED lines=14> */
.L_x_126:
        /* <DEDUP_REMOVED lines=8> */
.L_x_124:
[----:B------:R-:W4:Y:S01]  /*abd0*/  LDC.64 R36, c[0x0][0x398] ;  /* 0x0000e600ff247b82 */ /* 0x000f220000000a00 */
[----:B------:R-:W5:Y:S01]  /*abe0*/  LDCU.64 UR10, c[0x0][0x398] ;  /* 0x00007300ff0a77ac */ /* 0x000f620008000a00 */
[----:B----4-:R-:W4:Y:S01]  /*abf0*/  LDG.E.64 R36, desc[UR8][R36.64] ;  /* 0x0000000824247981 */ /* 0x010f22000c1e1b00 */
[----:B------:R-:W-:Y:S01]  /*ac00*/  ISETP.GE.U32.AND P6, PT, R2, 0x7, PT ;  /* 0x000000070200780c */ /* 0x000fe20003fc6070 */
[----:B------:R-:W-:Y:S01]  /*ac10*/  UMOV UR6, 0x20 ;  /* 0x0000002000067882 */ /* 0x000fe20000000000 */
[----:B------:R-:W-:Y:S01]  /*ac20*/  UMOV UR7, 0x0 ;  /* 0x0000000000077882 */ /* 0x000fe20000000000 */
[----:B0-----:R-:W-:Y:S01]  /*ac30*/  IMAD.MOV.U32 R34, RZ, RZ, RZ ;  /* 0x000000ffff227224 */ /* 0x001fe200078e00ff */
[----:B-----5:R-:W-:Y:S01]  /*ac40*/  UIMAD.WIDE.U32 UR6, UR10, 0x1, UR6 ;  /* 0x000000010a0678a5 */ /* 0x020fe2000f8e0006 */
[----:B------:R-:W-:Y:S01]  /*ac50*/  CS2R R56, SRZ ;  /* 0x0000000000387805 */ /* 0x000fe2000001ff00 */
[----:B----4-:R-:W-:-:S07]  /*ac60*/  DMUL R46, R36, R36 ;  /* 0x00000024242e7228 */ /* 0x010fce0000000000 */
[----:B------:R-:W-:Y:S05]  /*ac70*/  @!P6 BRA `(.L_x_127) ;  /* 0x0000000c00c4e947 */ /* 0x000fea0003800000 */
[----:B------:R-:W0:Y:S01]  /*ac80*/  LDCU UR5, c[0x0][0x3d4] ;  /* 0x00007a80ff0577ac */ /* 0x000e220008000800 */
[----:B--23--:R-:W-:Y:S01]  /*ac90*/  IMAD.U32 R8, RZ, RZ, UR6 ;  /* 0x00000006ff087e24 */ /* 0x00cfe2000f8e00ff */
[----:B------:R-:W-:Y:S01]  /*aca0*/  CS2R R56, SRZ ;  /* 0x0000000000387805 */ /* 0x000fe2000001ff00 */
[----:B------:R-:W-:Y:S01]  /*acb0*/  IMAD.U32 R9, RZ, RZ, UR7 ;  /* 0x00000007ff097e24 */ /* 0x000fe2000f8e00ff */
[----:B------:R-:W-:Y:S01]  /*acc0*/  UIADD3 UR11, UPT, UPT, UR7, UR11, URZ ;  /* 0x0000000b070b7290 */ /* 0x000fe2000fffe0ff */
[----:B------:R-:W-:Y:S02]  /*acd0*/  IMAD.MOV.U32 R38, RZ, RZ, R8 ;  /* 0x000000ffff267224 */ /* 0x000fe400078e0008 */
[C---:B------:R-:W-:Y:S02]  /*ace0*/  VIADD R19, R1.reuse, 0x20 ;  /* 0x0000002001137836 */ /* 0x040fe40000000000 */
[----:B------:R-:W-:Y:S01]  /*acf0*/  VIADD R32, R1, 0xc0 ;  /* 0x000000c001207836 */ /* 0x000fe20000000000 */
[----:B------:R-:W-:Y:S01]  /*ad00*/  MOV R39, UR11 ;  /* 0x0000000b00277c02 */ /* 0x000fe20008000f00 */
[----:B0-----:R-:W-:-:S04]  /*ad10*/  ULOP3.LUT UR5, UR5, 0x7ffffff8, URZ, 0xc0, !UPT ;  /* 0x7ffffff805057892 */ /* 0x001fc8000f8ec0ff */
[----:B------:R-:W-:Y:S02]  /*ad20*/  UIADD3 UR6, UPT, UPT, -UR5, URZ, URZ ;  /* 0x000000ff05067290 */ /* 0x000fe4000fffe1ff */
[----:B------:R-:W-:-:S04]  /*ad30*/  IMAD.U32 R34, RZ, RZ, UR5 ;  /* 0x00000005ff227e24 */ /* 0x000fc8000f8e00ff */
[----:B------:R-:W-:-:S07]  /*ad40*/  IMAD.U32 R33, RZ, RZ, UR6 ;  /* 0x00000006ff217e24 */ /* 0x000fce000f8e00ff */
.L_x_136:
        /* <DEDUP_REMOVED lines=24> */
.L_x_128:
        /* <DEDUP_REMOVED lines=29> */
.L_x_129:
        /* <DEDUP_REMOVED lines=26> */
.L_x_130:
        /* <DEDUP_REMOVED lines=29> */
.L_x_131:
        /* <DEDUP_REMOVED lines=26> */
.L_x_132:
        /* <DEDUP_REMOVED lines=29> */
.L_x_133:
        /* <DEDUP_REMOVED lines=26> */
.L_x_134:
        /* <DEDUP_REMOVED lines=29> */
.L_x_135:
        /* <DEDUP_REMOVED lines=10> */
.L_x_127:
[----:B------:R-:W-:-:S13]  /*bb90*/  ISETP.NE.AND P5, PT, R49, RZ, PT ;  /* 0x000000ff3100720c */ /* 0x000fda0003fa5270 */
[----:B------:R-:W-:Y:S05]  /*bba0*/  @!P5 BRA `(.L_x_137) ;  /* 0x0000000c0058d947 */ /* 0x000fea0003800000 */
[----:B-123--:R-:W0:Y:S01]  /*bbb0*/  LDC R10, c[0x0][0x3d4] ;  /* 0x0000f500ff0a7b82 */ /* 0x00ee220000000800 */
[----:B------:R-:W-:Y:S02]  /*bbc0*/  ISETP.GE.U32.AND P0, PT, R49, 0x4, PT ;  /* 0x000000043100780c */ /* 0x000fe40003f06070 */
[----:B0-----:R-:W-:-:S11]  /*bbd0*/  LOP3.LUT R10, R10, 0x3, RZ, 0xc0, !PT ;  /* 0x000000030a0a7812 */ /* 0x001fd600078ec0ff */
[----:B------:R-:W-:Y:S05]  /*bbe0*/  @!P0 BRA `(.L_x_138) ;  /* 0x0000000400c48947 */ /* 0x000fea0003800000 */
[----:B------:R-:W0:Y:S02]  /*bbf0*/  LDC.64 R32, c[0x0][0x398] ;  /* 0x0000e600ff207b82 */ /* 0x000e240000000a00 */
        /* <DEDUP_REMOVED lines=24> */
.L_x_139:
        /* <DEDUP_REMOVED lines=28> */
.L_x_140:
        /* <DEDUP_REMOVED lines=28> */
.L_x_141:
        /* <DEDUP_REMOVED lines=26> */
.L_x_142:
[----:B------:R-:W2:Y:S04]  /*c2a0*/  LDL.64 R14, [R14+0x18] ;  /* 0x000018000e0e7983 */ /* 0x000ea80000100a00 */
[----:B------:R-:W3:Y:S01]  /*c2b0*/  LDL.64 R12, [R11+0xb8] ;  /* 0x0000b8000b0c7983 */ /* 0x000ee20000100a00 */
[----:B------:R-:W-:Y:S01]  /*c2c0*/  VIADD R34, R34, 0x4 ;  /* 0x0000000422227836 */ /* 0x000fe20000000000 */
[----:B--2---:R-:W-:Y:S02]  /*c2d0*/  DMUL R8, R14, R8 ;  /* 0x000000080e087228 */ /* 0x004fe40000000000 */
[----:B---3--:R-:W-:-:S08]  /*c2e0*/  DADD R12, R12, -R54 ;  /* 0x000000000c0c7229 */ /* 0x008fd00000000836 */
[----:B------:R-:W-:-:S11]  /*c2f0*/  DFMA R56, R8, R12, R38 ;  /* 0x0000000c0838722b */ /* 0x000fd60000000026 */
.L_x_138:
[----:B------:R-:W-:-:S13]  /*c300*/  ISETP.NE.AND P0, PT, R10, RZ, PT ;  /* 0x000000ff0a00720c */ /* 0x000fda0003f05270 */
[----:B------:R-:W-:Y:S05]  /*c310*/  @!P0 BRA `(.L_x_137) ;  /* 0x00000004007c8947 */ /* 0x000fea0003800000 */
[----:B------:R-:W-:-:S13]  /*c320*/  ISETP.NE.AND P0, PT, R10, 0x1, PT ;  /* 0x000000010a00780c */ /* 0x000fda0003f05270 */
        /* <DEDUP_REMOVED lines=24> */
.L_x_144:
        /* <DEDUP_REMOVED lines=31> */
.L_x_145:
[----:B------:R-:W2:Y:S04]  /*c6a0*/  LDL.64 R8, [R11+0x8] ;  /* 0x000008000b087983 */ /* 0x000ea80000100a00 */
[----:B------:R-:W3:Y:S01]  /*c6b0*/  LDL.64 R14, [R10+0xa8] ;  /* 0x0000a8000a0e7983 */ /* 0x000ee20000100a00 */
[----:B------:R-:W-:Y:S01]  /*c6c0*/  VIADD R34, R34, 0x2 ;  /* 0x0000000222227836 */ /* 0x000fe20000000000 */
[----:B--2---:R-:W-:Y:S02]  /*c6d0*/  DMUL R8, R8, R12 ;  /* 0x0000000c08087228 */ /* 0x004fe40000000000 */
[----:B---3--:R-:W-:-:S08]  /*c6e0*/  DADD R14, R14, -R54 ;  /* 0x000000000e0e7229 */ /* 0x008fd00000000836 */
[----:B------:R-:W-:-:S11]  /*c6f0*/  DFMA R56, R8, R14, R56 ;  /* 0x0000000e0838722b */ /* 0x000fd60000000038 */
.L_x_143:
[----:B------:R-:W0:Y:S02]  /*c700*/  LDCU UR5, c[0x0][0x3d4] ;  /* 0x00007a80ff0577ac */ /* 0x000e240008000800 */
[----:B0-----:R-:W-:-:S04]  /*c710*/  ULOP3.LUT UR5, UR5, 0x1, URZ, 0xc0, !UPT ;  /* 0x0000000105057892 */ /* 0x001fc8000f8ec0ff */
[----:B------:R-:W-:-:S09]  /*c720*/  UISETP.NE.U32.AND UP0, UPT, UR5, 0x1, UPT ;  /* 0x000000010500788c */ /* 0x000fd2000bf05070 */
[----:B------:R-:W-:Y:S05]  /*c730*/  BRA.U UP0, `(.L_x_137) ;  /* 0x0000000100747547 */ /* 0x000fea000b800000 */
[----:B------:R-:W0:Y:S02]  /*c740*/  LDC.64 R8, c[0x0][0x398] ;  /* 0x0000e600ff087b82 */ /* 0x000e240000000a00 */
[----:B0-----:R-:W-:-:S06]  /*c750*/  IMAD.WIDE.U32 R8, R34, 0x8, R8 ;  /* 0x0000000822087825 */ /* 0x001fcc00078e0008 */
        /* <DEDUP_REMOVED lines=21> */
.L_x_146:
[----:B------:R-:W-:-:S05]  /*c8b0*/  IMAD R34, R34, 0x8, R1 ;  /* 0x0000000822227824 */ /* 0x000fca00078e0201 */
[----:B------:R-:W2:Y:S04]  /*c8c0*/  LDL.64 R10, [R34] ;  /* 0x00000000220a7983 */ /* 0x000ea80000100a00 */
[----:B------:R-:W3:Y:S01]  /*c8d0*/  LDL.64 R12, [R34+0xa0] ;  /* 0x0000a000220c7983 */ /* 0x000ee20000100a00 */
[----:B--2---:R-:W-:Y:S02]  /*c8e0*/  DMUL R10, R10, R8 ;  /* 0x000000080a0a7228 */ /* 0x004fe40000000000 */
[----:B---3--:R-:W-:-:S08]  /*c8f0*/  DADD R12, R12, -R54 ;  /* 0x000000000c0c7229 */ /* 0x008fd00000000836 */
[----:B------:R-:W-:-:S11]  /*c900*/  DFMA R56, R10, R12, R56 ;  /* 0x0000000c0a38722b */ /* 0x000fd60000000038 */
.L_x_137:
[----:B--23--:R-:W1:Y:S02]  /*c910*/  LDC.64 R8, c[0x0][0x398] ;  /* 0x0000e600ff087b82 */ /* 0x00ce640000000a00 */
[----:B-1----:R-:W-:-:S05]  /*c920*/  IMAD.WIDE.U32 R12, R48, 0x8, R8 ;  /* 0x00000008300c7825 */ /* 0x002fca00078e0008 */
[----:B------:R-:W2:Y:S01]  /*c930*/  LDG.E.64 R8, desc[UR8][R12.64] ;  /* 0x000000080c087981 */ /* 0x000ea2000c1e1b00 */
[----:B------:R-:W0:Y:S01]  /*c940*/  MUFU.RCP64H R11, R47 ;  /* 0x0000002f000b7308 */ /* 0x000e220000001800 */
        /* <DEDUP_REMOVED lines=22> */
.L_x_148:
[----:B------:R-:W-:Y:S05]  /*cab0*/  BSYNC.RECONVERGENT B0 ;  /* 0x0000000000007941 */ /* 0x000fea0003800200 */
.L_x_147:
[----:B------:R-:W0:Y:S01]  /*cac0*/  LDC.64 R12, c[0x0][0x3a8] ;  /* 0x0000ea00ff0c7b82 */ /* 0x000e220000000a00 */
[----:B------:R-:W-:-:S07]  /*cad0*/  IMAD.MOV.U32 R10, RZ, RZ, 0x1 ;  /* 0x00000001ff0a7424 */ /* 0x000fce00078e00ff */
[----:B------:R-:W1:Y:S01]  /*cae0*/  LDC.64 R8, c[0x0][0x3a0] ;  /* 0x0000e800ff087b82 */ /* 0x000e620000000a00 */
[----:B0-----:R-:W-:-:S06]  /*caf0*/  DMUL R12, R12, -18 ;  /* 0xc03200000c0c7828 */ /* 0x001fcc0000000000 */
[----:B------:R-:W0:Y:S01]  /*cb00*/  MUFU.RCP64H R11, R13 ;  /* 0x0000000d000b7308 */ /* 0x000e220000001800 */
[----:B-1----:R-:W-:-:S10]  /*cb10*/  DMUL R8, R36, R8 ;  /* 0x0000000824087228 */ /* 0x002fd40000000000 */
[----:B------:R-:W-:Y:S01]  /*cb20*/  FSETP.GEU.AND P1, PT, |R9|, 6.5827683646048100446e-37, PT ;  /* 0x036000000900780b */ /* 0x000fe20003f2e200 */
[----:B0-----:R-:W-:-:S08]  /*cb30*/  DFMA R14, -R12, R10, 1 ;  /* 0x3ff000000c0e742b */ /* 0x001fd0000000010a */
[----:B------:R-:W-:-:S08]  /*cb40*/  DFMA R14, R14, R14, R14 ;  /* 0x0000000e0e0e722b */ /* 0x000fd0000000000e */
[----:B------:R-:W-:-:S08]  /*cb50*/  DFMA R14, R10, R14, R10 ;  /* 0x0000000e0a0e722b */ /* 0x000fd0000000000a */
[----:B------:R-:W-:-:S08]  /*cb60*/  DFMA R10, -R12, R14, 1 ;  /* 0x3ff000000c0a742b */ /* 0x000fd0000000010e */
        /* <DEDUP_REMOVED lines=11> */
[----:B------:R-:W-:Y:S01]  /*cc20*/  IMAD.MOV.U32 R42, RZ, RZ, R8 ;  /* 0x000000ffff2a7224 */ /* 0x000fe200078e0008 */
[----:B------:R-:W-:-:S07]  /*cc30*/  MOV R43, R9 ;  /* 0x00000009002b7202 */ /* 0x000fce0000000f00 */
.L_x_149:
[----:B------:R-:W-:Y:S01]  /*cc40*/  IMAD R41, R48, 0x8, R1 ;  /* 0x0000000830297824 */ /* 0x000fe200078e0201 */
[----:B------:R0:W5:Y:S04]  /*cc50*/  LDL.64 R28, [R1+0xa0] ;  /* 0x0000a000011c7983 */ /* 0x0001680000100a00 */
[----:B------:R-:W2:Y:S01]  /*cc60*/  LDL.64 R8, [R41+0xa0] ;  /* 0x0000a00029087983 */ /* 0x000ea20000100a00 */
[----:B------:R-:W-:Y:S01]  /*cc70*/  DMUL R52, R42, R52 ;  /* 0x000000342a347228 */ /* 0x000fe20000000000 */
[----:B------:R-:W-:Y:S01]  /*cc80*/  IMAD.MOV.U32 R40, RZ, RZ, RZ ;  /* 0x000000ffff287224 */ /* 0x000fe200078e00ff */
[----:B------:R-:W-:Y:S01]  /*cc90*/  CS2R R36, SRZ ;  /* 0x0000000000247805 */ /* 0x000fe2000001ff00 */
[----:B--2---:R-:W-:-:S08]  /*cca0*/  DADD R54, R8, -R54 ;  /* 0x0000000008367229 */ /* 0x004fd00000000836 */
[----:B------:R-:W-:-:S08]  /*ccb0*/  DFMA R54, R54, R44, -R56 ;  /* 0x0000002c3636722b */ /* 0x000fd00000000838 */
[----:B------:R-:W-:Y:S01]  /*ccc0*/  DMUL R52, R52, R54 ;  /* 0x0000003634347228 */ /* 0x000fe20000000000 */
[----:B0-----:R-:W-:Y:S10]  /*ccd0*/  @!P3 BRA `(.L_x_150) ;  /* 0x000000040044b947 */ /* 0x001ff40003800000 */
[----:B------:R-:W0:Y:S01]  /*cce0*/  LDC R40, c[0x0][0x3d4] ;  /* 0x0000f500ff287b82 */ /* 0x000e220000000800 */
[----:B------:R-:W-:Y:S01]  /*ccf0*/  VIADD R55, R1, 0xe0 ;  /* 0x000000e001377836 */ /* 0x000fe20000000000 */
[----:B------:R-:W-:Y:S02]  /*cd00*/  CS2R R36, SRZ ;  /* 0x0000000000247805 */ /* 0x000fe4000001ff00 */
[----:B0-----:R-:W-:-:S05]  /*cd10*/  LOP3.LUT R40, R40, 0x7ffffff0, RZ, 0xc0, !PT ;  /* 0x7ffffff028287812 */ /* 0x001fca00078ec0ff */
[----:B------:R-:W-:-:S07]  /*cd20*/  IMAD.MOV R54, RZ, RZ, -R40 ;  /* 0x000000ffff367224 */ /* 0x000fce00078e0a28 */
.L_x_151:
        /* <DEDUP_REMOVED lines=19> */
[----:B----4-:R-:W-:Y:S02]  /*ce60*/  DSETP.GEU.AND P0, PT, R16, R38, PT ;  /* 0x000000261000722a */ /* 0x010fe40003f0e000 */
[----:B------:R-:W-:-:S04]  /*ce70*/  DADD R8, R8, R36 ;  /* 0x0000000008087229 */ /* 0x000fc80000000024 */
[----:B------:R-:W-:Y:S02]  /*ce80*/  FSEL R56, R16, R38, !P0 ;  /* 0x0000002610387208 */ /* 0x000fe40004000000 */
[----:B------:R-:W-:Y:S02]  /*ce90*/  FSEL R57, R17, R39, !P0 ;  /* 0x0000002711397208 */ /* 0x000fe40004000000 */
[----:B------:R0:W4:Y:S04]  /*cea0*/  LDL.128 R36, [R55+0x30] ;  /* 0x0000300037247983 */ /* 0x0001280000100c00 */
[----:B------:R-:W-:Y:S02]  /*ceb0*/  DSETP.GEU.AND P0, PT, R18, R56, PT ;  /* 0x000000381200722a */ /* 0x000fe40003f0e000 */
[----:B------:R-:W-:-:S04]  /*cec0*/  DADD R8, R10, R8 ;  /* 0x000000000a087229 */ /* 0x000fc80000000008 */
[----:B------:R-:W-:Y:S02]  /*ced0*/  FSEL R10, R18, R56, !P0 ;  /* 0x00000038120a7208 */ /* 0x000fe40004000000 */
        /* <DEDUP_REMOVED lines=8> */
[----:B------:R-:W-:Y:S01]  /*cf60*/  FSEL R11, R23, R11, !P0 ;  /* 0x0000000b170b7208 */ /* 0x000fe20004000000 */
[----:B------:R-:W-:-:S05]  /*cf70*/  DADD R8, R8, R16 ;  /* 0x0000000008087229 */ /* 0x000fca0000000010 */
[----:B------:R-:W-:-:S03]  /*cf80*/  DSETP.GEU.AND P0, PT, R24, R10, PT ;  /* 0x0000000a1800722a */ /* 0x000fc60003f0e000 */
[----:B------:R-:W-:-:S03]  /*cf90*/  DADD R8, R18, R8 ;  /* 0x0000000012087229 */ /* 0x000fc60000000008 */
        /* <DEDUP_REMOVED lines=37> */
.L_x_150:
        /* <DEDUP_REMOVED lines=41> */
.L_x_153:
        /* <DEDUP_REMOVED lines=26> */
.L_x_154:
[----:B------:R-:W-:Y:S05]  /*d620*/  BRA.U !UP0, `(.L_x_152) ;  /* 0x00000001082c7547 */ /* 0x000fea000b800000 */
[----:B------:R-:W-:Y:S01]  /*d630*/  IMAD R40, R40, 0x8, R7 ;  /* 0x0000000828287824 */ /* 0x000fe200078e0207 */
[----:B------:R-:W-:-:S12]  /*d640*/  UIADD3 UR5, UPT, UPT, -UR5, URZ, URZ ;  /* 0x000000ff05057290 */ /* 0x000fd8000fffe1ff */
.L_x_155:
        /* <DEDUP_REMOVED lines=9> */
.L_x_152:
        /* <DEDUP_REMOVED lines=11> */
[----:B------:R-:W-:-:S04]  /*d790*/  SHF.R.U32.HI R8, RZ, 0x14, R35 ;  /* 0x00000014ff087819 */ /* 0x000fc80000011623 */
        /* <DEDUP_REMOVED lines=8> */
[----:B------:R-:W-:Y:S01]  /*d820*/  @!P2 DSETP.NEU.AND P1, PT, |R34|, 0.5, !P0 ;  /* 0x3fe000002200a42a */ /* 0x000fe2000472d200 */
[----:B------:R-:W-:-:S05]  /*d830*/  ISETP.GE.OR P0, PT, R35, RZ, P2 ;  /* 0x000000ff2300720c */ /* 0x000fca0001706670 */
[----:B------:R-:W-:-:S08]  /*d840*/  @!P2 SEL R9, R37, RZ, P1 ;  /* 0x000000ff2509a207 */ /* 0x000fd00000800000 */
[----:B------:R-:W-:Y:S01]  /*d850*/  @!P0 LOP3.LUT R9, R9, 0x7ff00000, RZ, 0xfc, !PT ;  /* 0x7ff0000009098812 */ /* 0x000fe200078efcff */
[----:B------:R-:W-:Y:S06]  /*d860*/  @!P2 BRA `(.L_x_159) ;  /* 0x000000000048a947 */ /* 0x000fec0003800000 */
[----:B------:R-:W-:Y:S01]  /*d870*/  DADD R8, -RZ, |R36| ;  /* 0x00000000ff087229 */ /* 0x000fe20000000524 */
[----:B------:R-:W-:Y:S01]  /*d880*/  BSSY.RECONVERGENT B2, `(.L_x_160) ;  /* 0x0000006000027945 */ /* 0x000fe20003800200 */
[----:B------:R-:W-:Y:S01]  /*d890*/  MOV R16, R34 ;  /* 0x0000002200107202 */ /* 0x000fe20000000f00 */
[----:B------:R-:W-:Y:S01]  /*d8a0*/  IMAD.MOV.U32 R15, RZ, RZ, R35 ;  /* 0x000000ffff0f7224 */ /* 0x000fe200078e0023 */
[----:B------:R-:W-:-:S06]  /*d8b0*/  MOV R14, 0xd8e0 ;  /* 0x0000d8e0000e7802 */ /* 0x000fcc0000000f00 */
[----:B------:R-:W-:-:S07]  /*d8c0*/  IMAD.MOV.U32 R17, RZ, RZ, R9 ;  /* 0x000000ffff117224 */ /* 0x000fce00078e0009 */
[----:B------:R-:W-:Y:S05]  /*d8d0*/  CALL.REL.NOINC `($_Z10update_phiPdS_dS_ddddddiii$__internal_accurate_pow) ;  /* 0x0000012c00c07944 */ /* 0x000fea0003c00000 */
[----:B------:R-:W-:Y:S05]  /*d8e0*/  BSYNC.RECONVERGENT B2 ;  /* 0x0000000000027941 */ /* 0x000fea0003800200 */
.L_x_160:
        /* <DEDUP_REMOVED lines=10> */
.L_x_159:
[----:B------:R-:W-:Y:S05]  /*d990*/  BSYNC.RECONVERGENT B1 ;  /* 0x0000000000017941 */ /* 0x000fea0003800200 */
.L_x_158:
        /* <DEDUP_REMOVED lines=18> */
.L_x_163:
        /* <DEDUP_REMOVED lines=11> */
.L_x_162:
[----:B------:R-:W-:Y:S05]  /*db70*/  BSYNC.RECONVERGENT B1 ;  /* 0x0000000000017941 */ /* 0x000fea0003800200 */
.L_x_161:
[----:B------:R-:W-:Y:S02]  /*db80*/  DSETP.NEU.AND P0, PT, R36, 1, PT ;  /* 0x3ff000002400742a */ /* 0x000fe40003f0d000 */
[----:B------:R-:W-:-:S04]  /*db90*/  DSETP.NEU.AND P1, PT, R34, RZ, PT ;  /* 0x000000ff2200722a */ /* 0x000fc80003f2d000 */
[----:B------:R-:W-:Y:S02]  /*dba0*/  FSEL R56, R8, RZ, P0 ;  /* 0x000000ff08387208 */ /* 0x000fe40000000000 */
[----:B------:R-:W-:Y:S02]  /*dbb0*/  FSEL R8, R9, 1.875, P0 ;  /* 0x3ff0000009087808 */ /* 0x000fe40000000000 */
[----:B------:R-:W-:Y:S02]  /*dbc0*/  FSEL R56, R56, RZ, P1 ;  /* 0x000000ff38387208 */ /* 0x000fe40000800000 */
[----:B------:R-:W-:-:S07]  /*dbd0*/  FSEL R57, R8, 1.875, P1 ;  /* 0x3ff0000008397808 */ /* 0x000fce0000800000 */
.L_x_157:
[----:B------:R-:W-:Y:S05]  /*dbe0*/  BSYNC.RECONVERGENT B0 ;  /* 0x0000000000007941 */ /* 0x000fea0003800200 */
.L_x_156:
[----:B------:R-:W-:Y:S01]  /*dbf0*/  IMAD.MOV.U32 R32, RZ, RZ, RZ ;  /* 0x000000ffff207224 */ /* 0x000fe200078e00ff */
[----:B------:R-:W-:Y:S06]  /*dc00*/  @!P3 BRA `(.L_x_164) ;  /* 0x0000000000e0b947 */ /* 0x000fec0003800000 */
        /* <DEDUP_REMOVED lines=10> */
.L_x_165:
        /* <DEDUP_REMOVED lines=22> */
[----:B----4-:R-:W-:Y:S02]  /*de10*/  DADD R28, R28, -UR10 ;  /* 0x8000000a1c1c7e29 */ /* 0x010fe40008000000 */
[----:B-----5:R-:W-:-:S03]  /*de20*/  DADD R30, R30, -UR10 ;  /* 0x8000000a1e1e7e29 */ /* 0x020fc60008000000 */
[----:B------:R0:W-:Y:S04]  /*de30*/  STL.128 [R33+-0x40], R8 ;  /* 0xffffc00821007387 */ /* 0x0001e80000100c00 */
[----:B------:R1:W-:Y:S01]  /*de40*/  STL.128 [R33+-0x30], R28 ;  /* 0xffffd01c21007387 */ /* 0x0003e20000100c00 */
[----:B------:R-:W-:Y:S02]  /*de50*/  DADD R12, R12, -UR10 ;  /* 0x8000000a0c0c7e29 */ /* 0x000fe40008000000 */
[----:B------:R-:W-:Y:S02]  /*de60*/  DADD R14, R14, -UR10 ;  /* 0x8000000a0e0e7e29 */ /* 0x000fe40008000000 */
[----:B0-----:R-:W-:Y:S02]  /*de70*/  DADD R8, R60, -UR10 ;  /* 0x8000000a3c087e29 */ /* 0x001fe40008000000 */
[----:B------:R-:W-:-:S02]  /*de80*/  DADD R10, R58, -UR10 ;  /* 0x8000000a3a0a7e29 */ /* 0x000fc40008000000 */
[----:B------:R-:W-:Y:S02]  /*de90*/  DADD R16, R16, -UR10 ;  /* 0x8000000a10107e29 */ /* 0x000fe40008000000 */
[----:B------:R-:W-:Y:S02]  /*dea0*/  DADD R18, R18, -UR10 ;  /* 0x8000000a12127e29 */ /* 0x000fe40008000000 */
[----:B------:R-:W-:Y:S02]  /*deb0*/  DADD R20, R20, -UR10 ;  /* 0x8000000a14147e29 */ /* 0x000fe40008000000 */
[----:B------:R-:W-:Y:S02]  /*dec0*/  DADD R22, R22, -UR10 ;  /* 0x8000000a16167e29 */ /* 0x000fe40008000000 */
[----:B------:R-:W-:Y:S02]  /*ded0*/  DADD R24, R24, -UR10 ;  /* 0x8000000a18187e29 */ /* 0x000fe40008000000 */
[----:B------:R-:W-:-:S02]  /*dee0*/  DADD R26, R26, -UR10 ;  /* 0x8000000a1a1a7e29 */ /* 0x000fc40008000000 */
[----:B-1----:R-:W-:Y:S02]  /*def0*/  DADD R28, R54, -UR10 ;  /* 0x8000000a361c7e29 */ /* 0x002fe40008000000 */
[----:B------:R-:W-:Y:S01]  /*df00*/  DADD R30, R38, -UR10 ;  /* 0x8000000a261e7e29 */ /* 0x000fe20008000000 */
[----:B------:R-:W-:Y:S04]  /*df10*/  STL.128 [R33+-0x20], R8 ;  /* 0xffffe00821007387 */ /* 0x000fe80000100c00 */
[----:B------:R-:W-:Y:S04]  /*df20*/  STL.128 [R33+-0x10], R12 ;  /* 0xfffff00c21007387 */ /* 0x000fe80000100c00 */
[----:B------:R-:W-:Y:S04]  /*df30*/  STL.128 [R33], R16 ;  /* 0x0000001021007387 */ /* 0x000fe80000100c00 */
[----:B------:R-:W-:Y:S04]  /*df40*/  STL.128 [R33+0x10], R20 ;  /* 0x0000101421007387 */ /* 0x000fe80000100c00 */
[----:B------:R-:W-:Y:S04]  /*df50*/  STL.128 [R33+0x20], R24 ;  /* 0x0000201821007387 */ /* 0x000fe80000100c00 */
[----:B------:R0:W-:Y:S02]  /*df60*/  STL.128 [R33+0x30], R28 ;  /* 0x0000301c21007387 */ /* 0x0001e40000100c00 */
[----:B0-----:R-:W-:Y:S01]  /*df70*/  VIADD R33, R33, 0x80 ;  /* 0x0000008021217836 */ /* 0x001fe20000000000 */
[----:B------:R-:W-:Y:S06]  /*df80*/  @P0 BRA `(.L_x_165) ;  /* 0xfffffffc00480947 */ /* 0x000fec000383ffff */
.L_x_164:
[----:B------:R-:W-:Y:S05]  /*df90*/  @!P4 BRA `(.L_x_166) ;  /* 0x000000040000c947 */ /* 0x000fea0003800000 */
[----:B------:R-:W-:-:S13]  /*dfa0*/  ISETP.GE.U32.AND P0, PT, R6, 0x8, PT ;  /* 0x000000080600780c */ /* 0x000fda0003f06070 */
        /* <DEDUP_REMOVED lines=12> */
[C---:B------:R-:W-:Y:S01]  /*e070*/  LEA R27, R32.reuse, R1, 0x3 ;  /* 0x00000001201b7211 */ /* 0x040fe200078e18ff */
[----:B------:R-:W-:Y:S01]  /*e080*/  VIADD R32, R32, 0x8 ;  /* 0x0000000820207836 */ /* 0x000fe20000000000 */
        /* <DEDUP_REMOVED lines=12> */
.L_x_167:
        /* <DEDUP_REMOVED lines=28> */
.L_x_168:
        /* <DEDUP_REMOVED lines=9> */
.L_x_166:
[----:B------:R-:W-:Y:S01]  /*e3a0*/  IMAD.MOV.U32 R40, RZ, RZ, RZ ;  /* 0x000000ffff287224 */ /* 0x000fe200078e00ff */
[----:B------:R-:W-:Y:S01]  /*e3b0*/  CS2R R58, SRZ ;  /* 0x00000000003a7805 */ /* 0x000fe2000001ff00 */
[----:B------:R-:W-:Y:S06]  /*e3c0*/  @!P3 BRA `(.L_x_169) ;  /* 0x0000000000acb947 */ /* 0x000fec0003800000 */
[----:B------:R-:W2:Y:S01]  /*e3d0*/  LDC R40, c[0x0][0x3d4] ;  /* 0x0000f500ff287b82 */ /* 0x000ea20000000800 */
[----:B------:R-:W-:Y:S01]  /*e3e0*/  VIADD R54, R1, 0xe0 ;  /* 0x000000e001367836 */ /* 0x000fe20000000000 */
[----:B------:R-:W-:-:S03]  /*e3f0*/  CS2R R58, SRZ ;  /* 0x00000000003a7805 */ /* 0x000fc6000001ff00 */
[----:B------:R-:W-:Y:S01]  /*e400*/  IMAD.MOV.U32 R55, RZ, RZ, R54 ;  /* 0x000000ffff377224 */ /* 0x000fe200078e0036 */
[----:B--2---:R-:W-:-:S05]  /*e410*/  LOP3.LUT R40, R40, 0x7ffffff0, RZ, 0xc0, !PT ;  /* 0x7ffffff028287812 */ /* 0x004fca00078ec0ff */
[----:B------:R-:W-:-:S07]  /*e420*/  IMAD.MOV R60, RZ, RZ, -R40 ;  /* 0x000000ffff3c7224 */ /* 0x000fce00078e0a28 */
.L_x_170:
        /* <DEDUP_REMOVED lines=32> */
[----:B0-----:R-:W-:Y:S01]  /*e630*/  VIADD R54, R54, 0x80 ;  /* 0x0000008036367836 */ /* 0x001fe20000000000 */
[----:B------:R-:W-:-:S06]  /*e640*/  IADD3 R55, PT, PT, R55, 0x80, RZ ;  /* 0x0000008037377810 */ /* 0x000fcc0007ffe0ff */
[----:B-----5:R-:W-:-:S08]  /*e650*/  DFMA R8, R24, R28, R8 ;  /* 0x0000001c1808722b */ /* 0x020fd00000000008 */
[----:B------:R-:W-:Y:S01]  /*e660*/  DFMA R58, R26, R30, R8 ;  /* 0x0000001e1a3a722b */ /* 0x000fe20000000008 */
[----:B------:R-:W-:Y:S10]  /*e670*/  @P0 BRA `(.L_x_170) ;  /* 0xfffffffc006c0947 */ /* 0x000ff4000383ffff */
.L_x_169:
[----:B------:R-:W-:Y:S05]  /*e680*/  @!P4 BRA `(.L_x_171) ;  /* 0x0000000000a4c947 */ /* 0x000fea0003800000 */
[----:B------:R-:W-:-:S13]  /*e690*/  ISETP.GE.U32.AND P0, PT, R6, 0x8, PT ;  /* 0x000000080600780c */ /* 0x000fda0003f06070 */
[----:B------:R-:W-:Y:S05]  /*e6a0*/  @!P0 BRA `(.L_x_172) ;  /* 0x0000000000388947 */ /* 0x000fea0003800000 */
[----:B------:R-:W-:-:S05]  /*e6b0*/  IMAD R24, R40, 0x8, R1 ;  /* 0x0000000828187824 */ /* 0x000fca00078e0201 */
[----:B01----:R-:W2:Y:S04]  /*e6c0*/  LDL.128 R8, [R24+0xa0] ;  /* 0x0000a00018087983 */ /* 0x003ea80000100c00 */
[----:B------:R-:W3:Y:S04]  /*e6d0*/  LDL.128 R12, [R24+0xb0] ;  /* 0x0000b000180c7983 */ /* 0x000ee80000100c00 */
[----:B------:R-:W4:Y:S04]  /*e6e0*/  LDL.128 R16, [R24+0xc0] ;  /* 0x0000c00018107983 */ /* 0x000f280000100c00 */
        /* <DEDUP_REMOVED lines=10> */
.L_x_172:
[----:B------:R-:W-:Y:S05]  /*e790*/  @!P5 BRA `(.L_x_171) ;  /* 0x000000000060d947 */ /* 0x000fea0003800000 */
[----:B------:R-:W-:Y:S01]  /*e7a0*/  ISETP.GE.U32.AND P0, PT, R49, 0x4, PT ;  /* 0x000000043100780c */ /* 0x000fe20003f06070 */
[----:B------:R-:W2:-:S12]  /*e7b0*/  LDCU UR5, c[0x0][0x3d4] ;  /* 0x00007a80ff0577ac */ /* 0x000e980008000800 */
[----:B0-----:R-:W-:-:S05]  /*e7c0*/  @P0 IMAD R16, R40, 0x8, R1 ;  /* 0x0000000828100824 */ /* 0x001fca00078e0201 */
[----:B-1----:R-:W3:Y:S04]  /*e7d0*/  @P0 LDL.128 R8, [R16+0xa0] ;  /* 0x0000a00010080983 */ /* 0x002ee80000100c00 */
        /* <DEDUP_REMOVED lines=9> */
[----:B------:R-:W-:Y:S01]  /*e870*/  IMAD R40, R40, 0x8, R7 ;  /* 0x0000000828287824 */ /* 0x000fe200078e0207 */
[----:B------:R-:W-:-:S03]  /*e880*/  UIADD3 UR5, UPT, UPT, -UR5, URZ, URZ ;  /* 0x000000ff05057290 */ /* 0x000fc6000fffe1ff */
[----:B------:R-:W-:-:S09]  /*e890*/  IMAD.MOV.U32 R12, RZ, RZ, R40 ;  /* 0x000000ffff0c7224 */ /* 0x000fd200078e0028 */
.L_x_173:
        /* <DEDUP_REMOVED lines=8> */
.L_x_171:
[----:B------:R-:W-:Y:S01]  /*e920*/  IMAD.MOV.U32 R34, RZ, RZ, RZ ;  /* 0x000000ffff227224 */ /* 0x000fe200078e00ff */
[----:B------:R-:W-:Y:S01]  /*e930*/  CS2R R38, SRZ ;  /* 0x0000000000267805 */ /* 0x000fe2000001ff00 */
[----:B------:R-:W-:Y:S06]  /*e940*/  @!P6 BRA `(.L_x_174) ;  /* 0x0000000c00bce947 */ /* 0x000fec0003800000 */
[----:B------:R-:W2:Y:S01]  /*e950*/  LDCU UR5, c[0x0][0x3d4] ;  /* 0x00007a80ff0577ac */ /* 0x000ea20008000800 */
[----:B01----:R-:W-:Y:S01]  /*e960*/  VIADD R19, R1, 0xc0 ;  /* 0x000000c001137836 */ /* 0x003fe20000000000 */
[----:B------:R-:W-:Y:S01]  /*e970*/  CS2R R38, SRZ ;  /* 0x0000000000267805 */ /* 0x000fe2000001ff00 */
[----:B------:R-:W0:Y:S02]  /*e980*/  LDCU.64 UR6, c[0x0][0x398] ;  /* 0x00007300ff0677ac */ /* 0x000e240008000a00 */
[----:B------:R-:W-:Y:S01]  /*e990*/  IMAD.MOV.U32 R32, RZ, RZ, R19 ;  /* 0x000000ffff207224 */ /* 0x000fe200078e0013 */
[----:B--2---:R-:W-:Y:S02]  /*e9a0*/  ULOP3.LUT UR5, UR5, 0x7ffffff8, URZ, 0xc0, !UPT ;  /* 0x7ffffff805057892 */ /* 0x004fe4000f8ec0ff */
[----:B0-----:R-:W-:Y:S02]  /*e9b0*/  UIADD3 UR6, UP0, UPT, UR6, 0x20, URZ ;  /* 0x0000002006067890 */ /* 0x001fe4000ff1e0ff */
[----:B------:R-:W-:-:S02]  /*e9c0*/  UIADD3 UR10, UPT, UPT, -UR5, URZ, URZ ;  /* 0x000000ff050a7290 */ /* 0x000fc4000fffe1ff */
[----:B------:R-:W-:Y:S01]  /*e9d0*/  IMAD.U32 R34, RZ, RZ, UR5 ;  /* 0x00000005ff227e24 */ /* 0x000fe2000f8e00ff */
[----:B------:R-:W-:Y:S01]  /*e9e0*/  UIADD3.X UR7, UPT, UPT, URZ, UR7, URZ, UP0, !UPT ;  /* 0x00000007ff077290 */ /* 0x000fe200087fe4ff */
[----:B------:R-:W-:Y:S02]  /*e9f0*/  IMAD.U32 R36, RZ, RZ, UR6 ;  /* 0x00000006ff247e24 */ /* 0x000fe4000f8e00ff */
[----:B------:R-:W-:-:S03]  /*ea00*/  IMAD.U32 R33, RZ, RZ, UR10 ;  /* 0x0000000aff217e24 */ /* 0x000fc6000f8e00ff */
[----:B------:R-:W-:-:S07]  /*ea10*/  MOV R37, UR7 ;  /* 0x0000000700257c02 */ /* 0x000fce0008000f00 */
.L_x_183:
        /* <DEDUP_REMOVED lines=23> */
.L_x_175:
        /* <DEDUP_REMOVED lines=28> */
.L_x_176:
        /* <DEDUP_REMOVED lines=26> */
.L_x_177:
        /* <DEDUP_REMOVED lines=29> */
.L_x_178:
        /* <DEDUP_REMOVED lines=24> */
[----:B------:R-:W-:Y:S02]  /*f240*/  IMAD.MOV.U32 R16, RZ, RZ, R8 ;  /* 0x000000ffff107224 */ /* 0x000fe400078e0008 */
[----:B------:R-:W-:-:S07]  /*f250*/  IMAD.MOV.U32 R17, RZ, RZ, R9 ;  /* 0x000000ffff117224 */ /* 0x000fce00078e0009 */
.L_x_179:
        /* <DEDUP_REMOVED lines=29> */
.L_x_180:
        /* <DEDUP_REMOVED lines=26> */
.L_x_181:
        /* <DEDUP_REMOVED lines=29> */
.L_x_182:
[----:B------:R-:W-:Y:S01]  /*f7a0*/  VIADD R33, R33, 0x8 ;  /* 0x0000000821217836 */ /* 0x000fe20000000000 */
[----:B------:R-:W-:Y:S01]  /*f7b0*/  DMUL R10, R10, R22 ;  /* 0x000000160a0a7228 */ /* 0x000fe20000000000 */
[----:B------:R-:W-:Y:S01]  /*f7c0*/  IADD3 R36, P1, PT, R36, 0x40, RZ ;  /* 0x0000004024247810 */ /* 0x000fe20007f3e0ff */
[----:B------:R-:W-:Y:S01]  /*f7d0*/  DADD R14, R14, -R58 ;  /* 0x000000000e0e7229 */ /* 0x000fe2000000083a */
[----:B------:R-:W-:Y:S01]  /*f7e0*/  VIADD R19, R19, 0x40 ;  /* 0x0000004013137836 */ /* 0x000fe20000000000 */
[----:B------:R-:W-:Y:S01]  /*f7f0*/  ISETP.NE.AND P0, PT, R33, RZ, PT ;  /* 0x000000ff2100720c */ /* 0x000fe20003f05270 */
[----:B------:R-:W-:Y:S02]  /*f800*/  VIADD R32, R32, 0x40 ;  /* 0x0000004020207836 */ /* 0x000fe40000000000 */
[----:B------:R-:W-:-:S03]  /*f810*/  IMAD.X R37, RZ, RZ, R37, P1 ;  /* 0x000000ffff257224 */ /* 0x000fc600008e0625 */
[----:B------:R-:W-:-:S07]  /*f820*/  DFMA R38, R10, R14, R38 ;  /* 0x0000000e0a26722b */ /* 0x000fce0000000026 */
[----:B------:R-:W-:Y:S05]  /*f830*/  @P0 BRA `(.L_x_183) ;  /* 0xfffffff000780947 */ /* 0x000fea000383ffff */
.L_x_174:
[----:B------:R-:W-:-:S13]  /*f840*/  ISETP.NE.AND P3, PT, R49, RZ, PT ;  /* 0x000000ff3100720c */ /* 0x000fda0003f65270 */
[----:B------:R-:W-:Y:S05]  /*f850*/  @!P3 BRA `(.L_x_184) ;  /* 0x0000000c0050b947 */ /* 0x000fea0003800000 */
[----:B01----:R-:W0:Y:S01]  /*f860*/  LDC R10, c[0x0][0x3d4] ;  /* 0x0000f500ff0a7b82 */ /* 0x003e220000000800 */
[----:B------:R-:W-:Y:S02]  /*f870*/  ISETP.GE.U32.AND P0, PT, R49, 0x4, PT ;  /* 0x000000043100780c */ /* 0x000fe40003f06070 */
[----:B0-----:R-:W-:-:S11]  /*f880*/  LOP3.LUT R10, R10, 0x3, RZ, 0xc0, !PT ;  /* 0x000000030a0a7812 */ /* 0x001fd600078ec0ff */
[----:B------:R-:W-:Y:S05]  /*f890*/  @!P0 BRA `(.L_x_185) ;  /* 0x0000000400c48947 */ /* 0x000fea0003800000 */
[----:B------:R-:W0:Y:S02]  /*f8a0*/  LDC.64 R32, c[0x0][0x398] ;  /* 0x0000e600ff207b82 */ /* 0x000e240000000a00 */
        /* <DEDUP_REMOVED lines=24> */
.L_x_186:
        /* <DEDUP_REMOVED lines=28> */
.L_x_187:
        /* <DEDUP_REMOVED lines=28> */
.L_x_188:
        /* <DEDUP_REMOVED lines=26> */
.L_x_189:
[----:B------:R-:W2:Y:S04]  /*ff50*/  LDL.64 R14, [R14+0xb8] ;  /* 0x0000b8000e0e7983 */ /* 0x000ea80000100a00 */
[----:B------:R-:W3:Y:S01]  /*ff60*/  LDL.64 R12, [R11+0xb8] ;  /* 0x0000b8000b0c7983 */ /* 0x000ee20000100a00 */
[----:B------:R-:W-:Y:S01]  /*ff70*/  VIADD R34, R34, 0x4 ;  /* 0x0000000422227836 */ /* 0x000fe20000000000 */
[----:B--2---:R-:W-:Y:S02]  /*ff80*/  DMUL R8, R14, R8 ;  /* 0x000000080e087228 */ /* 0x004fe40000000000 */
[----:B---3--:R-:W-:-:S08]  /*ff90*/  DADD R12, R12, -R58 ;  /* 0x000000000c0c7229 */ /* 0x008fd0000000083a */
[----:B------:R-:W-:-:S11]  /*ffa0*/  DFMA R38, R8, R12, R36 ;  /* 0x0000000c0826722b */ /* 0x000fd60000000024 */
.L_x_185:
        /* <DEDUP_REMOVED lines=27> */
.L_x_191:
[----:B------:R-:W2:Y:S01]  /*10160*/  LDG.E.64 R14, desc[UR8][R14.64+0x8] ;  /* 0x000008080e0e7981 */ /* 0x000ea2000c1e1b00 */
[C---:B------:R-:W-:Y:S01]  /*10170*/  IMAD R11, R34.reuse, 0x8, R1 ;  /* 0x00000008220b7824 */ /* 0x040fe200078e0201 */
[----:B------:R-:W-:-:S04]  /*10180*/  LEA R10, R34, R1, 0x3 ;  /* 0x00000001220a7211 */ /* 0x000fc800078e18ff */
        /* <DEDUP_REMOVED lines=27> */
.L_x_192:
[----:B------:R-:W2:Y:S04]  /*10340*/  LDL.64 R8, [R11+0xa8] ;  /* 0x0000a8000b087983 */ /* 0x000ea80000100a00 */
[----:B------:R-:W3:Y:S01]  /*10350*/  LDL.64 R14, [R10+0xa8] ;  /* 0x0000a8000a0e7983 */ /* 0x000ee20000100a00 */
[----:B------:R-:W-:Y:S01]  /*10360*/  VIADD R34, R34, 0x2 ;  /* 0x0000000222227836 */ /* 0x000fe20000000000 */
[----:B--2---:R-:W-:Y:S02]  /*10370*/  DMUL R8, R8, R12 ;  /* 0x0000000c08087228 */ /* 0x004fe40000000000 */
[----:B---3--:R-:W-:-:S08]  /*10380*/  DADD R14, R14, -R58 ;  /* 0x000000000e0e7229 */ /* 0x008fd0000000083a */
[----:B------:R-:W-:-:S11]  /*10390*/  DFMA R38, R8, R14, R38 ;  /* 0x0000000e0826722b */ /* 0x000fd60000000026 */
.L_x_190:
        /* <DEDUP_REMOVED lines=27> */
.L_x_193:
[----:B------:R-:W-:-:S05]  /*10550*/  IMAD R34, R34, 0x8, R1 ;  /* 0x0000000822227824 */ /* 0x000fca00078e0201 */
[----:B------:R-:W2:Y:S02]  /*10560*/  LDL.64 R10, [R34+0xa0] ;  /* 0x0000a000220a7983 */ /* 0x000ea40000100a00 */
[C---:B--2---:R-:W-:Y:S02]  /*10570*/  DMUL R8, R10.reuse, R8 ;  /* 0x000000080a087228 */ /* 0x044fe40000000000 */
[----:B------:R-:W-:-:S08]  /*10580*/  DADD R10, R10, -R58 ;  /* 0x000000000a0a7229 */ /* 0x000fd0000000083a */
[----:B------:R-:W-:-:S11]  /*10590*/  DFMA R38, R8, R10, R38 ;  /* 0x0000000a0826722b */ /* 0x000fd60000000026 */
.L_x_184:
[----:B01----:R-:W2:Y:S01]  /*105a0*/  LDL.64 R12, [R41+0xa0] ;  /* 0x0000a000290c7983 */ /* 0x003ea20000100a00 */
[----:B------:R-:W-:-:S03]  /*105b0*/  IMAD R40, R48, 0x8, R1 ;  /* 0x0000000830287824 */ /* 0x000fc600078e0201 */
[----:B------:R0:W5:Y:S04]  /*105c0*/  LDL.64 R60, [R1+0x50] ;  /* 0x00005000013c7983 */ /* 0x0001680000100a00 */
[----:B------:R-:W3:Y:S01]  /*105d0*/  LDL.64 R54, [R40] ;  /* 0x0000000028367983 */ /* 0x000ee20000100a00 */
[----:B------:R-:W-:Y:S01]  /*105e0*/  DMUL R56, R56, R42 ;  /* 0x0000002a38387228 */ /* 0x000fe20000000000 */
[----:B------:R-:W-:Y:S01]  /*105f0*/  ISETP.GE.U32.AND P4, PT, R2, 0xf, PT ;  /* 0x0000000f0200780c */ /* 0x000fe20003f86070 */
[----:B------:R-:W-:Y:S01]  /*10600*/  IMAD.MOV.U32 R37, RZ, RZ, RZ ;  /* 0x000000ffff257224 */ /* 0x000fe200078e00ff */
[----:B------:R-:W-:Y:S01]  /*10610*/  ISETP.NE.AND P5, PT, R6, RZ, PT ;  /* 0x000000ff0600720c */ /* 0x000fe20003fa5270 */
[----:B--2---:R-:W-:-:S08]  /*10620*/  DADD R58, R12, -R58 ;  /* 0x000000000c3a7229 */ /* 0x004fd0000000083a */
[----:B------:R-:W-:-:S08]  /*10630*/  DFMA R58, R58, R44, -R38 ;  /* 0x0000002c3a3a722b */ /* 0x000fd00000000826 */
[----:B------:R-:W-:Y:S02]  /*10640*/  DMUL R56, R56, R58 ;  /* 0x0000003a38387228 */ /* 0x000fe40000000000 */
[----:B---3--:R-:W-:-:S06]  /*10650*/  DADD R14, R12, -R54 ;  /* 0x000000000c0e7229 */ /* 0x008fcc0000000836 */
[----:B------:R-:W-:Y:S02]  /*10660*/  DMUL R8, R12, R56 ;  /* 0x000000380c087228 */ /* 0x000fe40000000000 */
[----:B------:R-:W-:Y:S02]  /*10670*/  DMUL R10, |R56|, 0.5 ;  /* 0x3fe00000380a7828 */ /* 0x000fe40000000200 */
[----:B------:R-:W-:Y:S02]  /*10680*/  DSETP.GEU.AND P1, PT, R12, R54, PT ;  /* 0x000000360c00722a */ /* 0x000fe40003f2e000 */
[C---:B------:R-:W-:Y:S02]  /*10690*/  DADD R56, R52.reuse, -R56 ;  /* 0x0000000034387229 */ /* 0x040fe40000000838 */
[----:B------:R-:W-:Y:S02]  /*106a0*/  DFMA R8, R52, R54, R8 ;  /* 0x000000363408722b */ /* 0x000fe40000000008 */
[----:B------:R-:W-:-:S02]  /*106b0*/  DMUL R16, R54, 0.5 ;  /* 0x3fe0000036107828 */ /* 0x000fc40000000000 */
[----:B------:R-:W-:Y:S02]  /*106c0*/  DMUL R10, R10, R14 ;  /* 0x0000000e0a0a7228 */ /* 0x000fe40000000000 */
[----:B------:R-:W-:Y:S01]  /*106d0*/  DSETP.GT.AND P0, PT, R12, R54, PT ;  /* 0x000000360c00722a */ /* 0x000fe20003f04000 */
[----:B------:R-:W-:-:S03]  /*106e0*/  FSEL R52, RZ, -1.875, P1 ;  /* 0xbff00000ff347808 */ /* 0x000fc60000800000 */
[----:B------:R-:W-:Y:S02]  /*106f0*/  DMUL R16, |R56|, R16 ;  /* 0x0000001038107228 */ /* 0x000fe40000000200 */
[----:B------:R-:W-:Y:S01]  /*10700*/  DFMA R8, R8, 0.5, -R10 ;  /* 0x3fe000000808782b */ /* 0x000fe2000000080a */
[----:B------:R-:W-:Y:S02]  /*10710*/  FSEL R53, R52, 1.875, !P0 ;  /* 0x3ff0000034357808 */ /* 0x000fe40004000000 */
[----:B------:R-:W-:Y:S02]  /*10720*/  MOV R52, RZ ;  /* 0x000000ff00347202 */ /* 0x000fe40000000f00 */
[----:B------:R-:W-:-:S04]  /*10730*/  CS2R R38, SRZ ;  /* 0x0000000000267805 */ /* 0x000fc8000001ff00 */
[----:B------:R-:W-:Y:S01]  /*10740*/  DFMA R52, R16, -R52, R8 ;  /* 0x800000341034722b */ /* 0x000fe20000000008 */
[----:B0-----:R-:W-:Y:S10]  /*10750*/  @!P4 BRA `(.L_x_194) ;  /* 0x000000040044c947 */ /* 0x001ff40003800000 */
[----:B------:R-:W0:Y:S01]  /*10760*/  LDC R37, c[0x0][0x3d4] ;  /* 0x0000f500ff257b82 */ /* 0x000e220000000800 */
[----:B------:R-:W-:Y:S01]  /*10770*/  VIADD R36, R1, 0x90 ;  /* 0x0000009001247836 */ /* 0x000fe20000000000 */
[----:B------:R-:W-:Y:S02]  /*10780*/  CS2R R38, SRZ ;  /* 0x0000000000267805 */ /* 0x000fe4000001ff00 */
[----:B0-----:R-:W-:-:S05]  /*10790*/  LOP3.LUT R37, R37, 0x7ffffff0, RZ, 0xc0, !PT ;  /* 0x7ffffff025257812 */ /* 0x001fca00078ec0ff */
[----:B------:R-:W-:-:S07]  /*107a0*/  IMAD.MOV R41, RZ, RZ, -R37 ;  /* 0x000000ffff297224 */ /* 0x000fce00078e0a25 */
.L_x_195:
[----:B------:R-:W2:Y:S04]  /*107b0*/  LDL.128 R32, [R36+-0x40] ;  /* 0xffffc00024207983 */ /* 0x000ea80000100c00 */
[----:B------:R-:W3:Y:S04]  /*107c0*/  LDL.128 R28, [R36+-0x30] ;  /* 0xffffd000241c7983 */ /* 0x000ee80000100c00 */
[----:B------:R-:W4:Y:S04]  /*107d0*/  LDL.128 R24, [R36+-0x20] ;  /* 0xffffe00024187983 */ /* 0x000f280000100c00 */
[----:B------:R-:W4:Y:S04]  /*107e0*/  LDL.128 R20, [R36+-0x10] ;  /* 0xfffff00024147983 */ /* 0x000f280000100c00 */
[----:B------:R-:W4:Y:S04]  /*107f0*/  LDL.128 R16, [R36] ;  /* 0x0000000024107983 */ /* 0x000f280000100c00 */
[----:B------:R-:W4:Y:S01]  /*10800*/  LDL.128 R12, [R36+0x10] ;  /* 0x00001000240c7983 */ /* 0x000f220000100c00 */
[----:B--2--5:R-:W-:-:S06]  /*10810*/  DSETP.GEU.AND P0, PT, R32, R60, PT ;  /* 0x0000003c2000722a */ /* 0x024fcc0003f0e000 */
[----:B------:R-:W-:Y:S02]  /*10820*/  FSEL R8, R32, R60, !P0 ;  /* 0x0000003c20087208 */ /* 0x000fe40004000000 */
[----:B------:R-:W-:-:S06]  /*10830*/  FSEL R9, R33, R61, !P0 ;  /* 0x0000003d21097208 */ /* 0x000fcc0004000000 */
[----:B------:R-:W-:-:S06]  /*10840*/  DSETP.GEU.AND P0, PT, R34, R8, PT ;  /* 0x000000082200722a */ /* 0x000fcc0003f0e000 */
[----:B------:R-:W-:Y:S02]  /*10850*/  FSEL R8, R34, R8, !P0 ;  /* 0x0000000822087208 */ /* 0x000fe40004000000 */
[----:B------:R-:W-:-:S06]  /*10860*/  FSEL R9, R35, R9, !P0 ;  /* 0x0000000923097208 */ /* 0x000fcc0004000000 */
[----:B---3--:R-:W-:-:S06]  /*10870*/  DSETP.GEU.AND P0, PT, R28, R8, PT ;  /* 0x000000081c00722a */ /* 0x008fcc0003f0e000 */
[----:B------:R-:W-:Y:S02]  /*10880*/  FSEL R8, R28, R8, !P0 ;  /* 0x000000081c087208 */ /* 0x000fe40004000000 */
[----:B------:R-:W-:-:S06]  /*10890*/  FSEL R9, R29, R9, !P0 ;  /* 0x000000091d097208 */ /* 0x000fcc0004000000 */
[----:B------:R-:W-:-:S06]  /*108a0*/  DSETP.GEU.AND P0, PT, R30, R8, PT ;  /* 0x000000081e00722a */ /* 0x000fcc0003f0e000 */
[----:B------:R-:W-:Y:S02]  /*108b0*/  FSEL R8, R30, R8, !P0 ;  /* 0x000000081e087208 */ /* 0x000fe40004000000 */
[----:B------:R-:W-:-:S06]  /*108c0*/  FSEL R9, R31, R9, !P0 ;  /* 0x000000091f097208 */ /* 0x000fcc0004000000 */
[----:B----4-:R-:W-:-:S06]  /*108d0*/  DSETP.GEU.AND P0, PT, R24, R8, PT ;  /* 0x000000081800722a */ /* 0x010fcc0003f0e000 */
[----:B------:R-:W-:Y:S02]  /*108e0*/  FSEL R56, R24, R8, !P0 ;  /* 0x0000000818387208 */ /* 0x000fe40004000000 */
[----:B------:R-:W-:Y:S02]  /*108f0*/  FSEL R57, R25, R9, !P0 ;  /* 0x0000000919397208 */ /* 0x000fe40004000000 */
[----:B------:R-:W2:Y:S01]  /*10900*/  LDL.128 R8, [R36+0x20] ;  /* 0x0000200024087983 */ /* 0x000ea20000100c00 */
[----:B------:R-:W-:-:S03]  /*10910*/  DADD R32, R32, R38 ;  /* 0x0000000020207229 */ /* 0x000fc60000000026 */
[----:B------:R-:W-:-:S06]  /*10920*/  DSETP.GEU.AND P0, PT, R26, R56, PT ;  /* 0x000000381a00722a */ /* 0x000fcc0003f0e000 */
[----:B------:R-:W-:Y:S02]  /*10930*/  FSEL R38, R26, R56, !P0 ;  /* 0x000000381a267208 */ /* 0x000fe40004000000 */
[----:B------:R-:W-:Y:S01]  /*10940*/  FSEL R39, R27, R57, !P0 ;  /* 0x000000391b277208 */ /* 0x000fe20004000000 */
[----:B------:R-:W-:Y:S01]  /*10950*/  DADD R56, R34, R32 ;  /* 0x0000000022387229 */ /* 0x000fe20000000020 */
[----:B------:R0:W3:Y:S04]  /*10960*/  LDL.128 R32, [R36+0x30] ;  /* 0x0000300024207983 */ /* 0x0000e80000100c00 */
        /* <DEDUP_REMOVED lines=27> */
[----:B------:R-:W-:Y:S01]  /*10b20*/  DADD R56, R14, R56 ;  /* 0x000000000e387229 */ /* 0x000fe20000000038 */
[----:B------:R-:W-:-:S05]  /*10b30*/  VIADD R41, R41, 0x10 ;  /* 0x0000001029297836 */ /* 0x000fca0000000000 */
[----:B------:R-:W-:Y:S01]  /*10b40*/  ISETP.NE.AND P1, PT, R41, RZ, PT ;  /* 0x000000ff2900720c */ /* 0x000fe20003f25270 */
[----:B0-----:R-:W-:Y:S01]  /*10b50*/  VIADD R36, R36, 0x80 ;  /* 0x0000008024247836 */ /* 0x001fe20000000000 */
[----:B--2---:R-:W-:-:S06]  /*10b60*/  DSETP.GEU.AND P0, PT, R8, R16, PT ;  /* 0x000000100800722a */ /* 0x004fcc0003f0e000 */
[----:B------:R-:W-:Y:S02]  /*10b70*/  FSEL R12, R8, R16, !P0 ;  /* 0x00000010080c7208 */ /* 0x000fe40004000000 */
[----:B------:R-:W-:Y:S01]  /*10b80*/  FSEL R13, R9, R17, !P0 ;  /* 0x00000011090d7208 */ /* 0x000fe20004000000 */
[----:B------:R-:W-:-:S05]  /*10b90*/  DADD R56, R56, R8 ;  /* 0x0000000038387229 */ /* 0x000fca0000000008 */
        /* <DEDUP_REMOVED lines=8> */
[C---:B------:R-:W-:Y:S02]  /*10c20*/  DSETP.GEU.AND P0, PT, R34.reuse, R8, PT ;  /* 0x000000082200722a */ /* 0x040fe40003f0e000 */
[----:B------:R-:W-:-:S04]  /*10c30*/  DADD R38, R34, R56 ;  /* 0x0000000022267229 */ /* 0x000fc80000000038 */
[----:B------:R-:W-:Y:S02]  /*10c40*/  FSEL R60, R34, R8, !P0 ;  /* 0x00000008223c7208 */ /* 0x000fe40004000000 */
[----:B------:R-:W-:Y:S01]  /*10c50*/  FSEL R61, R35, R9, !P0 ;  /* 0x00000009233d7208 */ /* 0x000fe20004000000 */
[----:B------:R-:W-:Y:S06]  /*10c60*/  @P1 BRA `(.L_x_195) ;  /* 0xfffffff800d01947 */ /* 0x000fec000383ffff */
.L_x_194:
        /* <DEDUP_REMOVED lines=41> */
.L_x_197:
        /* <DEDUP_REMOVED lines=26> */
.L_x_198:
[----:B------:R-:W-:Y:S05]  /*110a0*/  BRA.U !UP0, `(.L_x_196) ;  /* 0x00000001082c7547 */ /* 0x000fea000b800000 */
[----:B------:R-:W-:Y:S01]  /*110b0*/  IMAD R37, R37, 0x8, R0 ;  /* 0x0000000825257824 */ /* 0x000fe200078e0200 */
[----:B------:R-:W-:-:S12]  /*110c0*/  UIADD3 UR5, UPT, UPT, -UR5, URZ, URZ ;  /* 0x000000ff05057290 */ /* 0x000fd8000fffe1ff */
.L_x_199:
        /* <DEDUP_REMOVED lines=9> */
.L_x_196:
        /* <DEDUP_REMOVED lines=30> */
[----:B------:R-:W-:-:S07]  /*11340*/  MOV R17, R9 ;  /* 0x0000000900117202 */ /* 0x000fce0000000f00 */
[----:B------:R-:W-:Y:S05]  /*11350*/  CALL.REL.NOINC `($_Z10update_phiPdS_dS_ddddddiii$__internal_accurate_pow) ;  /* 0x000000f400207944 */ /* 0x000fea0003c00000 */
[----:B------:R-:W-:Y:S05]  /*11360*/  BSYNC.RECONVERGENT B2 ;  /* 0x0000000000027941 */ /* 0x000fea0003800200 */
.L_x_204:
        /* <DEDUP_REMOVED lines=10> */
.L_x_203:
[----:B------:R-:W-:Y:S05]  /*11410*/  BSYNC.RECONVERGENT B1 ;  /* 0x0000000000017941 */ /* 0x000fea0003800200 */
.L_x_202:
        /* <DEDUP_REMOVED lines=18> */
.L_x_207:
        /* <DEDUP_REMOVED lines=11> */
.L_x_206:
[----:B------:R-:W-:Y:S05]  /*115f0*/  BSYNC.RECONVERGENT B1 ;  /* 0x0000000000017941 */ /* 0x000fea0003800200 */
.L_x_205:
[----:B------:R-:W-:Y:S02]  /*11600*/  DSETP.NEU.AND P0, PT, R36, 1, PT ;  /* 0x3ff000002400742a */ /* 0x000fe40003f0d000 */
[----:B------:R-:W-:-:S04]  /*11610*/  DSETP.NEU.AND P1, PT, R34, RZ, PT ;  /* 0x000000ff2200722a */ /* 0x000fc80003f2d000 */
[----:B------:R-:W-:Y:S02]  /*11620*/  FSEL R56, R8, RZ, P0 ;  /* 0x000000ff08387208 */ /* 0x000fe40000000000 */
[----:B------:R-:W-:Y:S02]  /*11630*/  FSEL R8, R9, 1.875, P0 ;  /* 0x3ff0000009087808 */ /* 0x000fe40000000000 */
[----:B------:R-:W-:Y:S02]  /*11640*/  FSEL R56, R56, RZ, P1 ;  /* 0x000000ff38387208 */ /* 0x000fe40000800000 */
[----:B------:R-:W-:-:S07]  /*11650*/  FSEL R57, R8, 1.875, P1 ;  /* 0x3ff0000008397808 */ /* 0x000fce0000800000 */
.L_x_201:
[----:B------:R-:W-:Y:S05]  /*11660*/  BSYNC.RECONVERGENT B0 ;  /* 0x0000000000007941 */ /* 0x000fea0003800200 */
.L_x_200:
        /* <DEDUP_REMOVED lines=12> */
.L_x_209:
        /* <DEDUP_REMOVED lines=15> */
[----:B--2---:R-:W-:-:S02]  /*11820*/  DADD R8, R8, -UR10 ;  /* 0x8000000a08087e29 */ /* 0x004fc40008000000 */
[----:B---3--:R-:W-:-:S07]  /*11830*/  DADD R10, R10, -UR10 ;  /* 0x8000000a0a0a7e29 */ /* 0x008fce0008000000 */
[----:B------:R0:W-:Y:S04]  /*11840*/  STL.128 [R35+-0x40], R8 ;  /* 0xffffc00823007387 */ /* 0x0001e80000100c00 */
[----:B0-----:R0:W2:Y:S01]  /*11850*/  LDG.E.64 R8, desc[UR8][R36.64+-0x20] ;  /* 0xffffe00824087981 */ /* 0x0010a2000c1e1b00 */
[----:B------:R-:W-:Y:S01]  /*11860*/  VIADD R33, R33, 0x10 ;  /* 0x0000001021217836 */ /* 0x000fe20000000000 */
[----:B----4-:R-:W-:Y:S02]  /*11870*/  DADD R28, R28, -UR10 ;  /* 0x8000000a1c1c7e29 */ /* 0x010fe40008000000 */
[----:B-----5:R-:W-:Y:S02]  /*11880*/  DADD R30, R30, -UR10 ;  /* 0x8000000a1e1e7e29 */ /* 0x020fe40008000000 */
[----:B------:R-:W-:Y:S01]  /*11890*/  ISETP.NE.AND P0, PT, R33, RZ, PT ;  /* 0x000000ff2100720c */ /* 0x000fe20003f05270 */
[----:B------:R-:W-:-:S02]  /*118a0*/  DADD R10, R60, -UR10 ;  /* 0x8000000a3c0a7e29 */ /* 0x000fc40008000000 */
[----:B------:R-:W-:Y:S02]  /*118b0*/  DADD R12, R12, -UR10 ;  /* 0x8000000a0c0c7e29 */ /* 0x000fe40008000000 */
[----:B------:R1:W-:Y:S01]  /*118c0*/  STL.128 [R35+-0x30], R28 ;  /* 0xffffd01c23007387 */ /* 0x0003e20000100c00 */
[----:B------:R-:W-:Y:S02]  /*118d0*/  DADD R14, R14, -UR10 ;  /* 0x8000000a0e0e7e29 */ /* 0x000fe40008000000 */
[----:B------:R-:W-:Y:S02]  /*118e0*/  DADD R16, R16, -UR10 ;  /* 0x8000000a10107e29 */ /* 0x000fe40008000000 */
[----:B------:R-:W-:Y:S02]  /*118f0*/  DADD R18, R18, -UR10 ;  /* 0x8000000a12127e29 */ /* 0x000fe40008000000 */
[----:B------:R-:W-:Y:S02]  /*11900*/  DADD R20, R20, -UR10 ;  /* 0x8000000a14147e29 */ /* 0x000fe40008000000 */
[----:B------:R-:W-:-:S02]  /*11910*/  DADD R22, R22, -UR10 ;  /* 0x8000000a16167e29 */ /* 0x000fc40008000000 */
[----:B------:R-:W-:Y:S02]  /*11920*/  DADD R24, R24, -UR10 ;  /* 0x8000000a18187e29 */ /* 0x000fe40008000000 */
[----:B------:R-:W-:Y:S02]  /*11930*/  DADD R26, R26, -UR10 ;  /* 0x8000000a1a1a7e29 */ /* 0x000fe40008000000 */
[----:B-1----:R-:W-:Y:S02]  /*11940*/  DADD R28, R58, -UR10 ;  /* 0x8000000a3a1c7e29 */ /* 0x002fe40008000000 */
[----:B------:R-:W-:Y:S01]  /*11950*/  DADD R30, R38, -UR10 ;  /* 0x8000000a261e7e29 */ /* 0x000fe20008000000 */
[----:B0-----:R-:W-:Y:S01]  /*11960*/  IADD3 R36, P1, PT, R36, 0x80, RZ ;  /* 0x0000008024247810 */ /* 0x001fe20007f3e0ff */
[----:B------:R-:W-:Y:S04]  /*11970*/  STL.128 [R35+-0x10], R12 ;  /* 0xfffff00c23007387 */ /* 0x000fe80000100c00 */
[----:B------:R-:W-:Y:S01]  /*11980*/  STL.128 [R35], R16 ;  /* 0x0000001023007387 */ /* 0x000fe20000100c00 */
[----:B------:R-:W-:-:S03]  /*11990*/  IMAD.X R37, RZ, RZ, R37, P1 ;  /* 0x000000ffff257224 */ /* 0x000fc600008e0625 */
[----:B------:R-:W-:Y:S04]  /*119a0*/  STL.128 [R35+0x10], R20 ;  /* 0x0000101423007387 */ /* 0x000fe80000100c00 */
[----:B------:R-:W-:Y:S04]  /*119b0*/  STL.128 [R35+0x20], R24 ;  /* 0x0000201823007387 */ /* 0x000fe80000100c00 */
[----:B------:R-:W-:Y:S01]  /*119c0*/  STL.128 [R35+0x30], R28 ;  /* 0x0000301c23007387 */ /* 0x000fe20000100c00 */
[----:B--2---:R-:W-:-:S07]  /*119d0*/  DADD R8, R8, -UR10 ;  /* 0x8000000a08087e29 */ /* 0x004fce0008000000 */
[----:B------:R0:W-:Y:S02]  /*119e0*/  STL.128 [R35+-0x20], R8 ;  /* 0xffffe00823007387 */ /* 0x0001e40000100c00 */
[----:B0-----:R-:W-:Y:S01]  /*119f0*/  VIADD R35, R35, 0x80 ;  /* 0x0000008023237836 */ /* 0x001fe20000000000 */
[----:B------:R-:W-:Y:S06]  /*11a00*/  @P0 BRA `(.L_x_209) ;  /* 0xfffffffc00480947 */ /* 0x000fec000383ffff */
.L_x_208:
        /* <DEDUP_REMOVED lines=28> */
.L_x_211:
        /* <DEDUP_REMOVED lines=28> */
.L_x_212:
        /* <DEDUP_REMOVED lines=9> */
.L_x_210:
        /* <DEDUP_REMOVED lines=9> */
.L_x_214:
[----:B01----:R-:W2:Y:S04]  /*11eb0*/  LDL.128 R16, [R32+-0x40] ;  /* 0xffffc00020107983 */ /* 0x003ea80000100c00 */
[----:B------:R-:W2:Y:S04]  /*11ec0*/  LDL.128 R20, [R33+-0x40] ;  /* 0xffffc00021147983 */ /* 0x000ea80000100c00 */
[----:B------:R-:W3:Y:S04]  /*11ed0*/  LDL.128 R8, [R32+-0x30] ;  /* 0xffffd00020087983 */ /* 0x000ee80000100c00 */
[----:B------:R-:W3:Y:S04]  /*11ee0*/  LDL.128 R12, [R33+-0x30] ;  /* 0xffffd000210c7983 */ /* 0x000ee80000100c00 */
[----:B------:R-:W4:Y:S04]  /*11ef0*/  LDL.128 R24, [R32+-0x20] ;  /* 0xffffe00020187983 */ /* 0x000f280000100c00 */
[----:B------:R-:W4:Y:S01]  /*11f00*/  LDL.128 R28, [R33+-0x20] ;  /* 0xffffe000211c7983 */ /* 0x000f220000100c00 */
[----:B--2---:R-:W-:-:S08]  /*11f10*/  DFMA R16, R16, R20, R38 ;  /* 0x000000141010722b */ /* 0x004fd00000000026 */
[----:B------:R-:W-:Y:S02]  /*11f20*/  DFMA R36, R18, R22, R16 ;  /* 0x000000161224722b */ /* 0x000fe40000000010 */
[----:B------:R-:W2:Y:S04]  /*11f30*/  LDL.128 R16, [R32+-0x10] ;  /* 0xfffff00020107983 */ /* 0x000ea80000100c00 */
[----:B------:R-:W2:Y:S02]  /*11f40*/  LDL.128 R20, [R33+-0x10] ;  /* 0xfffff00021147983 */ /* 0x000ea40000100c00 */
[----:B---3--:R-:W-:-:S08]  /*11f50*/  DFMA R36, R8, R12, R36 ;  /* 0x0000000c0824722b */ /* 0x008fd00000000024 */
[----:B------:R-:W-:Y:S01]  /*11f60*/  DFMA R36, R10, R14, R36 ;  /* 0x0000000e0a24722b */ /* 0x000fe20000000024 */
[----:B------:R-:W3:Y:S04]  /*11f70*/  LDL.128 R12, [R32] ;  /* 0x00000000200c7983 */ /* 0x000ee80000100c00 */
[----:B------:R-:W3:Y:S03]  /*11f80*/  LDL.128 R8, [R33] ;  /* 0x0000000021087983 */ /* 0x000ee60000100c00 */
[----:B----4-:R-:W-:-:S08]  /*11f90*/  DFMA R36, R24, R28, R36 ;  /* 0x0000001c1824722b */ /* 0x010fd00000000024 */
[----:B------:R-:W-:Y:S01]  /*11fa0*/  DFMA R36, R26, R30, R36 ;  /* 0x0000001e1a24722b */ /* 0x000fe20000000024 */
[----:B------:R-:W4:Y:S04]  /*11fb0*/  LDL.128 R28, [R32+0x10] ;  /* 0x00001000201c7983 */ /* 0x000f280000100c00 */
[----:B------:R-:W4:Y:S03]  /*11fc0*/  LDL.128 R24, [R33+0x10] ;  /* 0x0000100021187983 */ /* 0x000f260000100c00 */
[----:B--2---:R-:W-:-:S08]  /*11fd0*/  DFMA R36, R16, R20, R36 ;  /* 0x000000141024722b */ /* 0x004fd00000000024 */
[----:B------:R-:W-:Y:S01]  /*11fe0*/  DFMA R36, R18, R22, R36 ;  /* 0x000000161224722b */ /* 0x000fe20000000024 */
[----:B------:R-:W2:Y:S04]  /*11ff0*/  LDL.128 R16, [R32+0x20] ;  /* 0x0000200020107983 */ /* 0x000ea80000100c00 */
[----:B------:R-:W2:Y:S03]  /*12000*/  LDL.128 R20, [R33+0x20] ;  /* 0x0000200021147983 */ /* 0x000ea60000100c00 */
[----:B---3--:R-:W-:-:S08]  /*12010*/  DFMA R36, R12, R8, R36 ;  /* 0x000000080c24722b */ /* 0x008fd00000000024 */
[----:B------:R-:W-:Y:S01]  /*12020*/  DFMA R36, R14, R10, R36 ;  /* 0x0000000a0e24722b */ /* 0x000fe20000000024 */
[----:B------:R0:W3:Y:S04]  /*12030*/  LDL.128 R8, [R32+0x30] ;  /* 0x0000300020087983 */ /* 0x0000e80000100c00 */
[----:B------:R1:W3:Y:S01]  /*12040*/  LDL.128 R12, [R33+0x30] ;  /* 0x00003000210c7983 */ /* 0x0002e20000100c00 */
[----:B------:R-:W-:Y:S02]  /*12050*/  VIADD R34, R34, 0x10 ;  /* 0x0000001022227836 */ /* 0x000fe40000000000 */
[----:B----4-:R-:W-:Y:S01]  /*12060*/  DFMA R24, R28, R24, R36 ;  /* 0x000000181c18722b */ /* 0x010fe20000000024 */
[----:B0-----:R-:W-:Y:S02]  /*12070*/  VIADD R32, R32, 0x80 ;  /* 0x0000008020207836 */ /* 0x001fe40000000000 */
[----:B------:R-:W-:Y:S01]  /*12080*/  ISETP.NE.AND P0, PT, R34, RZ, PT ;  /* 0x000000ff2200720c */ /* 0x000fe20003f05270 */
[----:B-1----:R-:W-:-:S04]  /*12090*/  VIADD R33, R33, 0x80 ;  /* 0x0000008021217836 */ /* 0x002fc80000000000 */
[----:B------:R-:W-:-:S08]  /*120a0*/  DFMA R24, R30, R26, R24 ;  /* 0x0000001a1e18722b */ /* 0x000fd00000000018 */
[----:B--2---:R-:W-:-:S08]  /*120b0*/  DFMA R16, R16, R20, R24 ;  /* 0x000000141010722b */ /* 0x004fd00000000018 */
[----:B------:R-:W-:-:S08]  /*120c0*/  DFMA R16, R18, R22, R16 ;  /* 0x000000161210722b */ /* 0x000fd00000000010 */
[----:B---3--:R-:W-:-:S08]  /*120d0*/  DFMA R8, R8, R12, R16 ;  /* 0x0000000c0808722b */ /* 0x008fd00000000010 */
[----:B------:R-:W-:Y:S01]  /*120e0*/  DFMA R38, R10, R14, R8 ;  /* 0x0000000e0a26722b */ /* 0x000fe20000000008 */
[----:B------:R-:W-:Y:S10]  /*120f0*/  @P0 BRA `(.L_x_214) ;  /* 0xfffffffc006c0947 */ /* 0x000ff4000383ffff */
.L_x_213:
[----:B------:R-:W-:Y:S05]  /*12100*/  @!P5 BRA `(.L_x_215) ;  /* 0x0000000000bcd947 */ /* 0x000fea0003800000 */
[----:B------:R-:W-:-:S13]  /*12110*/  ISETP.GE.U32.AND P0, PT, R6, 0x8, PT ;  /* 0x000000080600780c */ /* 0x000fda0003f06070 */
[----:B------:R-:W-:Y:S05]  /*12120*/  @!P0 BRA `(.L_x_216) ;  /* 0x0000000000488947 */ /* 0x000fea0003800000 */
[----:B------:R-:W-:-:S05]  /*12130*/  LEA R41, R58, R1, 0x3 ;  /* 0x000000013a297211 */ /* 0x000fca00078e18ff */
[----:B01----:R-:W2:Y:S04]  /*12140*/  LDL.128 R8, [R41+0xa0] ;  /* 0x0000a00029087983 */ /* 0x003ea80000100c00 */
[----:B------:R-:W2:Y:S04]  /*12150*/  LDL.128 R12, [R41+0x50] ;  /* 0x00005000290c7983 */ /* 0x000ea80000100c00 */
[----:B------:R-:W3:Y:S04]  /*12160*/  LDL.128 R16, [R41+0xb0] ;  /* 0x0000b00029107983 */ /* 0x000ee80000100c00 */
[----:B------:R-:W3:Y:S04]  /*12170*/  LDL.128 R20, [R41+0x60] ;  /* 0x0000600029147983 */ /* 0x000ee80000100c00 */
[----:B------:R-:W4:Y:S04]  /*12180*/  LDL.128 R24, [R41+0xc0] ;  /* 0x0000c00029187983 */ /* 0x000f280000100c00 */
[----:B------:R-:W4:Y:S04]  /*12190*/  LDL.128 R28, [R41+0x70] ;  /* 0x00007000291c7983 */ /* 0x000f280000100c00 */
[----:B------:R-:W5:Y:S01]  /*121a0*/  LDL.128 R32, [R41+0xd0] ;  /* 0x0000d00029207983 */ /* 0x000f620000100c00 */
[----:B--2---:R-:W-:-:S03]  /*121b0*/  DFMA R8, R8, R12, R38 ;  /* 0x0000000c0808722b */ /* 0x004fc60000000026 */
[----:B------:R-:W5:Y:S05]  /*121c0*/  LDL.128 R36, [R41+0x80] ;  /* 0x0000800029247983 */ /* 0x000f6a0000100c00 */
[----:B------:R-:W-:-:S08]  /*121d0*/  DFMA R8, R10, R14, R8 ;  /* 0x0000000e0a08722b */ /* 0x000fd00000000008 */
[----:B---3--:R-:W-:-:S08]  /*121e0*/  DFMA R8, R16, R20, R8 ;  /* 0x000000141008722b */ /* 0x008fd00000000008 */
[----:B------:R-:W-:-:S08]  /*121f0*/  DFMA R8, R18, R22, R8 ;  /* 0x000000161208722b */ /* 0x000fd00000000008 */
[----:B----4-:R-:W-:-:S08]  /*12200*/  DFMA R8, R24, R28, R8 ;  /* 0x0000001c1808722b */ /* 0x010fd00000000008 */
[----:B------:R-:W-:Y:S01]  /*12210*/  DFMA R8, R26, R30, R8 ;  /* 0x0000001e1a08722b */ /* 0x000fe20000000008 */
[----:B------:R-:W-:-:S07]  /*12220*/  VIADD R58, R58, 0x8 ;  /* 0x000000083a3a7836 */ /* 0x000fce0000000000 */
[----:B-----5:R-:W-:-:S08]  /*12230*/  DFMA R8, R32, R36, R8 ;  /* 0x000000242008722b */ /* 0x020fd00000000008 */
[----:B------:R-:W-:-:S11]  /*12240*/  DFMA R38, R34, R38, R8 ;  /* 0x000000262226722b */ /* 0x000fd60000000008 */
.L_x_216:
        /* <DEDUP_REMOVED lines=19> */
.L_x_217:
        /* <DEDUP_REMOVED lines=8> */
.L_x_215:
[----:B------:R-:W-:Y:S01]  /*12400*/  ISETP.GE.U32.AND P6, PT, R2, 0x7, PT ;  /* 0x000000070200780c */ /* 0x000fe20003fc6070 */
[----:B------:R-:W-:Y:S01]  /*12410*/  IMAD.MOV.U32 R34, RZ, RZ, RZ ;  /* 0x000000ffff227224 */ /* 0x000fe200078e00ff */
[----:B------:R-:W-:-:S11]  /*12420*/  CS2R R58, SRZ ;  /* 0x00000000003a7805 */ /* 0x000fd6000001ff00 */
[----:B------:R-:W-:Y:S05]  /*12430*/  @!P6 BRA `(.L_x_218) ;  /* 0x0000000c00bce947 */ /* 0x000fea0003800000 */
[----:B------:R-:W2:Y:S01]  /*12440*/  LDCU UR5, c[0x0][0x3d4] ;  /* 0x00007a80ff0577ac */ /* 0x000ea20008000800 */
[C---:B------:R-:W-:Y:S01]  /*12450*/  VIADD R2, R1.reuse, 0x70 ;  /* 0x0000007001027836 */ /* 0x040fe20000000000 */
[----:B------:R-:W-:Y:S01]  /*12460*/  CS2R R58, SRZ ;  /* 0x00000000003a7805 */ /* 0x000fe2000001ff00 */
[----:B01----:R-:W-:Y:S01]  /*12470*/  VIADD R19, R1, 0xc0 ;  /* 0x000000c001137836 */ /* 0x003fe20000000000 */
[----:B------:R-:W0:Y:S01]  /*12480*/  LDCU.64 UR6, c[0x0][0x398] ;  /* 0x00007300ff0677ac */ /* 0x000e220008000a00 */
[----:B--2---:R-:W-:Y:S02]  /*12490*/  ULOP3.LUT UR5, UR5, 0x7ffffff8, URZ, 0xc0, !UPT ;  /* 0x7ffffff805057892 */ /* 0x004fe4000f8ec0ff */
[----:B0-----:R-:W-:Y:S02]  /*124a0*/  UIADD3 UR6, UP0, UPT, UR6, 0x20, URZ ;  /* 0x0000002006067890 */ /* 0x001fe4000ff1e0ff */
[----:B------:R-:W-:Y:S02]  /*124b0*/  UIADD3 UR10, UPT, UPT, -UR5, URZ, URZ ;  /* 0x000000ff050a7290 */ /* 0x000fe4000fffe1ff */
[----:B------:R-:W-:Y:S01]  /*124c0*/  IMAD.U32 R34, RZ, RZ, UR5 ;  /* 0x00000005ff227e24 */ /* 0x000fe2000f8e00ff */
[----:B------:R-:W-:Y:S01]  /*124d0*/  UIADD3.X UR7, UPT, UPT, URZ, UR7, URZ, UP0, !UPT ;  /* 0x00000007ff077290 */ /* 0x000fe200087fe4ff */
[----:B------:R-:W-:-:S02]  /*124e0*/  IMAD.U32 R36, RZ, RZ, UR6 ;  /* 0x00000006ff247e24 */ /* 0x000fc4000f8e00ff */
[----:B------:R-:W-:-:S03]  /*124f0*/  IMAD.U32 R32, RZ, RZ, UR10 ;  /* 0x0000000aff207e24 */ /* 0x000fc6000f8e00ff */
[----:B------:R-:W-:-:S07]  /*12500*/  IMAD.U32 R37, RZ, RZ, UR7 ;  /* 0x00000007ff257e24 */ /* 0x000fce000f8e00ff */
.L_x_227:
        /* <DEDUP_REMOVED lines=23> */
.L_x_219:
        /* <DEDUP_REMOVED lines=28> */
.L_x_220:
        /* <DEDUP_REMOVED lines=26> */
.L_x_221:
        /* <DEDUP_REMOVED lines=29> */
.L_x_222:
        /* <DEDUP_REMOVED lines=24> */
[----:B------:R-:W-:Y:S01]  /*12d30*/  MOV R16, R8 ;  /* 0x0000000800107202 */ /* 0x000fe20000000f00 */
[----:B------:R-:W-:-:S07]  /*12d40*/  IMAD.MOV.U32 R17, RZ, RZ, R9 ;  /* 0x000000ffff117224 */ /* 0x000fce00078e0009 */
.L_x_223:
        /* <DEDUP_REMOVED lines=29> */
.L_x_224:
        /* <DEDUP_REMOVED lines=24> */
[----:B------:R-:W-:Y:S01]  /*130a0*/  IMAD.MOV.U32 R16, RZ, RZ, R8 ;  /* 0x000000ffff107224 */ /* 0x000fe200078e0008 */
[----:B------:R-:W-:-:S07]  /*130b0*/  MOV R17, R9 ;  /* 0x0000000900117202 */ /* 0x000fce0000000f00 */
.L_x_225:
        /* <DEDUP_REMOVED lines=29> */
.L_x_226:
        /* <DEDUP_REMOVED lines=10> */
.L_x_218:
        /* <DEDUP_REMOVED lines=30> */
.L_x_230:
        /* <DEDUP_REMOVED lines=28> */
.L_x_231:
        /* <DEDUP_REMOVED lines=28> */
.L_x_232:
        /* <DEDUP_REMOVED lines=26> */
.L_x_233:
[----:B------:R-:W2:Y:S04]  /*13a30*/  LDL.64 R12, [R11+0x68] ;  /* 0x000068000b0c7983 */ /* 0x000ea80000100a00 */
[----:B------:R-:W3:Y:S01]  /*13a40*/  LDL.64 R14, [R10+0xb8] ;  /* 0x0000b8000a0e7983 */ /* 0x000ee20000100a00 */
[----:B------:R-:W-:Y:S01]  /*13a50*/  VIADD R34, R34, 0x4 ;  /* 0x0000000422227836 */ /* 0x000fe20000000000 */
[----:B--2---:R-:W-:Y:S02]  /*13a60*/  DMUL R12, R12, R8 ;  /* 0x000000080c0c7228 */ /* 0x004fe40000000000 */
[----:B---3--:R-:W-:-:S08]  /*13a70*/  DADD R14, R14, -R38 ;  /* 0x000000000e0e7229 */ /* 0x008fd00000000826 */
[----:B------:R-:W-:-:S11]  /*13a80*/  DFMA R58, R12, R14, R32 ;  /* 0x0000000e0c3a722b */ /* 0x000fd60000000020 */
.L_x_229:
        /* <DEDUP_REMOVED lines=27> */
.L_x_235:
        /* <DEDUP_REMOVED lines=30> */
.L_x_236:
[----:B------:R-:W2:Y:S04]  /*13e20*/  LDL.64 R10, [R10+0x58] ;  /* 0x000058000a0a7983 */ /* 0x000ea80000100a00 */
[----:B------:R-:W3:Y:S01]  /*13e30*/  LDL.64 R8, [R2+0xa8] ;  /* 0x0000a80002087983 */ /* 0x000ee20000100a00 */
[----:B------:R-:W-:Y:S01]  /*13e40*/  VIADD R34, R34, 0x2 ;  /* 0x0000000222227836 */ /* 0x000fe20000000000 */
[----:B--2---:R-:W-:Y:S02]  /*13e50*/  DMUL R12, R10, R12 ;  /* 0x0000000c0a0c7228 */ /* 0x004fe40000000000 */
[----:B---3--:R-:W-:-:S08]  /*13e60*/  DADD R8, R8, -R38 ;  /* 0x0000000008087229 */ /* 0x008fd00000000826 */
[----:B------:R-:W-:-:S11]  /*13e70*/  DFMA R58, R12, R8, R58 ;  /* 0x000000080c3a722b */ /* 0x000fd6000000003a */
.L_x_234:
        /* <DEDUP_REMOVED lines=27> */
.L_x_237:
[----:B------:R-:W-:-:S05]  /*14030*/  IMAD R34, R34, 0x8, R1 ;  /* 0x0000000822227824 */ /* 0x000fca00078e0201 */
[----:B------:R-:W2:Y:S04]  /*14040*/  LDL.64 R10, [R34+0x50] ;  /* 0x00005000220a7983 */ /* 0x000ea80000100a00 */
[----:B------:R-:W3:Y:S01]  /*14050*/  LDL.64 R12, [R34+0xa0] ;  /* 0x0000a000220c7983 */ /* 0x000ee20000100a00 */
[----:B--2---:R-:W-:Y:S02]  /*14060*/  DMUL R10, R10, R8 ;  /* 0x000000080a0a7228 */ /* 0x004fe40000000000 */
[----:B---3--:R-:W-:-:S08]  /*14070*/  DADD R12, R12, -R38 ;  /* 0x000000000c0c7229 */ /* 0x008fd00000000826 */
[----:B------:R-:W-:-:S11]  /*14080*/  DFMA R58, R10, R12, R58 ;  /* 0x0000000c0a3a722b */ /* 0x000fd6000000003a */
.L_x_228:
[----:B01----:R-:W2:Y:S01]  /*14090*/  LDL.64 R8, [R40+0xa0] ;  /* 0x0000a00028087983 */ /* 0x003ea20000100a00 */
[----:B------:R-:W-:Y:S01]  /*140a0*/  DMUL R56, R56, R42 ;  /* 0x0000002a38387228 */ /* 0x000fe20000000000 */
[----:B------:R-:W-:Y:S01]  /*140b0*/  IMAD.MOV.U32 R2, RZ, RZ, RZ ;  /* 0x000000ffff027224 */ /* 0x000fe200078e00ff */
[----:B------:R-:W-:Y:S01]  /*140c0*/  CS2R R36, SRZ ;  /* 0x0000000000247805 */ /* 0x000fe2000001ff00 */
[----:B--2---:R-:W-:-:S08]  /*140d0*/  DADD R8, R8, -R38 ;  /* 0x0000000008087229 */ /* 0x004fd00000000826 */
[----:B------:R-:W-:-:S08]  /*140e0*/  DFMA R8, R8, R44, -R58 ;  /* 0x0000002c0808722b */ /* 0x000fd0000000083a */
[----:B------:R-:W-:Y:S01]  /*140f0*/  DMUL R56, R56, R8 ;  /* 0x0000000838387228 */ /* 0x000fe20000000000 */
[----:B------:R-:W-:Y:S10]  /*14100*/  @!P4 BRA `(.L_x_238) ;  /* 0x000000040044c947 */ /* 0x000ff40003800000 */
[----:B------:R-:W0:Y:S01]  /*14110*/  LDC R2, c[0x0][0x3d4] ;  /* 0x0000f500ff027b82 */ /* 0x000e220000000800 */
[----:B------:R-:W-:Y:S01]  /*14120*/  VIADD R39, R1, 0x40 ;  /* 0x0000004001277836 */ /* 0x000fe20000000000 */
[----:B------:R-:W-:Y:S02]  /*14130*/  CS2R R36, SRZ ;  /* 0x0000000000247805 */ /* 0x000fe4000001ff00 */
[----:B0-----:R-:W-:-:S05]  /*14140*/  LOP3.LUT R2, R2, 0x7ffffff0, RZ, 0xc0, !PT ;  /* 0x7ffffff002027812 */ /* 0x001fca00078ec0ff */
[----:B------:R-:W-:-:S07]  /*14150*/  IMAD.MOV R38, RZ, RZ, -R2 ;  /* 0x000000ffff267224 */ /* 0x000fce00078e0a02 */
.L_x_239:
[----:B------:R-:W2:Y:S04]  /*14160*/  LDL.128 R32, [R39+-0x40] ;  /* 0xffffc00027207983 */ /* 0x000ea80000100c00 */
[----:B------:R-:W3:Y:S04]  /*14170*/  LDL.128 R28, [R39+-0x30] ;  /* 0xffffd000271c7983 */ /* 0x000ee80000100c00 */
[----:B------:R-:W4:Y:S04]  /*14180*/  LDL.128 R24, [R39+-0x20] ;  /* 0xffffe00027187983 */ /* 0x000f280000100c00 */
[----:B------:R-:W5:Y:S04]  /*14190*/  LDL.128 R20, [R39+-0x10] ;  /* 0xfffff00027147983 */ /* 0x000f680000100c00 */
[----:B------:R-:W5:Y:S04]  /*141a0*/  LDL.128 R16, [R39] ;  /* 0x0000000027107983 */ /* 0x000f680000100c00 */
[----:B------:R-:W5:Y:S01]  /*141b0*/  LDL.128 R12, [R39+0x10] ;  /* 0x00001000270c7983 */ /* 0x000f620000100c00 */
[----:B--2---:R-:W-:-:S06]  /*141c0*/  DSETP.GEU.AND P0, PT, R32, R50, PT ;  /* 0x000000322000722a */ /* 0x004fcc0003f0e000 */
        /* <DEDUP_REMOVED lines=21> */
[----:B-----5:R-:W-:-:S03]  /*14320*/  DSETP.GEU.AND P0, PT, R20, R36, PT ;  /* 0x000000241400722a */ /* 0x020fc60003f0e000 */
        /* <DEDUP_REMOVED lines=15> */
[----:B------:R-:W-:-:S03]  /*14420*/  FSEL R21, R19, R25, !P0 ;  /* 0x0000001913157208 */ /* 0x000fc60004000000 */
[----:B------:R-:W-:-:S03]  /*14430*/  DADD R50, R22, R50 ;  /* 0x0000000016327229 */ /* 0x000fc60000000032 */
        /* <DEDUP_REMOVED lines=8> */
[----:B------:R-:W-:-:S08]  /*144c0*/  DADD R50, R50, R12 ;  /* 0x0000000032327229 */ /* 0x000fd0000000000c */
[----:B------:R-:W-:Y:S01]  /*144d0*/  DADD R50, R14, R50 ;  /* 0x000000000e327229 */ /* 0x000fe20000000032 */
[----:B------:R-:W-:-:S04]  /*144e0*/  IADD3 R38, PT, PT, R38, 0x10, RZ ;  /* 0x0000001026267810 */ /* 0x000fc80007ffe0ff */
        /* <DEDUP_REMOVED lines=19> */
.L_x_238:
[----:B------:R-:W-:Y:S05]  /*14620*/  @!P5 BRA `(.L_x_240) ;  /* 0x000000040038d947 */ /* 0x000fea0003800000 */
[----:B------:R-:W-:-:S13]  /*14630*/  ISETP.GE.U32.AND P0, PT, R6, 0x8, PT ;  /* 0x000000080600780c */ /* 0x000fda0003f06070 */
[----:B------:R-:W-:Y:S05]  /*14640*/  @!P0 BRA `(.L_x_241) ;  /* 0x0000000000988947 */ /* 0x000fea0003800000 */
[----:B------:R-:W-:-:S05]  /*14650*/  IMAD R26, R2, 0x8, R1 ;  /* 0x00000008021a7824 */ /* 0x000fca00078e0201 */
[----:B------:R-:W2:Y:S04]  /*14660*/  LDL.128 R8, [R26] ;  /* 0x000000001a087983 */ /* 0x000ea80000100c00 */
        /* <DEDUP_REMOVED lines=36> */
.L_x_241:
        /* <DEDUP_REMOVED lines=26> */
.L_x_242:
[----:B------:R-:W-:Y:S05]  /*14a50*/  BRA.U !UP0, `(.L_x_240) ;  /* 0x00000001082c7547 */ /* 0x000fea000b800000 */
[----:B------:R-:W-:Y:S01]  /*14a60*/  IMAD R2, R2, 0x8, R1 ;  /* 0x0000000802027824 */ /* 0x000fe200078e0201 */
[----:B------:R-:W-:-:S12]  /*14a70*/  UIADD3 UR5, UPT, UPT, -UR5, URZ, URZ ;  /* 0x000000ff05057290 */ /* 0x000fd8000fffe1ff */
.L_x_243:
[----:B------:R0:W2:Y:S01]  /*14a80*/  LDL.64 R8, [R2] ;  /* 0x0000000002087983 */ /* 0x0000a20000100a00 */
[----:B------:R-:W-:-:S04]  /*14a90*/  UIADD3 UR5, UPT, UPT, UR5, 0x1, URZ ;  /* 0x0000000105057890 */ /* 0x000fc8000fffe0ff */
[----:B------:R-:W-:Y:S01]  /*14aa0*/  UISETP.NE.AND UP0, UPT, UR5, URZ, UPT ;  /* 0x000000ff0500728c */ /* 0x000fe2000bf05270 */
[----:B0-----:R-:W-:Y:S01]  /*14ab0*/  VIADD R2, R2, 0x8 ;  /* 0x0000000802027836 */ /* 0x001fe20000000000 */
[C---:B--2---:R-:W-:Y:S02]  /*14ac0*/  DSETP.GEU.AND P0, PT, R8.reuse, R50, PT ;  /* 0x000000320800722a */ /* 0x044fe40003f0e000 */
[----:B------:R-:W-:-:S04]  /*14ad0*/  DADD R36, R8, R36 ;  /* 0x0000000008247229 */ /* 0x000fc80000000024 */
[----:B------:R-:W-:Y:S02]  /*14ae0*/  FSEL R50, R8, R50, !P0 ;  /* 0x0000003208327208 */ /* 0x000fe40004000000 */
[----:B------:R-:W-:Y:S01]  /*14af0*/  FSEL R51, R9, R51, !P0 ;  /* 0x0000003309337208 */ /* 0x000fe20004000000 */
[----:B------:R-:W-:Y:S06]  /*14b00*/  BRA.U UP0, `(.L_x_243) ;  /* 0xfffffffd00dc7547 */ /* 0x000fec000b83ffff */
.L_x_240:
[----:B------:R-:W0:Y:S01]  /*14b10*/  LDCU.64 UR6, c[0x0][0x3b8] ;  /* 0x00007700ff0677ac */ /* 0x000e220008000a00 */
[----:B------:R-:W-:Y:S01]  /*14b20*/  BSSY.RECONVERGENT B0, `(.L_x_244) ;  /* 0x000004f000007945 */ /* 0x000fe20003800200 */
[----:B0-----:R-:W-:-:S06]  /*14b30*/  DSETP.GEU.AND P0, PT, R36, UR6, PT ;  /* 0x0000000624007e2a */ /* 0x001fcc000bf0e000 */
[----:B------:R-:W-:Y:S01]  /*14b40*/  DSETP.LEU.OR P0, PT, R50, RZ, P0 ;  /* 0x000000ff3200722a */ /* 0x000fe2000070b400 */
[----:B------:R-:W-:-:S13]  /*14b50*/  CS2R R50, SRZ ;  /* 0x0000000000327805 */ /* 0x000fda000001ff00 */
[----:B------:R-:W-:Y:S05]  /*14b60*/  @P0 BRA `(.L_x_245) ;  /* 0x0000000400280947 */ /* 0x000fea0003800000 */
[----:B------:R-:W0:Y:S01]  /*14b70*/  LDC.64 R34, c[0x0][0x3b0] ;  /* 0x0000ec00ff227b82 */ /* 0x000e220000000a00 */
[----:B------:R-:W-:Y:S01]  /*14b80*/  DADD R36, -R36, 1 ;  /* 0x3ff0000024247429 */ /* 0x000fe20000000100 */
[----:B------:R-:W-:Y:S07]  /*14b90*/  BSSY.RECONVERGENT B1, `(.L_x_246) ;  /* 0x0000023000017945 */ /* 0x000fee0003800200 */
[----:B------:R-:W-:-:S14]  /*14ba0*/  DSETP.NEU.AND P2, PT, R36, RZ, PT ;  /* 0x000000ff2400722a */ /* 0x000fdc0003f4d000 */
[----:B------:R-:W-:Y:S01]  /*14bb0*/  @!P2 IMAD.MOV.U32 R8, RZ, RZ, RZ ;  /* 0x000000ffff08a224 */ /* 0x000fe200078e00ff */
[----:B0-----:R-:W-:-:S10]  /*14bc0*/  DADD R34, R34, -2 ;  /* 0xc000000022227429 */ /* 0x001fd40000000000 */
[----:B------:R-:W-:-:S04]  /*14bd0*/  SHF.R.U32.HI R2, RZ, 0x14, R35 ;  /* 0x00000014ff027819 */ /* 0x000fc80000011623 */
[----:B------:R-:W-:-:S05]  /*14be0*/  LOP3.LUT R2, R2, 0x7ff, RZ, 0xc0, !PT ;  /* 0x000007ff02027812 */ /* 0x000fca00078ec0ff */
[----:B------:R-:W-:-:S05]  /*14bf0*/  VIADD R9, R2, 0xfffffc0c ;  /* 0xfffffc0c02097836 */ /* 0x000fca0000000000 */
[CC--:B------:R-:W-:Y:S02]  /*14c00*/  SHF.L.U32 R2, R34.reuse, R9.reuse, RZ ;  /* 0x0000000922027219 */ /* 0x0c0fe400000006ff */
[----:B------:R-:W-:Y:S02]  /*14c10*/  SHF.L.U64.HI R9, R34, R9, R35 ;  /* 0x0000000922097219 */ /* 0x000fe40000010223 */
[----:B------:R-:W-:-:S04]  /*14c20*/  ISETP.NE.U32.AND P0, PT, R2, RZ, PT ;  /* 0x000000ff0200720c */ /* 0x000fc80003f05070 */
        /* <DEDUP_REMOVED lines=15> */
.L_x_248:
        /* <DEDUP_REMOVED lines=10> */
.L_x_247:
[----:B------:R-:W-:Y:S05]  /*14dc0*/  BSYNC.RECONVERGENT B1 ;  /* 0x0000000000017941 */ /* 0x000fea0003800200 */
.L_x_246:
        /* <DEDUP_REMOVED lines=18> */
.L_x_251:
[----:B------:R-:W-:-:S14]  /*14ef0*/  DSETP.NEU.AND P0, PT, |R36|, +INF , PT ;  /* 0x7ff000002400742a */ /* 0x000fdc0003f0d200 */
[----:B------:R-:W-:Y:S05]  /*14f00*/  @P0 BRA `(.L_x_250) ;  /* 0x0000000000240947 */ /* 0x000fea0003800000 */
[C---:B------:R-:W-:Y:S02]  /*14f10*/  ISETP.GE.AND P2, PT, R35.reuse, RZ, PT ;  /* 0x000000ff2300720c */ /* 0x040fe40003f46270 */
[----:B------:R-:W-:Y:S02]  /*14f20*/  LOP3.LUT R2, R35, 0x7fffffff, RZ, 0xc0, !PT ;  /* 0x7fffffff23027812 */ /* 0x000fe400078ec0ff */
[----:B------:R-:W-:Y:S02]  /*14f30*/  SEL R9, RZ, 0x7ff00000, !P2 ;  /* 0x7ff00000ff097807 */ /* 0x000fe40005000000 */
[----:B------:R-:W-:Y:S02]  /*14f40*/  ISETP.GE.AND P0, PT, R37, RZ, PT ;  /* 0x000000ff2500720c */ /* 0x000fe40003f06270 */
[----:B------:R-:W-:Y:S01]  /*14f50*/  ISETP.NE.AND P2, PT, R2, 0x3fe00000, PT ;  /* 0x3fe000000200780c */ /* 0x000fe20003f45270 */
[----:B------:R-:W-:Y:S01]  /*14f60*/  VIADD R2, R9, 0x80000000 ;  /* 0x8000000009027836 */ /* 0x000fe20000000000 */
[----:B------:R-:W-:-:S04]  /*14f70*/  MOV R8, RZ ;  /* 0x000000ff00087202 */ /* 0x000fc80000000f00 */
[----:B------:R-:W-:-:S05]  /*14f80*/  SEL R2, R2, R9, P2 ;  /* 0x0000000902027207 */ /* 0x000fca0001000000 */
[----:B------:R-:W-:-:S07]  /*14f90*/  @!P0 SEL R9, R2, R9, P1 ;  /* 0x0000000902098207 */ /* 0x000fce0000800000 */
.L_x_250:
[----:B------:R-:W-:Y:S05]  /*14fa0*/  BSYNC.RECONVERGENT B1 ;  /* 0x0000000000017941 */ /* 0x000fea0003800200 */
.L_x_249:
[----:B------:R-:W-:Y:S02]  /*14fb0*/  DSETP.NEU.AND P0, PT, R36, 1, PT ;  /* 0x3ff000002400742a */ /* 0x000fe40003f0d000 */
[----:B------:R-:W-:-:S04]  /*14fc0*/  DSETP.NEU.AND P1, PT, R34, RZ, PT ;  /* 0x000000ff2200722a */ /* 0x000fc80003f2d000 */
[----:B------:R-:W-:Y:S02]  /*14fd0*/  FSEL R50, R8, RZ, P0 ;  /* 0x000000ff08327208 */ /* 0x000fe40000000000 */
[----:B------:R-:W-:Y:S02]  /*14fe0*/  FSEL R8, R9, 1.875, P0 ;  /* 0x3ff0000009087808 */ /* 0x000fe40000000000 */
[----:B------:R-:W-:Y:S02]  /*14ff0*/  FSEL R50, R50, RZ, P1 ;  /* 0x000000ff32327208 */ /* 0x000fe40000800000 */
[----:B------:R-:W-:-:S07]  /*15000*/  FSEL R51, R8, 1.875, P1 ;  /* 0x3ff0000008337808 */ /* 0x000fce0000800000 */
.L_x_245:
[----:B------:R-:W-:Y:S05]  /*15010*/  BSYNC.RECONVERGENT B0 ;  /* 0x0000000000007941 */ /* 0x000fea0003800200 */
.L_x_244:
        /* <DEDUP_REMOVED lines=12> */
.L_x_253:
        /* <DEDUP_REMOVED lines=46> */
.L_x_252:
        /* <DEDUP_REMOVED lines=28> */
.L_x_255:
        /* <DEDUP_REMOVED lines=26> */
[----:B------:R-:W-:Y:S01]  /*15720*/  IMAD.MOV.U32 R10, RZ, RZ, R8 ;  /* 0x000000ffff0a7224 */ /* 0x000fe200078e0008 */
[----:B-1----:R-:W-:-:S07]  /*15730*/  MOV R11, R9 ;  /* 0x00000009000b7202 */ /* 0x002fce0000000f00 */
.L_x_256:
        /* <DEDUP_REMOVED lines=9> */
.L_x_254:
        /* <DEDUP_REMOVED lines=9> */
.L_x_258:
[----:B------:R-:W2:Y:S04]  /*15860*/  LDL.128 R32, [R41+-0x40] ;  /* 0xffffc00029207983 */ /* 0x000ea80000100c00 */
[----:B------:R-:W2:Y:S04]  /*15870*/  LDL.128 R36, [R60+-0x40] ;  /* 0xffffc0003c247983 */ /* 0x000ea80000100c00 */
[----:B01----:R-:W3:Y:S04]  /*15880*/  LDL.128 R16, [R41+-0x30] ;  /* 0xffffd00029107983 */ /* 0x003ee80000100c00 */
        /* <DEDUP_REMOVED lines=12> */
[----:B----4-:R-:W-:-:S08]  /*15950*/  DFMA R16, R24, R28, R16 ;  /* 0x0000001c1810722b */ /* 0x010fd00000000010 */
[----:B------:R-:W-:Y:S02]  /*15960*/  DFMA R26, R26, R30, R16 ;  /* 0x0000001e1a1a722b */ /* 0x000fe40000000010 */
[----:B------:R-:W3:Y:S04]  /*15970*/  LDL.128 R16, [R41+0x10] ;  /* 0x0000100029107983 */ /* 0x000ee80000100c00 */
[----:B------:R-:W4:Y:S02]  /*15980*/  LDL.128 R28, [R60+0x30] ;  /* 0x000030003c1c7983 */ /* 0x000f240000100c00 */
[----:B-----5:R-:W-:-:S08]  /*15990*/  DFMA R8, R8, R12, R26 ;  /* 0x0000000c0808722b */ /* 0x020fd0000000001a */
[----:B------:R-:W-:Y:S02]  /*159a0*/  DFMA R24, R10, R14, R8 ;  /* 0x0000000e0a18722b */ /* 0x000fe40000000008 */
[----:B------:R-:W5:Y:S04]  /*159b0*/  LDL.128 R8, [R41+0x20] ;  /* 0x0000200029087983 */ /* 0x000f680000100c00 */
[----:B------:R-:W5:Y:S02]  /*159c0*/  LDL.128 R12, [R60+0x20] ;  /* 0x000020003c0c7983 */ /* 0x000f640000100c00 */
[----:B--2---:R-:W-:Y:S02]  /*159d0*/  DFMA R32, R36, R32, R24 ;  /* 0x000000202420722b */ /* 0x004fe40000000018 */
[----:B------:R0:W4:Y:S06]  /*159e0*/  LDL.128 R24, [R41+0x30] ;  /* 0x0000300029187983 */ /* 0x00012c0000100c00 */
[----:B------:R-:W-:-:S08]  /*159f0*/  DFMA R32, R38, R34, R32 ;  /* 0x000000222620722b */ /* 0x000fd00000000020 */
[----:B---3--:R-:W-:-:S08]  /*15a00*/  DFMA R16, R16, R20, R32 ;  /* 0x000000141010722b */ /* 0x008fd00000000020 */
[----:B------:R-:W-:Y:S01]  /*15a10*/  DFMA R16, R18, R22, R16 ;  /* 0x000000161210722b */ /* 0x000fe20000000010 */
[----:B------:R-:W-:-:S07]  /*15a20*/  VIADD R61, R61, 0x10 ;  /* 0x000000103d3d7836 */ /* 0x000fce0000000000 */
[----:B-----5:R-:W-:Y:S01]  /*15a30*/  DFMA R8, R8, R12, R16 ;  /* 0x0000000c0808722b */ /* 0x020fe20000000010 */
[----:B------:R-:W-:-:S07]  /*15a40*/  ISETP.NE.AND P0, PT, R61, RZ, PT ;  /* 0x000000ff3d00720c */ /* 0x000fce0003f05270 */
[----:B------:R-:W-:Y:S01]  /*15a50*/  DFMA R8, R10, R14, R8 ;  /* 0x0000000e0a08722b */ /* 0x000fe20000000008 */
[----:B0-----:R-:W-:Y:S02]  /*15a60*/  VIADD R41, R41, 0x80 ;  /* 0x0000008029297836 */ /* 0x001fe40000000000 */
[----:B------:R-:W-:-:S05]  /*15a70*/  VIADD R60, R60, 0x80 ;  /* 0x000000803c3c7836 */ /* 0x000fca0000000000 */
[----:B----4-:R-:W-:-:S08]  /*15a80*/  DFMA R8, R24, R28, R8 ;  /* 0x0000001c1808722b */ /* 0x010fd00000000008 */
[----:B------:R-:W-:Y:S01]  /*15a90*/  DFMA R58, R26, R30, R8 ;  /* 0x0000001e1a3a722b */ /* 0x000fe20000000008 */
[----:B------:R-:W-:Y:S10]  /*15aa0*/  @P0 BRA `(.L_x_258) ;  /* 0xfffffffc006c0947 */ /* 0x000ff4000383ffff */
.L_x_257:
[----:B------:R-:W-:Y:S05]  /*15ab0*/  @!P5 BRA `(.L_x_259) ;  /* 0x0000000000bcd947 */ /* 0x000fea0003800000 */
[----:B------:R-:W-:-:S13]  /*15ac0*/  ISETP.GE.U32.AND P0, PT, R6, 0x8, PT ;  /* 0x000000080600780c */ /* 0x000fda0003f06070 */
[----:B------:R-:W-:Y:S05]  /*15ad0*/  @!P0 BRA `(.L_x_260) ;  /* 0x0000000000488947 */ /* 0x000fea0003800000 */
[----:B------:R-:W-:-:S05]  /*15ae0*/  IMAD R6, R2, 0x8, R1 ;  /* 0x0000000802067824 */ /* 0x000fca00078e0201 */
        /* <DEDUP_REMOVED lines=17> */
.L_x_260:
[----:B------:R-:W-:Y:S05]  /*15c00*/  @!P3 BRA `(.L_x_259) ;  /* 0x000000000068b947 */ /* 0x000fea0003800000 */
[----:B------:R-:W-:Y:S01]  /*15c10*/  ISETP.GE.U32.AND P0, PT, R49, 0x4, PT ;  /* 0x000000043100780c */ /* 0x000fe20003f06070 */
[----:B------:R-:W2:-:S12]  /*15c20*/  LDCU UR5, c[0x0][0x3d4] ;  /* 0x00007a80ff0577ac */ /* 0x000e980008000800 */
[----:B------:R-:W-:-:S05]  /*15c30*/  @P0 IMAD R6, R2, 0x8, R1 ;  /* 0x0000000802060824 */ /* 0x000fca00078e0201 */
[----:B01----:R-:W3:Y:S04]  /*15c40*/  @P0 LDL.128 R8, [R6+0xa0] ;  /* 0x0000a00006080983 */ /* 0x003ee80000100c00 */
[----:B------:R-:W3:Y:S04]  /*15c50*/  @P0 LDL.128 R12, [R6] ;  /* 0x00000000060c0983 */ /* 0x000ee80000100c00 */
        /* <DEDUP_REMOVED lines=13> */
.L_x_261:
[----:B------:R0:W2:Y:S04]  /*15d30*/  LDL.64 R6, [R10] ;  /* 0x000000000a067983 */ /* 0x0000a80000100a00 */
[----:B------:R1:W2:Y:S01]  /*15d40*/  LDL.64 R8, [R2] ;  /* 0x0000000002087983 */ /* 0x0002a20000100a00 */
[----:B------:R-:W-:Y:S01]  /*15d50*/  UIADD3 UR5, UPT, UPT, UR5, 0x1, URZ ;  /* 0x0000000105057890 */ /* 0x000fe2000fffe0ff */
[----:B0-----:R-:W-:-:S03]  /*15d60*/  IADD3 R10, PT, PT, R10, 0x8, RZ ;  /* 0x000000080a0a7810 */ /* 0x001fc60007ffe0ff */
[----:B------:R-:W-:Y:S01]  /*15d70*/  UISETP.NE.AND UP0, UPT, UR5, URZ, UPT ;  /* 0x000000ff0500728c */ /* 0x000fe2000bf05270 */
[----:B-1----:R-:W-:Y:S01]  /*15d80*/  VIADD R2, R2, 0x8 ;  /* 0x0000000802027836 */ /* 0x002fe20000000000 */
[----:B--2---:R-:W-:-:S07]  /*15d90*/  DFMA R58, R6, R8, R58 ;  /* 0x00000008063a722b */ /* 0x004fce000000003a */
[----:B------:R-:W-:Y:S05]  /*15da0*/  BRA.U UP0, `(.L_x_261) ;  /* 0xfffffffd00e07547 */ /* 0x000fea000b83ffff */
.L_x_259:
[----:B------:R-:W-:Y:S01]  /*15db0*/  IMAD.MOV.U32 R32, RZ, RZ, RZ ;  /* 0x000000ffff207224 */ /* 0x000fe200078e00ff */
[----:B------:R-:W-:Y:S01]  /*15dc0*/  CS2R R36, SRZ ;  /* 0x0000000000247805 */ /* 0x000fe2000001ff00 */
[----:B------:R-:W-:Y:S06]  /*15dd0*/  @!P6 BRA `(.L_x_262) ;  /* 0x0000000c00bce947 */ /* 0x000fec0003800000 */
        /* <DEDUP_REMOVED lines=12> */
[----:B------:R-:W-:-:S07]  /*15ea0*/  IMAD.U32 R35, RZ, RZ, UR7 ;  /* 0x00000007ff237e24 */ /* 0x000fce000f8e00ff */
.L_x_271:
        /* <DEDUP_REMOVED lines=23> */
.L_x_263:
        /* <DEDUP_REMOVED lines=28> */
.L_x_264:
        /* <DEDUP_REMOVED lines=26> */
.L_x_265:
        /* <DEDUP_REMOVED lines=24> */
[----:B------:R-:W-:Y:S02]  /*16500*/  IMAD.MOV.U32 R8, RZ, RZ, R46 ;  /* 0x000000ffff087224 */ /* 0x000fe400078e002e */
[----:B------:R-:W-:-:S07]  /*16510*/  IMAD.MOV.U32 R13, RZ, RZ, R47 ;  /* 0x000000ffff0d7224 */ /* 0x000fce00078e002f */
[----:B------:R-:W-:Y:S05]  /*16520*/  CALL.REL.NOINC `($__internal_0_$__cuda_sm20_div_rn_f64_full) ;  /* 0x0000009c00187944 */ /* 0x000fea0003c00000 */
[----:B------:R-:W-:Y:S02]  /*16530*/  IMAD.MOV.U32 R20, RZ, RZ, R8 ;  /* 0x000000ffff147224 */ /* 0x000fe400078e0008 */
[----:B------:R-:W-:-:S07]  /*16540*/  IMAD.MOV.U32 R21, RZ, RZ, R9 ;  /* 0x000000ffff157224 */ /* 0x000fce00078e0009 */
.L_x_266:
        /* <DEDUP_REMOVED lines=26> */
.L_x_267:
        /* <DEDUP_REMOVED lines=29> */
.L_x_268:
        /* <DEDUP_REMOVED lines=26> */
.L_x_269:
        /* <DEDUP_REMOVED lines=29> */
.L_x_270:
        /* <DEDUP_REMOVED lines=10> */
.L_x_262:
        /* <DEDUP_REMOVED lines=31> */
.L_x_274:
        /* <DEDUP_REMOVED lines=28> */
.L_x_275:
        /* <DEDUP_REMOVED lines=28> */
.L_x_276:
[----:B------:R-:W2:Y:S04]  /*17240*/  LDG.E.64 R10, desc[UR8][R10.64+0x18] ;  /* 0x000018080a0a7981 */ /* 0x000ea8000c1e1b00 */
[----:B------:R-:W3:Y:S04]  /*17250*/  LDL.64 R20, [R7+0x10] ;  /* 0x0000100007147983 */ /* 0x000ee80000100a00 */
[----:B------:R-:W4:Y:S01]  /*17260*/  LDL.64 R18, [R6+0xb0] ;  /* 0x0000b00006127983 */ /* 0x000f220000100a00 */
[----:B------:R-:W0:Y:S01]  /*17270*/  MUFU.RCP64H R9, R47 ;  /* 0x0000002f00097308 */ /* 0x000e220000001800 */
[----:B------:R-:W-:-:S06]  /*17280*/  MOV R8, 0x1 ;  /* 0x0000000100087802 */ /* 0x000fcc0000000f00 */
        /* <DEDUP_REMOVED lines=21> */
.L_x_277:
[----:B------:R-:W2:Y:S04]  /*173e0*/  LDL.64 R10, [R7+0x18] ;  /* 0x00001800070a7983 */ /* 0x000ea80000100a00 */
[----:B------:R-:W3:Y:S01]  /*173f0*/  LDL.64 R12, [R6+0xb8] ;  /* 0x0000b800060c7983 */ /* 0x000ee20000100a00 */
[----:B------:R-:W-:Y:S01]  /*17400*/  VIADD R32, R32, 0x4 ;  /* 0x0000000420207836 */ /* 0x000fe20000000000 */
[----:B--2---:R-:W-:Y:S02]  /*17410*/  DMUL R10, R10, R8 ;  /* 0x000000080a0a7228 */ /* 0x004fe40000000000 */
[----:B---3--:R-:W-:-:S08]  /*17420*/  DADD R12, R12, -R58 ;  /* 0x000000000c0c7229 */ /* 0x008fd0000000083a */
[----:B------:R-:W-:-:S11]  /*17430*/  DFMA R36, R10, R12, R14 ;  /* 0x0000000c0a24722b */ /* 0x000fd6000000000e */
.L_x_273:
        /* <DEDUP_REMOVED lines=27> */
.L_x_279:
        /* <DEDUP_REMOVED lines=30> */
.L_x_280:
[----:B------:R-:W2:Y:S04]  /*177d0*/  LDL.64 R6, [R6+0x8] ;  /* 0x0000080006067983 */ /* 0x000ea80000100a00 */
[----:B------:R-:W3:Y:S01]  /*177e0*/  LDL.64 R8, [R2+0xa8] ;  /* 0x0000a80002087983 */ /* 0x000ee20000100a00 */
[----:B------:R-:W-:Y:S01]  /*177f0*/  VIADD R32, R32, 0x2 ;  /* 0x0000000220207836 */ /* 0x000fe20000000000 */
[----:B--2---:R-:W-:Y:S02]  /*17800*/  DMUL R10, R6, R10 ;  /* 0x0000000a060a7228 */ /* 0x004fe40000000000 */
[----:B---3--:R-:W-:-:S08]  /*17810*/  DADD R8, R8, -R58 ;  /* 0x0000000008087229 */ /* 0x008fd0000000083a */
[----:B------:R-:W-:-:S11]  /*17820*/  DFMA R36, R10, R8, R36 ;  /* 0x000000080a24722b */ /* 0x000fd60000000024 */
.L_x_278:
        /* <DEDUP_REMOVED lines=27> */
.L_x_281:
[----:B------:R-:W-:-:S05]  /*179e0*/  IMAD R32, R32, 0x8, R1 ;  /* 0x0000000820207824 */ /* 0x000fca00078e0201 */
[----:B------:R-:W2:Y:S04]  /*179f0*/  LDL.64 R6, [R32] ;  /* 0x0000000020067983 */ /* 0x000ea80000100a00 */
[----:B------:R-:W3:Y:S01]  /*17a00*/  LDL.64 R10, [R32+0xa0] ;  /* 0x0000a000200a7983 */ /* 0x000ee20000100a00 */
[----:B--2---:R-:W-:Y:S02]  /*17a10*/  DMUL R6, R6, R8 ;  /* 0x0000000806067228 */ /* 0x004fe40000000000 */
[----:B---3--:R-:W-:-:S08]  /*17a20*/  DADD R10, R10, -R58 ;  /* 0x000000000a0a7229 */ /* 0x008fd0000000083a */
[----:B------:R-:W-:-:S11]  /*17a30*/  DFMA R36, R6, R10, R36 ;  /* 0x0000000a0624722b */ /* 0x000fd60000000024 */
.L_x_272:
[----:B------:R-:W2:Y:S01]  /*17a40*/  LDL.64 R40, [R40+0xa0] ;  /* 0x0000a00028287983 */ /* 0x000ea20000100a00 */
[----:B------:R-:W-:Y:S01]  /*17a50*/  IMAD R6, R48, 0x8, R0 ;  /* 0x0000000830067824 */ /* 0x000fe200078e0200 */
[----:B01----:R-:W0:Y:S01]  /*17a60*/  LDC.64 R8, c[0x0][0x380] ;  /* 0x0000e000ff087b82 */ /* 0x003e220000000a00 */
[----:B------:R-:W-:Y:S01]  /*17a70*/  IMAD.IADD R3, R5, 0x1, R3 ;  /* 0x0000000105037824 */ /* 0x000fe200078e0203 */
[----:B------:R-:W1:Y:S03]  /*17a80*/  LDCU UR5, c[0x0][0x3cc] ;  /* 0x00007980ff0577ac */ /* 0x000e660008000800 */
[----:B------:R-:W3:Y:S03]  /*17a90*/  LDL.64 R6, [R6] ;  /* 0x0000000006067983 */ /* 0x000ee60000100a00 */
[----:B------:R-:W4:Y:S08]  /*17aa0*/  LDC.64 R14, c[0x0][0x3c8] ;  /* 0x0000f200ff0e7b82 */ /* 0x000f300000000a00 */
[----:B------:R-:W4:Y:S01]  /*17ab0*/  LDC.64 R18, c[0x0][0x3c0] ;  /* 0x0000f000ff127b82 */ /* 0x000f220000000a00 */
[----:B0-----:R-:W-:-:S06]  /*17ac0*/  IMAD.WIDE R2, R3, 0x8, R8 ;  /* 0x0000000803027825 */ /* 0x001fcc00078e0208 */
[----:B------:R-:W5:Y:S01]  /*17ad0*/  LDG.E.64 R2, desc[UR8][R2.64] ;  /* 0x0000000802027981 */ /* 0x000f62000c1e1b00 */
[----:B-1----:R-:W4:Y:S01]  /*17ae0*/  MUFU.RCP64H R9, UR5 ;  /* 0x0000000500097d08 */ /* 0x002f220008001800 */
[----:B------:R-:W-:Y:S01]  /*17af0*/  IMAD.MOV.U32 R8, RZ, RZ, 0x1 ;  /* 0x00000001ff087424 */ /* 0x000fe200078e00ff */
[----:B------:R-:W-:-:S05]  /*17b00*/  DMUL R50, R50, R42 ;  /* 0x0000002a32327228 */ /* 0x000fca0000000000 */
[----:B----4-:R-:W-:-:S08]  /*17b10*/  DFMA R10, R8, -R14, 1 ;  /* 0x3ff00000080a742b */ /* 0x010fd0000000080e */
[----:B------:R-:W-:-:S08]  /*17b20*/  DFMA R10, R10, R10, R10 ;  /* 0x0000000a0a0a722b */ /* 0x000fd0000000000a */
[----:B------:R-:W-:-:S08]  /*17b30*/  DFMA R10, R8, R10, R8 ;  /* 0x0000000a080a722b */ /* 0x000fd00000000008 */
[----:B------:R-:W-:-:S08]  /*17b40*/  DFMA R8, R10, -R14, 1 ;  /* 0x3ff000000a08742b */ /* 0x000fd0000000080e */
[----:B------:R-:W-:-:S08]  /*17b50*/  DFMA R16, R10, R8, R10 ;  /* 0x000000080a10722b */ /* 0x000fd0000000000a */
[----:B------:R-:W-:-:S08]  /*17b60*/  DMUL R20, R16, R18 ;  /* 0x0000001210147228 */ /* 0x000fd00000000000 */
[----:B------:R-:W-:Y:S01]  /*17b70*/  DFMA R14, R20, -R14, R18 ;  /* 0x8000000e140e722b */ /* 0x000fe20000000012 */
[----:B------:R-:W0:Y:S01]  /*17b80*/  LDC R18, c[0x0][0x3c4] ;  /* 0x0000f100ff127b82 */ /* 0x000e220000000800 */
[----:B--2---:R-:W-:Y:S02]  /*17b90*/  DADD R40, R40, -R58 ;  /* 0x0000000028287229 */ /* 0x004fe4000000083a */
[----:B---3--:R-:W-:-:S06]  /*17ba0*/  DADD R12, R54, -R6 ;  /* 0x00000000360c7229 */ /* 0x008fcc0000000806 */
[----:B------:R-:W-:Y:S02]  /*17bb0*/  DFMA R40, R40, R44, -R36 ;  /* 0x0000002c2828722b */ /* 0x000fe40000000824 */
[C-C-:B------:R-:W-:Y:S02]  /*17bc0*/  DSETP.GEU.AND P1, PT, R54.reuse, R6.reuse, PT ;  /* 0x000000063600722a */ /* 0x140fe40003f2e000 */
[----:B------:R-:W-:-:S04]  /*17bd0*/  DSETP.GT.AND P0, PT, R54, R6, PT ;  /* 0x000000063600722a */ /* 0x000fc80003f04000 */
[----:B------:R-:W-:Y:S01]  /*17be0*/  DMUL R40, R50, R40 ;  /* 0x0000002832287228 */ /* 0x000fe20000000000 */
[----:B------:R-:W-:Y:S02]  /*17bf0*/  FSEL R0, RZ, -1.875, P1 ;  /* 0xbff00000ff007808 */ /* 0x000fe40000800000 */
[----:B0-----:R-:W-:-:S05]  /*17c00*/  FSETP.GEU.AND P1, PT, |R18|, 6.5827683646048100446e-37, PT ;  /* 0x036000001200780b */ /* 0x001fca0003f2e200 */
[----:B------:R-:W-:Y:S02]  /*17c10*/  DMUL R8, R54, R40 ;  /* 0x0000002836087228 */ /* 0x000fe40000000000 */
[----:B------:R-:W-:Y:S02]  /*17c20*/  DMUL R10, |R40|, 0.5 ;  /* 0x3fe00000280a7828 */ /* 0x000fe40000000200 */
[----:B------:R-:W-:-:S04]  /*17c30*/  DADD R40, R56, -R40 ;  /* 0x0000000038287229 */ /* 0x000fc80000000828 */
[----:B------:R-:W-:Y:S02]  /*17c40*/  DFMA R56, R56, R6, R8 ;  /* 0x000000063838722b */ /* 0x000fe40000000008 */
[----:B------:R-:W-:Y:S02]  /*17c50*/  DFMA R8, R16, R14, R20 ;  /* 0x0000000e1008722b */ /* 0x000fe40000000014 */
[----:B------:R-:W-:Y:S02]  /*17c60*/  DMUL R10, R10, R12 ;  /* 0x0000000c0a0a7228 */ /* 0x000fe40000000000 */
[----:B------:R-:W-:-:S06]  /*17c70*/  DMUL R12, R6, 0.5 ;  /* 0x3fe00000060c7828 */ /* 0x000fcc0000000000 */
[----:B------:R-:W-:Y:S01]  /*17c80*/  DFMA R6, R56, 0.5, -R10 ;  /* 0x3fe000003806782b */ /* 0x000fe2000000080a */
[----:B------:R-:W-:Y:S01]  /*17c90*/  FFMA R10, RZ, UR5, R9 ;  /* 0x00000005ff0a7c23 */ /* 0x000fe20008000009 */
[----:B------:R-:W-:Y:S01]  /*17ca0*/  FSEL R11, R0, 1.875, !P0 ;  /* 0x3ff00000000b7808 */ /* 0x000fe20004000000 */
[----:B------:R-:W-:-:S03]  /*17cb0*/  DMUL R12, |R40|, R12 ;  /* 0x0000000c280c7228 */ /* 0x000fc60000000200 */
[----:B------:R-:W-:Y:S02]  /*17cc0*/  FSETP.GT.AND P0, PT, |R10|, 1.469367938527859385e-39, PT ;  /* 0x001000000a00780b */ /* 0x000fe40003f04200 */
[----:B------:R-:W-:-:S06]  /*17cd0*/  MOV R10, RZ ;  /* 0x000000ff000a7202 */ /* 0x000fcc0000000f00 */
[----:B------:R-:W-:-:S05]  /*17ce0*/  DFMA R6, R12, -R10, R6 ;  /* 0x8000000a0c06722b */ /* 0x000fca0000000006 */
[----:B------:R-:W-:Y:S06]  /*17cf0*/  @P0 BRA P1, `(.L_x_282) ;  /* 0x0000000000200947 */ /* 0x000fec0000800000 */
        /* <DEDUP_REMOVED lines=8> */
.L_x_282:
[----:B------:R-:W0:Y:S01]  /*17d80*/  LDC.64 R10, c[0x0][0x380] ;  /* 0x0000e000ff0a7b82 */ /* 0x000e220000000a00 */
[----:B------:R-:W-:Y:S01]  /*17d90*/  DADD R6, R52, -R6 ;  /* 0x0000000034067229 */ /* 0x000fe20000000806 */
[----:B------:R-:W-:-:S07]  /*17da0*/  IMAD.IADD R5, R5, 0x1, R4 ;  /* 0x0000000105057824 */ /* 0x000fce00078e0204 */
[----:B-----5:R-:W-:Y:S01]  /*17db0*/  DFMA R2, R6, -R8, R2 ;  /* 0x800000080602722b */ /* 0x020fe20000000002 */
[----:B0-----:R-:W-:-:S06]  /*17dc0*/  IMAD.WIDE R10, R5, 0x8, R10 ;  /* 0x00000008050a7825 */ /* 0x001fcc00078e020a */
[----:B------:R-:W-:Y:S01]  /*17dd0*/  STG.E.64 desc[UR8][R10.64], R2 ;  /* 0x000000020a007986 */ /* 0x000fe2000c101b08 */
[----:B------:R-:W-:Y:S05]  /*17de0*/  EXIT ;  /* 0x000000000000794d */ /* 0x000fea0003800000 */
.L_x_97:
[----:B------:R-:W-:Y:S01]  /*17df0*/  ISETP.GE.U32.AND P1, PT, R2, 0x7, PT ;  /* 0x000000070200780c */ /* 0x000fe20003f26070 */
[----:B------:R-:W-:Y:S01]  /*17e00*/  IMAD.MOV.U32 R54, RZ, RZ, RZ ;  /* 0x000000ffff367224 */ /* 0x000fe200078e00ff */
[----:B------:R-:W-:-:S04]  /*17e10*/  LOP3.LUT R50, R7, 0x7, RZ, 0xc0, !PT ;  /* 0x0000000707327812 */ /* 0x000fc800078ec0ff */
[----:B------:R-:W-:-:S07]  /*17e20*/  ISETP.NE.AND P0, PT, R50, RZ, PT ;  /* 0x000000ff3200720c */ /* 0x000fce0003f05270 */
[----:B------:R-:W-:Y:S06]  /*17e30*/  @!P1 BRA `(.L_x_283) ;  /* 0x0000000000b89947 */ /* 0x000fec0003800000 */
[----:B------:R-:W-:Y:S01]  /*17e40*/  LOP3.LUT R54, R7, 0x7ffffff8, RZ, 0xc0, !PT ;  /* 0x7ffffff807367812 */ /* 0x000fe200078ec0ff */
[----:B------:R-:W-:Y:S01]  /*17e50*/  IMAD.IADD R59, R3, 0x1, R6 ;  /* 0x00000001033b7824 */ /* 0x000fe200078e0206 */
[----:B------:R-:W-:Y:S01]  /*17e60*/  LEA R56, R6, 0x8, 0x3 ;  /* 0x0000000806387811 */ /* 0x000fe200078e18ff */
[C---:B------:R-:W-:Y:S02]  /*17e70*/  VIADD R55, R1.reuse, 0x70 ;  /* 0x0000007001377836 */ /* 0x040fe40000000000 */
[----:B------:R-:W-:Y:S02]  /*17e80*/  VIADD R57, R1, 0x20 ;  /* 0x0000002001397836 */ /* 0x000fe40000000000 */
[----:B------:R-:W-:-:S07]  /*17e90*/  IMAD.MOV R58, RZ, RZ, -R54 ;  /* 0x000000ffff3a7224 */ /* 0x000fce00078e0a36 */
.L_x_284:
[----:B------:R-:W0:Y:S01]  /*17ea0*/  LDC.64 R26, c[0x0][0x380] ;  /* 0x0000e000ff1a7b82 */ /* 0x000e220000000a00 */
[----:B------:R-:W-:-:S04]  /*17eb0*/  VIADD R9, R59, 0xffffffff ;  /* 0xffffffff3b097836 */ /* 0x000fc80000000000 */
        /* <DEDUP_REMOVED lines=25> */
[----:B------:R-:W-:Y:S02]  /*18050*/  ISETP.NE.AND P1, PT, R58, RZ, PT ;  /* 0x000000ff3a00720c */ /* 0x000fe40003f25270 */
[----:B------:R-:W-:Y:S01]  /*18060*/  IADD3 R59, PT, PT, R56, R59, RZ ;  /* 0x0000003b383b7210 */ /* 0x000fe20007ffe0ff */
        /* <DEDUP_REMOVED lines=11> */
.L_x_283:
[----:B------:R-:W-:Y:S05]  /*18120*/  @!P0 BRA `(.L_x_285) ;  /* 0x0000000000f08947 */ /* 0x000fea0003800000 */
[----:B------:R-:W-:Y:S01]  /*18130*/  ISETP.GE.U32.AND P1, PT, R50, 0x4, PT ;  /* 0x000000043200780c */ /* 0x000fe20003f26070 */
[----:B------:R-:W-:Y:S01]  /*18140*/  IMAD R52, R53, R52, -0x1 ;  /* 0xffffffff35347424 */ /* 0x000fe200078e0234 */
        /* <DEDUP_REMOVED lines=25> */
[----:B------:R0:W-:Y:S04]  /*182e0*/  STL.64 [R33+0x10], R20 ;  /* 0x0000101421007387 */ /* 0x0001e80000100a00 */
[----:B------:R0:W-:Y:S04]  /*182f0*/  STL.64 [R33+0x68], R22 ;  /* 0x0000681621007387 */ /* 0x0001e80000100a00 */
[----:B------:R0:W-:Y:S02]  /*18300*/  STL.64 [R33+0x18], R24 ;  /* 0x0000181821007387 */ /* 0x0001e40000100a00 */
.L_x_286:
[----:B------:R-:W-:Y:S05]  /*18310*/  @!P2 BRA `(.L_x_285) ;  /* 0x000000000074a947 */ /* 0x000fea0003800000 */
[----:B------:R-:W-:Y:S02]  /*18320*/  ISETP.NE.AND P2, PT, R32, 0x1, PT ;  /* 0x000000012000780c */ /* 0x000fe40003f45270 */
[----:B0-----:R-:W-:-:S04]  /*18330*/  LOP3.LUT R10, R7, 0x1, RZ, 0xc0, !PT ;  /* 0x00000001070a7812 */ /* 0x001fc800078ec0ff */
[----:B------:R-:W-:-:S07]  /*18340*/  ISETP.NE.U32.AND P3, PT, R10, 0x1, PT ;  /* 0x000000010a00780c */ /* 0x000fce0003f65070 */
[----:B------:R-:W0:Y:S01]  /*18350*/  @P2 LDC.64 R8, c[0x0][0x380] ;  /* 0x0000e000ff082b82 */ /* 0x000e220000000a00 */
[----:B------:R-:W-:Y:S02]  /*18360*/  @P2 IMAD R11, R51, R54, R6 ;  /* 0x00000036330b2224 */ /* 0x000fe400078e0206 */
[C---:B------:R-:W-:Y:S02]  /*18370*/  @P2 IMAD R29, R54.reuse, 0x8, R1 ;  /* 0x00000008361d2824 */ /* 0x040fe400078e0201 */
[----:B------:R-:W-:Y:S02]  /*18380*/  @P2 IMAD.IADD R11, R11, 0x1, R52 ;  /* 0x000000010b0b2824 */ /* 0x000fe400078e0234 */
[----:B------:R-:W-:Y:S01]  /*18390*/  @P2 VIADD R54, R54, 0x2 ;  /* 0x0000000236362836 */ /* 0x000fe20000000000 */
[----:B------:R-:W1:Y:S03]  /*183a0*/  @!P3 LDC.64 R14, c[0x0][0x380] ;  /* 0x0000e000ff0ebb82 */ /* 0x000e660000000a00 */
[----:B------:R-:W-:-:S04]  /*183b0*/  @!P3 IMAD R51, R51, R54, R6 ;  /* 0x000000363333b224 */ /* 0x000fc800078e0206 */
[----:B------:R-:W-:Y:S02]  /*183c0*/  @!P3 IMAD.IADD R51, R51, 0x1, R52 ;  /* 0x000000013333b824 */ /* 0x000fe400078e0234 */
        /* <DEDUP_REMOVED lines=12> */
[----:B--2---:R1:W-:Y:S04]  /*18490*/  @P2 STL.64 [R29+0x50], R22 ;  /* 0x000050161d002387 */ /* 0x0043e80000100a00 */
[----:B---3--:R1:W-:Y:S04]  /*184a0*/  @P2 STL.64 [R29], R24 ;  /* 0x000000181d002387 */ /* 0x0083e80000100a00 */
[----:B----4-:R1:W-:Y:S04]  /*184b0*/  @P2 STL.64 [R29+0x58], R10 ;  /* 0x0000580a1d002387 */ /* 0x0103e80000100a00 */
[----:B-----5:R1:W-:Y:S04]  /*184c0*/  @P2 STL.64 [R29+0x8], R12 ;  /* 0x0000080c1d002387 */ /* 0x0203e80000100a00 */
[----:B------:R1:W-:Y:S04]  /*184d0*/  @!P3 STL.64 [R27+0x50], R16 ;  /* 0x000050101b00b387 */ /* 0x0003e80000100a00 */
[----:B------:R1:W-:Y:S02]  /*184e0*/  @!P3 STL.64 [R27], R18 ;  /* 0x000000121b00b387 */ /* 0x0003e40000100a00 */
.L_x_285:
[----:B------:R2:W5:Y:S01]  /*184f0*/  LDL.64 R44, [R1+0x50] ;  /* 0x00005000012c7983 */ /* 0x0005620000100a00 */
[----:B------:R-:W-:Y:S01]  /*18500*/  ISETP.GE.U32.AND P2, PT, R2, 0xf, PT ;  /* 0x0000000f0200780c */ /* 0x000fe20003f46070 */
[----:B------:R-:W-:Y:S01]  /*18510*/  IMAD.MOV.U32 R41, RZ, RZ, RZ ;  /* 0x000000ffff297224 */ /* 0x000fe200078e00ff */
[----:B------:R-:W-:Y:S02]  /*18520*/  LOP3.LUT R6, R7, 0xf, RZ, 0xc0, !PT ;  /* 0x0000000f07067812 */ /* 0x000fe400078ec0ff */
[----:B------:R-:W-:Y:S02]  /*18530*/  CS2R R42, SRZ ;  /* 0x00000000002a7805 */ /* 0x000fe4000001ff00 */
[----:B------:R-:W-:-:S07]  /*18540*/  ISETP.NE.AND P1, PT, R6, RZ, PT ;  /* 0x000000ff0600720c */ /* 0x000fce0003f25270 */
[----:B--2---:R-:W-:Y:S06]  /*18550*/  @!P2 BRA `(.L_x_287) ;  /* 0x000000040040a947 */ /* 0x004fec0003800000 */
[----:B------:R-:W-:Y:S02]  /*18560*/  LOP3.LUT R41, R7, 0x7ffffff0, RZ, 0xc0, !PT ;  /* 0x7ffffff007297812 */ /* 0x000fe400078ec0ff */
[----:B------:R-:W-:Y:S02]  /*18570*/  CS2R R42, SRZ ;  /* 0x00000000002a7805 */ /* 0x000fe4000001ff00 */
[----:B------:R-:W-:Y:S01]  /*18580*/  IADD3 R46, PT, PT, R1, 0x90, RZ ;  /* 0x00000090012e7810 */ /* 0x000fe20007ffe0ff */
[----:B------:R-:W-:-:S07]  /*18590*/  IMAD.MOV R40, RZ, RZ, -R41 ;  /* 0x000000ffff287224 */ /* 0x000fce00078e0a29 */
.L_x_288:
        /* <DEDUP_REMOVED lines=8> */
[----:B------:R-:W-:-:S05]  /*18620*/  VIADD R40, R40, 0x10 ;  /* 0x0000001028287836 */ /* 0x000fca0000000000 */
        /* <DEDUP_REMOVED lines=67> */
.L_x_287:
        /* <DEDUP_REMOVED lines=41> */
.L_x_290:
        /* <DEDUP_REMOVED lines=25> */
.L_x_291:
[----:B------:R-:W-:Y:S05]  /*18e80*/  @!P1 BRA `(.L_x_289) ;  /* 0x00000000002c9947 */ /* 0x000fea0003800000 */
[----:B------:R-:W-:Y:S02]  /*18e90*/  IMAD R41, R41, 0x8, R0 ;  /* 0x0000000829297824 */ /* 0x000fe400078e0200 */
[----:B------:R-:W-:-:S07]  /*18ea0*/  IMAD.MOV R7, RZ, RZ, -R7 ;  /* 0x000000ffff077224 */ /* 0x000fce00078e0a07 */
.L_x_292:
        /* <DEDUP_REMOVED lines=9> */
.L_x_289:
        /* <DEDUP_REMOVED lines=27> */
[----:B01----:R-:W-:Y:S01]  /*190f0*/  MOV R16, R34 ;  /* 0x0000002200107202 */ /* 0x003fe20000000f00 */
[----:B------:R-:W-:Y:S01]  /*19100*/  IMAD.MOV.U32 R15, RZ, RZ, R35 ;  /* 0x000000ffff0f7224 */ /* 0x000fe200078e0023 */
[----:B------:R-:W-:-:S06]  /*19110*/  MOV R14, 0x19140 ;  /* 0x00019140000e7802 */ /* 0x000fcc0000000f00 */
[----:B------:R-:W-:-:S07]  /*19120*/  IMAD.MOV.U32 R17, RZ, RZ, R9 ;  /* 0x000000ffff117224 */ /* 0x000fce00078e0009 */
[----:B------:R-:W-:Y:S05]  /*19130*/  CALL.REL.NOINC `($_Z10update_phiPdS_dS_ddddddiii$__internal_accurate_pow) ;  /* 0x0000007400a87944 */ /* 0x000fea0003c00000 */
[----:B------:R-:W-:Y:S05]  /*19140*/  BSYNC.RECONVERGENT B2 ;  /* 0x0000000000027941 */ /* 0x000fea0003800200 */
.L_x_297:
        /* <DEDUP_REMOVED lines=10> */
.L_x_296:
[----:B------:R-:W-:Y:S05]  /*191f0*/  BSYNC.RECONVERGENT B1 ;  /* 0x0000000000017941 */ /* 0x000fea0003800200 */
.L_x_295:
        /* <DEDUP_REMOVED lines=18> */
.L_x_300:
        /* <DEDUP_REMOVED lines=11> */
.L_x_299:
[----:B------:R-:W-:Y:S05]  /*193d0*/  BSYNC.RECONVERGENT B1 ;  /* 0x0000000000017941 */ /* 0x000fea0003800200 */
.L_x_298:
[----:B------:R-:W-:Y:S02]  /*193e0*/  DSETP.NEU.AND P0, PT, R36, 1, PT ;  /* 0x3ff000002400742a */ /* 0x000fe40003f0d000 */
[----:B------:R-:W-:-:S04]  /*193f0*/  DSETP.NEU.AND P1, PT, R34, RZ, PT ;  /* 0x000000ff2200722a */ /* 0x000fc80003f2d000 */
[----:B------:R-:W-:Y:S02]  /*19400*/  FSEL R52, R8, RZ, P0 ;  /* 0x000000ff08347208 */ /* 0x000fe40000000000 */
[----:B------:R-:W-:Y:S02]  /*19410*/  FSEL R8, R9, 1.875, P0 ;  /* 0x3ff0000009087808 */ /* 0x000fe40000000000 */
[----:B------:R-:W-:Y:S02]  /*19420*/  FSEL R52, R52, RZ, P1 ;  /* 0x000000ff34347208 */ /* 0x000fe40000800000 */
[----:B------:R-:W-:-:S07]  /*19430*/  FSEL R53, R8, 1.875, P1 ;  /* 0x3ff0000008357808 */ /* 0x000fce0000800000 */
.L_x_294:
[----:B------:R-:W-:Y:S05]  /*19440*/  BSYNC.RECONVERGENT B0 ;  /* 0x0000000000007941 */ /* 0x000fea0003800200 */
.L_x_293:
        /* <DEDUP_REMOVED lines=18> */
.L_x_302:
        /* <DEDUP_REMOVED lines=16> */
[----:B------:R-:W-:-:S04]  /*19670*/  IADD3 R41, PT, PT, R41, 0x10, RZ ;  /* 0x0000001029297810 */ /* 0x000fc80007ffe0ff */
        /* <DEDUP_REMOVED lines=29> */
.L_x_301:
        /* <DEDUP_REMOVED lines=29> */
.L_x_304:
        /* <DEDUP_REMOVED lines=28> */
.L_x_305:
        /* <DEDUP_REMOVED lines=11> */
.L_x_303:
[----:B------:R-:W-:Y:S02]  /*19c90*/  MOV R56, RZ ;  /* 0x000000ff00387202 */ /* 0x000fe40000000f00 */
        /* <DEDUP_REMOVED lines=8> */
.L_x_307:
        /* <DEDUP_REMOVED lines=20> */
[----:B------:R0:W4:Y:S04]  /*19e60*/  LDL.128 R8, [R7+0x30] ;  /* 0x0000300007087983 */ /* 0x0001280000100c00 */
[----:B------:R1:W4:Y:S02]  /*19e70*/  LDL.128 R12, [R51+0x30] ;  /* 0x00003000330c7983 */ /* 0x0003240000100c00 */
[----:B-----5:R-:W-:-:S08]  /*19e80*/  DFMA R16, R20, R16, R54 ;  /* 0x000000101410722b */ /* 0x020fd00000000036 */
[----:B------:R-:W-:-:S08]  /*19e90*/  DFMA R16, R22, R18, R16 ;  /* 0x000000121610722b */ /* 0x000fd00000000010 */
[----:B------:R-:W-:-:S08]  /*19ea0*/  DFMA R16, R32, R36, R16 ;  /* 0x000000242010722b */ /* 0x000fd00000000010 */
[----:B------:R-:W-:Y:S01]  /*19eb0*/  DFMA R16, R34, R38, R16 ;  /* 0x000000262210722b */ /* 0x000fe20000000010 */
[----:B------:R-:W-:-:S05]  /*19ec0*/  VIADD R57, R57, 0x10 ;  /* 0x0000001039397836 */ /* 0x000fca0000000000 */
[----:B------:R-:W-:Y:S01]  /*19ed0*/  ISETP.NE.AND P1, PT, R57, RZ, PT ;  /* 0x000000ff3900720c */ /* 0x000fe20003f25270 */
[----:B0-----:R-:W-:Y:S02]  /*19ee0*/  VIADD R7, R7, 0x80 ;  /* 0x0000008007077836 */ /* 0x001fe40000000000 */
[----:B-1----:R-:W-:Y:S01]  /*19ef0*/  VIADD R51, R51, 0x80 ;  /* 0x0000008033337836 */ /* 0x002fe20000000000 */
[----:B--2---:R-:W-:-:S08]  /*19f00*/  DFMA R16, R24, R28, R16 ;  /* 0x0000001c1810722b */ /* 0x004fd00000000010 */
[----:B------:R-:W-:-:S08]  /*19f10*/  DFMA R16, R26, R30, R16 ;  /* 0x0000001e1a10722b */ /* 0x000fd00000000010 */
[----:B---3--:R-:W-:-:S08]  /*19f20*/  DFMA R16, R40, R44, R16 ;  /* 0x0000002c2810722b */ /* 0x008fd00000000010 */
[----:B------:R-:W-:-:S08]  /*19f30*/  DFMA R16, R42, R46, R16 ;  /* 0x0000002e2a10722b */ /* 0x000fd00000000010 */
[----:B----4-:R-:W-:-:S08]  /*19f40*/  DFMA R8, R8, R12, R16 ;  /* 0x0000000c0808722b */ /* 0x010fd00000000010 */
[----:B------:R-:W-:Y:S01]  /*19f50*/  DFMA R54, R10, R14, R8 ;  /* 0x0000000e0a36722b */ /* 0x000fe20000000008 */
[----:B------:R-:W-:Y:S10]  /*19f60*/  @P1 BRA `(.L_x_307) ;  /* 0xfffffffc006c1947 */ /* 0x000ff4000383ffff */
.L_x_306:
[----:B------:R-:W-:Y:S05]  /*19f70*/  @!P0 BRA `(.L_x_308) ;  /* 0x0000000000c08947 */ /* 0x000fea0003800000 */
[----:B------:R-:W-:Y:S02]  /*19f80*/  ISETP.GE.U32.AND P0, PT, R6, 0x8, PT ;  /* 0x000000080600780c */ /* 0x000fe40003f06070 */
[----:B------:R-:W-:-:S11]  /*19f90*/  ISETP.NE.AND P1, PT, R50, RZ, PT ;  /* 0x000000ff3200720c */ /* 0x000fd60003f25270 */
[----:B------:R-:W-:Y:S05]  /*19fa0*/  @!P0 BRA `(.L_x_309) ;  /* 0x0000000000488947 */ /* 0x000fea0003800000 */
[----:B--23--:R-:W-:-:S05]  /*19fb0*/  IMAD R7, R56, 0x8, R1 ;  /* 0x0000000838077824 */ /* 0x00cfca00078e0201 */
        /* <DEDUP_REMOVED lines=17> */
.L_x_309:
[----:B------:R-:W-:Y:S05]  /*1a0d0*/  @!P1 BRA `(.L_x_308) ;  /* 0x0000000000689947 */ /* 0x000fea0003800000 */
[----:B------:R-:W-:Y:S01]  /*1a0e0*/  ISETP.GE.U32.AND P0, PT, R50, 0x4, PT ;  /* 0x000000043200780c */ /* 0x000fe20003f06070 */
[----:B------:R-:W4:-:S12]  /*1a0f0*/  LDCU UR5, c[0x0][0x3d4] ;  /* 0x00007a80ff0577ac */ /* 0x000f180008000800 */
[----:B--23--:R-:W-:-:S05]  /*1a100*/  @P0 IMAD R7, R56, 0x8, R1 ;  /* 0x0000000838070824 */ /* 0x00cfca00078e0201 */
[----:B01----:R-:W2:Y:S04]  /*1a110*/  @P0 LDL.128 R8, [R7+0xa0] ;  /* 0x0000a00007080983 */ /* 0x003ea80000100c00 */
[----:B------:R-:W2:Y:S04]  /*1a120*/  @P0 LDL.128 R12, [R7+0x50] ;  /* 0x00005000070c0983 */ /* 0x000ea80000100c00 */
        /* <DEDUP_REMOVED lines=13> */
.L_x_310:
        /* <DEDUP_REMOVED lines=8> */
.L_x_308:
[----:B------:R-:W4:Y:S01]  /*1a280*/  LDC.64 R34, c[0x0][0x398] ;  /* 0x0000e600ff227b82 */ /* 0x000f220000000a00 */
[----:B------:R-:W5:Y:S01]  /*1a290*/  LDCU.64 UR10, c[0x0][0x398] ;  /* 0x00007300ff0a77ac */ /* 0x000f620008000a00 */
[----:B----4-:R-:W4:Y:S01]  /*1a2a0*/  LDG.E.64 R34, desc[UR8][R34.64] ;  /* 0x0000000822227981 */ /* 0x010f22000c1e1b00 */
[----:B------:R-:W-:Y:S01]  /*1a2b0*/  ISETP.GE.U32.AND P0, PT, R2, 0x7, PT ;  /* 0x000000070200780c */ /* 0x000fe20003f06070 */
[----:B------:R-:W-:Y:S01]  /*1a2c0*/  UMOV UR6, 0x20 ;  /* 0x0000002000067882 */ /* 0x000fe20000000000 */
[----:B------:R-:W-:Y:S01]  /*1a2d0*/  UMOV UR7, 0x0 ;  /* 0x0000000000077882 */ /* 0x000fe20000000000 */
[----:B------:R-:W-:Y:S01]  /*1a2e0*/  MOV R32, RZ ;  /* 0x000000ff00207202 */ /* 0x000fe20000000f00 */
        /* <DEDUP_REMOVED lines=11> */
[----:B------:R-:W-:Y:S02]  /*1a3a0*/  VIADD R7, R1, 0xc0 ;  /* 0x000000c001077836 */ /* 0x000fe40000000000 */
[----:B------:R-:W-:Y:S01]  /*1a3b0*/  IMAD.U32 R37, RZ, RZ, UR11 ;  /* 0x0000000bff257e24 */ /* 0x000fe2000f8e00ff */
[----:B----4-:R-:W-:-:S04]  /*1a3c0*/  ULOP3.LUT UR5, UR5, 0x7ffffff8, URZ, 0xc0, !UPT ;  /* 0x7ffffff805057892 */ /* 0x010fc8000f8ec0ff */
[----:B------:R-:W-:Y:S02]  /*1a3d0*/  UIADD3 UR6, UPT, UPT, -UR5, URZ, URZ ;  /* 0x000000ff05067290 */ /* 0x000fe4000fffe1ff */
[----:B------:R-:W-:-:S04]  /*1a3e0*/  IMAD.U32 R32, RZ, RZ, UR5 ;  /* 0x00000005ff207e24 */ /* 0x000fc8000f8e00ff */
[----:B01----:R-:W-:-:S07]  /*1a3f0*/  IMAD.U32 R19, RZ, RZ, UR6 ;  /* 0x00000006ff137e24 */ /* 0x003fce000f8e00ff */
.L_x_320:
        /* <DEDUP_REMOVED lines=24> */
.L_x_312:
        /* <DEDUP_REMOVED lines=29> */
.L_x_313:
        /* <DEDUP_REMOVED lines=26> */
.L_x_314:
        /* <DEDUP_REMOVED lines=29> */
.L_x_315:
        /* <DEDUP_REMOVED lines=26> */
.L_x_316:
        /* <DEDUP_REMOVED lines=29> */
.L_x_317:
        /* <DEDUP_REMOVED lines=26> */
.L_x_318:
        /* <DEDUP_REMOVED lines=29> */
.L_x_319:
[----:B------:R-:W-:Y:S01]  /*1b1a0*/  VIADD R19, R19, 0x8 ;  /* 0x0000000813137836 */ /* 0x000fe20000000000 */
[----:B------:R-:W-:Y:S01]  /*1b1b0*/  DMUL R10, R10, R20 ;  /* 0x000000140a0a7228 */ /* 0x000fe20000000000 */
[----:B------:R-:W-:Y:S01]  /*1b1c0*/  IADD3 R36, P1, PT, R36, 0x40, RZ ;  /* 0x0000004024247810 */ /* 0x000fe20007f3e0ff */
[----:B------:R-:W-:Y:S01]  /*1b1d0*/  DADD R14, R14, -R54 ;  /* 0x000000000e0e7229 */ /* 0x000fe20000000836 */
[----:B------:R-:W-:Y:S01]  /*1b1e0*/  VIADD R0, R0, 0x40 ;  /* 0x0000004000007836 */ /* 0x000fe20000000000 */
[----:B------:R-:W-:Y:S02]  /*1b1f0*/  ISETP.NE.AND P0, PT, R19, RZ, PT ;  /* 0x000000ff1300720c */ /* 0x000fe40003f05270 */
[----:B------:R-:W-:Y:S01]  /*1b200*/  IMAD.X R37, RZ, RZ, R37, P1 ;  /* 0x000000ffff257224 */ /* 0x000fe200008e0625 */
[----:B------:R-:W-:-:S03]  /*1b210*/  IADD3 R7, PT, PT, R7, 0x40, RZ ;  /* 0x0000004007077810 */ /* 0x000fc60007ffe0ff */
[----:B------:R-:W-:-:S07]  /*1b220*/  DFMA R38, R10, R14, R38 ;  /* 0x0000000e0a26722b */ /* 0x000fce0000000026 */
[----:B------:R-:W-:Y:S05]  /*1b230*/  @P0 BRA `(.L_x_320) ;  /* 0xfffffff000700947 */ /* 0x000fea000383ffff */
.L_x_311:
[----:B------:R-:W-:-:S13]  /*1b240*/  ISETP.NE.AND P3, PT, R50, RZ, PT ;  /* 0x000000ff3200720c */ /* 0x000fda0003f65270 */
[----:B------:R-:W-:Y:S05]  /*1b250*/  @!P3 BRA `(.L_x_321) ;  /* 0x0000000c0064b947 */ /* 0x000fea0003800000 */
[----:B------:R-:W4:Y:S01]  /*1b260*/  LDC R0, c[0x0][0x3d4] ;  /* 0x0000f500ff007b82 */ /* 0x000f220000000800 */
[----:B------:R-:W-:Y:S02]  /*1b270*/  ISETP.GE.U32.AND P0, PT, R50, 0x4, PT ;  /* 0x000000043200780c */ /* 0x000fe40003f06070 */
[----:B----4-:R-:W-:-:S11]  /*1b280*/  LOP3.LUT R0, R0, 0x3, RZ, 0xc0, !PT ;  /* 0x0000000300007812 */ /* 0x010fd600078ec0ff */
[----:B------:R-:W-:Y:S05]  /*1b290*/  @!P0 BRA `(.L_x_322) ;  /* 0x0000000400d08947 */ /* 0x000fea0003800000 */
[----:B0-23--:R-:W0:Y:S02]  /*1b2a0*/  LDC.64 R14, c[0x0][0x398] ;  /* 0x0000e600ff0e7b82 */ /* 0x00de240000000a00 */
        /* <DEDUP_REMOVED lines=24> */
.L_x_323:
        /* <DEDUP_REMOVED lines=29> */
.L_x_324:
        /* <DEDUP_REMOVED lines=29> */
.L_x_325:
        /* <DEDUP_REMOVED lines=27> */
.L_x_326:
[----:B------:R-:W2:Y:S04]  /*1b980*/  LDL.64 R10, [R10+0x68] ;  /* 0x000068000a0a7983 */ /* 0x000ea80000100a00 */
[----:B------:R-:W3:Y:S01]  /*1b990*/  LDL.64 R12, [R7+0xb8] ;  /* 0x0000b800070c7983 */ /* 0x000ee20000100a00 */
[----:B------:R-:W-:Y:S01]  /*1b9a0*/  IADD3 R32, PT, PT, R32, 0x4, RZ ;  /* 0x0000000420207810 */ /* 0x000fe20007ffe0ff */
[----:B--2---:R-:W-:Y:S02]  /*1b9b0*/  DMUL R8, R10, R8 ;  /* 0x000000080a087228 */ /* 0x004fe40000000000 */
[----:B---3--:R-:W-:-:S08]  /*1b9c0*/  DADD R12, R12, -R54 ;  /* 0x000000000c0c7229 */ /* 0x008fd00000000836 */
[----:B------:R-:W-:-:S11]  /*1b9d0*/  DFMA R38, R8, R12, R36 ;  /* 0x0000000c0826722b */ /* 0x000fd60000000024 */
.L_x_322:
[----:B------:R-:W-:-:S13]  /*1b9e0*/  ISETP.NE.AND P0, PT, R0, RZ, PT ;  /* 0x000000ff0000720c */ /* 0x000fda0003f05270 */
[----:B------:R-:W-:Y:S05]  /*1b9f0*/  @!P0 BRA `(.L_x_321) ;  /* 0x00000004007c8947 */ /* 0x000fea0003800000 */
[----:B------:R-:W-:-:S13]  /*1ba00*/  ISETP.NE.AND P0, PT, R0, 0x1, PT ;  /* 0x000000010000780c */ /* 0x000fda0003f05270 */
[----:B------:R-:W-:Y:S05]  /*1ba10*/  @!P0 BRA `(.L_x_327) ;  /* 0x0000000000f08947 */ /* 0x000fea0003800000 */
[----:B0123--:R-:W0:Y:S02]  /*1ba20*/  LDC.64 R10, c[0x0][0x398] ;  /* 0x0000e600ff0a7b82 */ /* 0x00fe240000000a00 */
        /* <DEDUP_REMOVED lines=22> */
.L_x_328:
        /* <DEDUP_REMOVED lines=31> */
.L_x_329:
[----:B------:R-:W2:Y:S04]  /*1bd80*/  LDL.64 R8, [R7+0x58] ;  /* 0x0000580007087983 */ /* 0x000ea80000100a00 */
[----:B------:R-:W3:Y:S01]  /*1bd90*/  LDL.64 R12, [R0+0xa8] ;  /* 0x0000a800000c7983 */ /* 0x000ee20000100a00 */
[----:B------:R-:W-:Y:S01]  /*1bda0*/  VIADD R32, R32, 0x2 ;  /* 0x0000000220207836 */ /* 0x000fe20000000000 */
[----:B--2---:R-:W-:Y:S02]  /*1bdb0*/  DMUL R8, R8, R10 ;  /* 0x0000000a08087228 */ /* 0x004fe40000000000 */
[----:B---3--:R-:W-:-:S08]  /*1bdc0*/  DADD R12, R12, -R54 ;  /* 0x000000000c0c7229 */ /* 0x008fd00000000836 */
[----:B------:R-:W-:-:S11]  /*1bdd0*/  DFMA R38, R8, R12, R38 ;  /* 0x0000000c0826722b */ /* 0x000fd60000000026 */
.L_x_327:
[----:B------:R-:W4:Y:S02]  /*1bde0*/  LDCU UR5, c[0x0][0x3d4] ;  /* 0x00007a80ff0577ac */ /* 0x000f240008000800 */
[----:B----4-:R-:W-:-:S04]  /*1bdf0*/  ULOP3.LUT UR5, UR5, 0x1, URZ, 0xc0, !UPT ;  /* 0x0000000105057892 */ /* 0x010fc8000f8ec0ff */
[----:B------:R-:W-:-:S09]  /*1be00*/  UISETP.NE.U32.AND UP0, UPT, UR5, 0x1, UPT ;  /* 0x000000010500788c */ /* 0x000fd2000bf05070 */
[----:B------:R-:W-:Y:S05]  /*1be10*/  BRA.U UP0, `(.L_x_321) ;  /* 0x0000000100747547 */ /* 0x000fea000b800000 */
[----:B--23--:R-:W2:Y:S02]  /*1be20*/  LDC.64 R8, c[0x0][0x398] ;  /* 0x0000e600ff087b82 */ /* 0x00cea40000000a00 */
        /* <DEDUP_REMOVED lines=22> */
.L_x_330:
[----:B------:R-:W-:-:S05]  /*1bf90*/  IMAD R32, R32, 0x8, R1 ;  /* 0x0000000820207824 */ /* 0x000fca00078e0201 */
[----:B------:R-:W2:Y:S04]  /*1bfa0*/  LDL.64 R10, [R32+0x50] ;  /* 0x00005000200a7983 */ /* 0x000ea80000100a00 */
[----:B------:R-:W3:Y:S01]  /*1bfb0*/  LDL.64 R12, [R32+0xa0] ;  /* 0x0000a000200c7983 */ /* 0x000ee20000100a00 */
[----:B--2---:R-:W-:Y:S02]  /*1bfc0*/  DMUL R10, R10, R8 ;  /* 0x000000080a0a7228 */ /* 0x004fe40000000000 */
[----:B---3--:R-:W-:-:S08]  /*1bfd0*/  DADD R12, R12, -R54 ;  /* 0x000000000c0c7229 */ /* 0x008fd00000000836 */
[----:B------:R-:W-:-:S11]  /*1bfe0*/  DFMA R38, R10, R12, R38 ;  /* 0x0000000c0a26722b */ /* 0x000fd60000000026 */
.L_x_321:
[----:B--23--:R-:W0:Y:S02]  /*1bff0*/  LDC.64 R8, c[0x0][0x398] ;  /* 0x0000e600ff087b82 */ /* 0x00ce240000000a00 */
[----:B01----:R-:W-:-:S05]  /*1c000*/  IMAD.WIDE.U32 R12, R48, 0x8, R8 ;  /* 0x00000008300c7825 */ /* 0x003fca00078e0008 */
        /* <DEDUP_REMOVED lines=24> */
.L_x_332:
[----:B------:R-:W-:Y:S05]  /*1c190*/  BSYNC.RECONVERGENT B0 ;  /* 0x0000000000007941 */ /* 0x000fea0003800200 */
.L_x_331:
[----:B------:R-:W0:Y:S01]  /*1c1a0*/  LDC.64 R12, c[0x0][0x3a8] ;  /* 0x0000ea00ff0c7b82 */ /* 0x000e220000000a00 */
[----:B------:R-:W-:-:S07]  /*1c1b0*/  MOV R10, 0x1 ;  /* 0x00000001000a7802 */ /* 0x000fce0000000f00 */
        /* <DEDUP_REMOVED lines=20> */
[----:B------:R-:W-:Y:S02]  /*1c300*/  IMAD.MOV.U32 R44, RZ, RZ, R8 ;  /* 0x000000ffff2c7224 */ /* 0x000fe400078e0008 */
[----:B------:R-:W-:-:S07]  /*1c310*/  IMAD.MOV.U32 R45, RZ, RZ, R9 ;  /* 0x000000ffff2d7224 */ /* 0x000fce00078e0009 */
.L_x_333:
[----:B------:R-:W-:Y:S01]  /*1c320*/  IMAD R0, R48, 0x8, R1 ;  /* 0x0000000830007824 */ /* 0x000fe200078e0201 */
[----:B------:R0:W5:Y:S04]  /*1c330*/  LDL.64 R28, [R1] ;  /* 0x00000000011c7983 */ /* 0x0001680000100a00 */
[----:B------:R-:W2:Y:S01]  /*1c340*/  LDL.64 R8, [R0+0xa0] ;  /* 0x0000a00000087983 */ /* 0x000ea20000100a00 */
[----:B------:R-:W-:Y:S01]  /*1c350*/  ISETP.GE.U32.AND P1, PT, R2, 0xf, PT ;  /* 0x0000000f0200780c */ /* 0x000fe20003f26070 */
[----:B------:R-:W-:Y:S01]  /*1c360*/  DMUL R42, R44, R52 ;  /* 0x000000342c2a7228 */ /* 0x000fe20000000000 */
[----:B------:R-:W-:Y:S01]  /*1c370*/  ISETP.NE.AND P0, PT, R6, RZ, PT ;  /* 0x000000ff0600720c */ /* 0x000fe20003f05270 */
[----:B------:R-:W-:Y:S01]  /*1c380*/  IMAD.MOV.U32 R52, RZ, RZ, RZ ;  /* 0x000000ffff347224 */ /* 0x000fe200078e00ff */
[----:B--2---:R-:W-:-:S08]  /*1c390*/  DADD R54, R8, -R54 ;  /* 0x0000000008367229 */ /* 0x004fd00000000836 */
[----:B------:R-:W-:-:S08]  /*1c3a0*/  DFMA R54, R54, R46, -R38 ;  /* 0x0000002e3636722b */ /* 0x000fd00000000826 */
[----:B------:R-:W-:Y:S01]  /*1c3b0*/  DMUL R42, R42, R54 ;  /* 0x000000362a2a7228 */ /* 0x000fe20000000000 */
[----:B------:R-:W-:Y:S01]  /*1c3c0*/  CS2R R54, SRZ ;  /* 0x0000000000367805 */ /* 0x000fe2000001ff00 */
[----:B0-----:R-:W-:Y:S09]  /*1c3d0*/  @!P1 BRA `(.L_x_334) ;  /* 0x0000000400449947 */ /* 0x001ff20003800000 */
[----:B------:R-:W0:Y:S01]  /*1c3e0*/  LDC R52, c[0x0][0x3d4] ;  /* 0x0000f500ff347b82 */ /* 0x000e220000000800 */
[----:B------:R-:W-:Y:S01]  /*1c3f0*/  VIADD R51, R1, 0x40 ;  /* 0x0000004001337836 */ /* 0x000fe20000000000 */
[----:B------:R-:W-:Y:S02]  /*1c400*/  CS2R R54, SRZ ;  /* 0x0000000000367805 */ /* 0x000fe4000001ff00 */
[----:B0-----:R-:W-:-:S05]  /*1c410*/  LOP3.LUT R52, R52, 0x7ffffff0, RZ, 0xc0, !PT ;  /* 0x7ffffff034347812 */ /* 0x001fca00078ec0ff */
[----:B------:R-:W-:-:S07]  /*1c420*/  IMAD.MOV R7, RZ, RZ, -R52 ;  /* 0x000000ffff077224 */ /* 0x000fce00078e0a34 */
.L_x_335:
        /* <DEDUP_REMOVED lines=76> */
.L_x_334:
        /* <DEDUP_REMOVED lines=41> */
.L_x_337:
[----:B------:R-:W-:Y:S05]  /*1cb80*/  @!P3 BRA `(.L_x_336) ;  /* 0x000000000094b947 */ /* 0x000fea0003800000 */
[----:B------:R-:W0:Y:S01]  /*1cb90*/  LDCU UR5, c[0x0][0x3d4] ;  /* 0x00007a80ff0577ac */ /* 0x000e220008000800 */
[----:B------:R-:W-:Y:S01]  /*1cba0*/  ISETP.GE.U32.AND P0, PT, R50, 0x4, PT ;  /* 0x000000043200780c */ /* 0x000fe20003f06070 */
[----:B0-----:R-:W-:-:S04]  /*1cbb0*/  ULOP3.LUT UR5, UR5, 0x3, URZ, 0xc0, !UPT ;  /* 0x0000000305057892 */ /* 0x001fc8000f8ec0ff */
[----:B------:R-:W-:-:S08]  /*1cbc0*/  UISETP.NE.AND UP0, UPT, UR5, URZ, UPT ;  /* 0x000000ff0500728c */ /* 0x000fd0000bf05270 */
[----:B------:R-:W-:Y:S05]  /*1cbd0*/  @!P0 BRA `(.L_x_338) ;  /* 0x0000000000508947 */ /* 0x000fea0003800000 */
[----:B------:R-:W-:-:S05]  /*1cbe0*/  LEA R7, R52, R1, 0x3 ;  /* 0x0000000134077211 */ /* 0x000fca00078e18ff */
        /* <DEDUP_REMOVED lines=19> */
.L_x_338:
[----:B------:R-:W-:Y:S05]  /*1cd20*/  BRA.U !UP0, `(.L_x_336) ;  /* 0x00000001082c7547 */ /* 0x000fea000b800000 */
[----:B------:R-:W-:Y:S01]  /*1cd30*/  IMAD R52, R52, 0x8, R1 ;  /* 0x0000000834347824 */ /* 0x000fe200078e0201 */
[----:B------:R-:W-:-:S12]  /*1cd40*/  UIADD3 UR5, UPT, UPT, -UR5, URZ, URZ ;  /* 0x000000ff05057290 */ /* 0x000fd8000fffe1ff */
.L_x_339:
        /* <DEDUP_REMOVED lines=9> */
.L_x_336:
        /* <DEDUP_REMOVED lines=33> */
.L_x_344:
        /* <DEDUP_REMOVED lines=10> */
.L_x_343:
[----:B------:R-:W-:Y:S05]  /*1d090*/  BSYNC.RECONVERGENT B1 ;  /* 0x0000000000017941 */ /* 0x000fea0003800200 */
.L_x_342:
        /* <DEDUP_REMOVED lines=18> */
.L_x_347:
        /* <DEDUP_REMOVED lines=11> */
.L_x_346:
[----:B------:R-:W-:Y:S05]  /*1d270*/  BSYNC.RECONVERGENT B1 ;  /* 0x0000000000017941 */ /* 0x000fea0003800200 */
.L_x_345:
[----:B------:R-:W-:Y:S02]  /*1d280*/  DSETP.NEU.AND P0, PT, R36, 1, PT ;  /* 0x3ff000002400742a */ /* 0x000fe40003f0d000 */
[----:B------:R-:W-:-:S04]  /*1d290*/  DSETP.NEU.AND P1, PT, R34, RZ, PT ;  /* 0x000000ff2200722a */ /* 0x000fc80003f2d000 */
[----:B------:R-:W-:Y:S02]  /*1d2a0*/  FSEL R52, R8, RZ, P0 ;  /* 0x000000ff08347208 */ /* 0x000fe40000000000 */
[----:B------:R-:W-:Y:S02]  /*1d2b0*/  FSEL R8, R9, 1.875, P0 ;  /* 0x3ff0000009087808 */ /* 0x000fe40000000000 */
[----:B------:R-:W-:Y:S02]  /*1d2c0*/  FSEL R52, R52, RZ, P1 ;  /* 0x000000ff34347208 */ /* 0x000fe40000800000 */
[----:B------:R-:W-:-:S07]  /*1d2d0*/  FSEL R53, R8, 1.875, P1 ;  /* 0x3ff0000008357808 */ /* 0x000fce0000800000 */
.L_x_341:
[----:B------:R-:W-:Y:S05]  /*1d2e0*/  BSYNC.RECONVERGENT B0 ;  /* 0x0000000000007941 */ /* 0x000fea0003800200 */
.L_x_340:
        /* <DEDUP_REMOVED lines=10> */
[----:B0-----:R-:W-:Y:S02]  /*1d390*/  LOP3.LUT R36, R36, 0x7ffffff0, RZ, 0xc0, !PT ;  /* 0x7ffffff024247812 */ /* 0x001fe400078ec0ff */
[----:B------:R-:W-:-:S03]  /*1d3a0*/  MOV R38, UR6 ;  /* 0x0000000600267c02 */ /* 0x000fc60008000f00 */
[----:B------:R-:W-:Y:S02]  /*1d3b0*/  IMAD.MOV R37, RZ, RZ, -R36 ;  /* 0x000000ffff257224 */ /* 0x000fe400078e0a24 */
[----:B--2---:R-:W-:-:S07]  /*1d3c0*/  IMAD.U32 R39, RZ, RZ, UR7 ;  /* 0x00000007ff277e24 */ /* 0x004fce000f8e00ff */
.L_x_349:
        /* <DEDUP_REMOVED lines=46> */
.L_x_348:
        /* <DEDUP_REMOVED lines=29> */
.L_x_351:
        /* <DEDUP_REMOVED lines=10> */
[C---:B------:R-:W-:Y:S01]  /*1d920*/  @P2 IMAD R7, R36.reuse, 0x8, R1 ;  /* 0x0000000824072824 */ /* 0x040fe200078e0201 */
[----:B-1----:R-:W-:Y:S01]  /*1d930*/  ULOP3.LUT UR5, UR5, 0x3, URZ, 0xc0, !UPT ;  /* 0x0000000305057892 */ /* 0x002fe2000f8ec0ff */
[----:B------:R-:W-:-:S03]  /*1d940*/  @P2 VIADD R36, R36, 0x4 ;  /* 0x0000000424242836 */ /* 0x000fc60000000000 */
[----:B------:R-:W-:Y:S01]  /*1d950*/  UISETP.NE.AND UP0, UPT, UR5, URZ, UPT ;  /* 0x000000ff0500728c */ /* 0x000fe2000bf05270 */
[--C-:B--2---:R-:W-:Y:S02]  /*1d960*/  @P2 DADD R8, R8, -R14.reuse ;  /* 0x0000000008082229 */ /* 0x104fe4000000080e */
[--C-:B---3--:R-:W-:Y:S02]  /*1d970*/  @P2 DADD R10, R10, -R14.reuse ;  /* 0x000000000a0a2229 */ /* 0x108fe4000000080e */
[----:B----4-:R-:W-:-:S05]  /*1d980*/  @P2 DADD R12, R12, -R14 ;  /* 0x000000000c0c2229 */ /* 0x010fca000000080e */
[----:B------:R1:W-:Y:S01]  /*1d990*/  @P2 STL.128 [R7+0xa0], R8 ;  /* 0x0000a00807002387 */ /* 0x0003e20000100c00 */
[----:B-----5:R-:W-:-:S07]  /*1d9a0*/  @P2 DADD R14, R18, -R14 ;  /* 0x00000000120e2229 */ /* 0x020fce000000080e */
        /* <DEDUP_REMOVED lines=9> */
.L_x_352:
[----:B------:R-:W-:Y:S01]  /*1da40*/  IMAD.MOV.U32 R10, RZ, RZ, R7 ;  /* 0x000000ffff0a7224 */ /* 0x000fe200078e0007 */
[----:B------:R-:W-:-:S05]  /*1da50*/  MOV R11, R12 ;  /* 0x0000000c000b7202 */ /* 0x000fca0000000f00 */
        /* <DEDUP_REMOVED lines=9> */
.L_x_350:
[----:B------:R-:W-:Y:S01]  /*1daf0*/  IMAD.MOV.U32 R54, RZ, RZ, RZ ;  /* 0x000000ffff367224 */ /* 0x000fe200078e00ff */
[----:B------:R-:W-:Y:S01]  /*1db00*/  CS2R R56, SRZ ;  /* 0x0000000000387805 */ /* 0x000fe2000001ff00 */
[----:B------:R-:W-:Y:S06]  /*1db10*/  @!P1 BRA `(.L_x_353) ;  /* 0x0000000000ac9947 */ /* 0x000fec0003800000 */
[----:B------:R-:W2:Y:S01]  /*1db20*/  LDC R54, c[0x0][0x3d4] ;  /* 0x0000f500ff367b82 */ /* 0x000ea20000000800 */
[C---:B01----:R-:W-:Y:S01]  /*1db30*/  VIADD R7, R1.reuse, 0xe0 ;  /* 0x000000e001077836 */ /* 0x043fe20000000000 */
[----:B------:R-:W-:Y:S01]  /*1db40*/  CS2R R56, SRZ ;  /* 0x0000000000387805 */ /* 0x000fe2000001ff00 */
[----:B------:R-:W-:Y:S01]  /*1db50*/  VIADD R51, R1, 0x40 ;  /* 0x0000004001337836 */ /* 0x000fe20000000000 */
[----:B--2---:R-:W-:-:S05]  /*1db60*/  LOP3.LUT R54, R54, 0x7ffffff0, RZ, 0xc0, !PT ;  /* 0x7ffffff036367812 */ /* 0x004fca00078ec0ff */
[----:B------:R-:W-:-:S07]  /*1db70*/  IMAD.MOV R55, RZ, RZ, -R54 ;  /* 0x000000ffff377224 */ /* 0x000fce00078e0a36 */
.L_x_354:
[----:B------:R-:W2:Y:S04]  /*1db80*/  LDL.128 R8, [R7+-0x40] ;  /* 0xffffc00007087983 */ /* 0x000ea80000100c00 */
        /* <DEDUP_REMOVED lines=20> */
[----:B------:R-:W-:Y:S02]  /*1dcd0*/  DFMA R56, R26, R30, R24 ;  /* 0x0000001e1a38722b */ /* 0x000fe40000000018 */
[----:B------:R0:W5:Y:S04]  /*1dce0*/  LDL.128 R24, [R7+0x30] ;  /* 0x0000300007187983 */ /* 0x0001680000100c00 */
[----:B------:R1:W5:Y:S01]  /*1dcf0*/  LDL.128 R28, [R51+0x30] ;  /* 0x00003000331c7983 */ /* 0x0003620000100c00 */
        /* <DEDUP_REMOVED lines=9> */
[----:B------:R-:W-:-:S08]  /*1dd90*/  DFMA R8, R18, R22, R8 ;  /* 0x000000161208722b */ /* 0x000fd00000000008 */
[----:B-----5:R-:W-:-:S08]  /*1dda0*/  DFMA R8, R24, R28, R8 ;  /* 0x0000001c1808722b */ /* 0x020fd00000000008 */
[----:B------:R-:W-:Y:S01]  /*1ddb0*/  DFMA R56, R26, R30, R8 ;  /* 0x0000001e1a38722b */ /* 0x000fe20000000008 */
[----:B------:R-:W-:Y:S10]  /*1ddc0*/  @P1 BRA `(.L_x_354) ;  /* 0xfffffffc006c1947 */ /* 0x000ff4000383ffff */
.L_x_353:
[----:B------:R-:W-:Y:S05]  /*1ddd0*/  @!P0 BRA `(.L_x_355) ;  /* 0x0000000000c08947 */ /* 0x000fea0003800000 */
[----:B------:R-:W-:Y:S02]  /*1dde0*/  ISETP.GE.U32.AND P0, PT, R6, 0x8, PT ;  /* 0x000000080600780c */ /* 0x000fe40003f06070 */
[----:B------:R-:W-:-:S11]  /*1ddf0*/  ISETP.NE.AND P1, PT, R50, RZ, PT ;  /* 0x000000ff3200720c */ /* 0x000fd60003f25270 */
        /* <DEDUP_REMOVED lines=19> */
.L_x_356:
        /* <DEDUP_REMOVED lines=9> */
[----:B------:R-:W-:-:S03]  /*1dfc0*/  @P0 IADD3 R54, PT, PT, R54, 0x4, RZ ;  /* 0x0000000436360810 */ /* 0x000fc60007ffe0ff */
        /* <DEDUP_REMOVED lines=9> */
.L_x_357:
        /* <DEDUP_REMOVED lines=8> */
.L_x_355:
        /* <DEDUP_REMOVED lines=15> */
[----:B01----:R-:W-:-:S03]  /*1e1d0*/  IMAD.U32 R7, RZ, RZ, UR10 ;  /* 0x0000000aff077e24 */ /* 0x003fc6000f8e00ff */
[----:B------:R-:W-:-:S07]  /*1e1e0*/  IMAD.U32 R35, RZ, RZ, UR7 ;  /* 0x00000007ff237e24 */ /* 0x000fce000f8e00ff */
.L_x_367:
        /* <DEDUP_REMOVED lines=24> */
.L_x_359:
        /* <DEDUP_REMOVED lines=29> */
.L_x_360:
        /* <DEDUP_REMOVED lines=26> */
.L_x_361:
        /* <DEDUP_REMOVED lines=29> */
.L_x_362:
        /* <DEDUP_REMOVED lines=26> */
.L_x_363:
        /* <DEDUP_REMOVED lines=29> */
.L_x_364:
        /* <DEDUP_REMOVED lines=26> */
.L_x_365:
        /* <DEDUP_REMOVED lines=29> */
.L_x_366:
        /* <DEDUP_REMOVED lines=10> */
.L_x_358:
        /* <DEDUP_REMOVED lines=31> */
.L_x_370:
        /* <DEDUP_REMOVED lines=29> */
.L_x_371:
        /* <DEDUP_REMOVED lines=29> */
.L_x_372:
        /* <DEDUP_REMOVED lines=27> */
.L_x_373:
[----:B------:R-:W2:Y:S04]  /*1f770*/  LDL.64 R10, [R7+0x18] ;  /* 0x00001800070a7983 */ /* 0x000ea80000100a00 */
[----:B------:R-:W3:Y:S01]  /*1f780*/  LDL.64 R12, [R6+0xb8] ;  /* 0x0000b800060c7983 */ /* 0x000ee20000100a00 */
[----:B------:R-:W-:Y:S01]  /*1f790*/  VIADD R32, R32, 0x4 ;  /* 0x0000000420207836 */ /* 0x000fe20000000000 */
[----:B--2---:R-:W-:Y:S02]  /*1f7a0*/  DMUL R10, R10, R8 ;  /* 0x000000080a0a7228 */ /* 0x004fe40000000000 */
[----:B---3--:R-:W-:-:S08]  /*1f7b0*/  DADD R12, R12, -R56 ;  /* 0x000000000c0c7229 */ /* 0x008fd00000000838 */
[----:B------:R-:W-:-:S11]  /*1f7c0*/  DFMA R36, R10, R12, R14 ;  /* 0x0000000c0a24722b */ /* 0x000fd6000000000e */
.L_x_369:
        /* <DEDUP_REMOVED lines=27> */
.L_x_375:
        /* <DEDUP_REMOVED lines=31> */
.L_x_376:
[----:B------:R-:W2:Y:S04]  /*1fb70*/  LDL.64 R6, [R6+0x8] ;  /* 0x0000080006067983 */ /* 0x000ea80000100a00 */
[----:B------:R-:W3:Y:S01]  /*1fb80*/  LDL.64 R8, [R2+0xa8] ;  /* 0x0000a80002087983 */ /* 0x000ee20000100a00 */
[----:B------:R-:W-:Y:S01]  /*1fb90*/  VIADD R32, R32, 0x2 ;  /* 0x0000000220207836 */ /* 0x000fe20000000000 */
[----:B--2---:R-:W-:Y:S02]  /*1fba0*/  DMUL R10, R6, R10 ;  /* 0x0000000a060a7228 */ /* 0x004fe40000000000 */
[----:B---3--:R-:W-:-:S08]  /*1fbb0*/  DADD R8, R8, -R56 ;  /* 0x0000000008087229 */ /* 0x008fd00000000838 */
[----:B------:R-:W-:-:S11]  /*1fbc0*/  DFMA R36, R10, R8, R36 ;  /* 0x000000080a24722b */ /* 0x000fd60000000024 */
.L_x_374:
        /* <DEDUP_REMOVED lines=27> */
.L_x_377:
[----:B------:R-:W-:-:S05]  /*1fd80*/  IMAD R32, R32, 0x8, R1 ;  /* 0x0000000820207824 */ /* 0x000fca00078e0201 */
[----:B------:R-:W2:Y:S04]  /*1fd90*/  LDL.64 R6, [R32] ;  /* 0x0000000020067983 */ /* 0x000ea80000100a00 */
[----:B------:R-:W3:Y:S01]  /*1fda0*/  LDL.64 R10, [R32+0xa0] ;  /* 0x0000a000200a7983 */ /* 0x000ee20000100a00 */
[----:B--2---:R-:W-:Y:S02]  /*1fdb0*/  DMUL R6, R6, R8 ;  /* 0x0000000806067228 */ /* 0x004fe40000000000 */
[----:B---3--:R-:W-:-:S08]  /*1fdc0*/  DADD R10, R10, -R56 ;  /* 0x000000000a0a7229 */ /* 0x008fd00000000838 */
[----:B------:R-:W-:-:S11]  /*1fdd0*/  DFMA R36, R6, R10, R36 ;  /* 0x0000000a0624722b */ /* 0x000fd60000000024 */
.L_x_368:
[----:B01----:R0:W2:Y:S01]  /*1fde0*/  LDL.64 R8, [R0+0xa0] ;  /* 0x0000a00000087983 */ /* 0x0030a20000100a00 */
[----:B------:R-:W-:Y:S01]  /*1fdf0*/  IMAD R48, R48, 0x8, R1 ;  /* 0x0000000830307824 */ /* 0x000fe200078e0201 */
[----:B------:R-:W1:Y:S01]  /*1fe00*/  LDC.64 R12, c[0x0][0x380] ;  /* 0x0000e000ff0c7b82 */ /* 0x000e620000000a00 */
[----:B------:R-:W-:Y:S01]  /*1fe10*/  IMAD.IADD R3, R5, 0x1, R3 ;  /* 0x0000000105037824 */ /* 0x000fe200078e0203 */
[----:B------:R-:W3:Y:S02]  /*1fe20*/  LDCU UR5, c[0x0][0x3cc] ;  /* 0x00007980ff0577ac */ /* 0x000ee40008000800 */
[----:B------:R-:W4:Y:S04]  /*1fe30*/  LDL.64 R10, [R48] ;  /* 0x00000000300a7983 */ /* 0x000f280000100a00 */
[----:B------:R-:W4:Y:S01]  /*1fe40*/  LDL.64 R6, [R48+0x50] ;  /* 0x0000500030067983 */ /* 0x000f220000100a00 */
[----:B------:R-:W3:Y:S08]  /*1fe50*/  LDC.64 R20, c[0x0][0x3c8] ;  /* 0x0000f200ff147b82 */ /* 0x000ef00000000a00 */
[----:B------:R-:W3:Y:S01]  /*1fe60*/  LDC.64 R24, c[0x0][0x3c0] ;  /* 0x0000f000ff187b82 */ /* 0x000ee20000000a00 */
[----:B-1----:R-:W-:Y:S01]  /*1fe70*/  IMAD.WIDE R2, R3, 0x8, R12 ;  /* 0x0000000803027825 */ /* 0x002fe200078e020c */
[----:B------:R-:W-:-:S06]  /*1fe80*/  DMUL R52, R52, R44 ;  /* 0x0000002c34347228 */ /* 0x000fcc0000000000 */
[----:B0-----:R-:W0:Y:S01]  /*1fe90*/  LDC R0, c[0x0][0x3c4] ;  /* 0x0000f100ff007b82 */ /* 0x001e220000000800 */
[----:B------:R-:W5:Y:S01]  /*1fea0*/  LDG.E.64 R2, desc[UR8][R2.64] ;  /* 0x0000000802027981 */ /* 0x000f62000c1e1b00 */
[----:B---3--:R-:W1:Y:S01]  /*1feb0*/  MUFU.RCP64H R13, UR5 ;  /* 0x00000005000d7d08 */ /* 0x008e620008001800 */
[----:B------:R-:W-:-:S06]  /*1fec0*/  IMAD.MOV.U32 R12, RZ, RZ, 0x1 ;  /* 0x00000001ff0c7424 */ /* 0x000fcc00078e00ff */
[----:B-1----:R-:W-:-:S08]  /*1fed0*/  DFMA R14, R12, -R20, 1 ;  /* 0x3ff000000c0e742b */ /* 0x002fd00000000814 */
[----:B------:R-:W-:-:S08]  /*1fee0*/  DFMA R14, R14, R14, R14 ;  /* 0x0000000e0e0e722b */ /* 0x000fd0000000000e */
[----:B------:R-:W-:-:S08]  /*1fef0*/  DFMA R14, R12, R14, R12 ;  /* 0x0000000e0c0e722b */ /* 0x000fd0000000000c */
[----:B------:R-:W-:-:S08]  /*1ff00*/  DFMA R12, R14, -R20, 1 ;  /* 0x3ff000000e0c742b */ /* 0x000fd00000000814 */
[----:B------:R-:W-:-:S08]  /*1ff10*/  DFMA R22, R14, R12, R14 ;  /* 0x0000000c0e16722b */ /* 0x000fd0000000000e */
[----:B------:R-:W-:-:S08]  /*1ff20*/  DMUL R26, R22, R24 ;  /* 0x00000018161a7228 */ /* 0x000fd00000000000 */
[----:B------:R-:W-:Y:S02]  /*1ff30*/  DFMA R20, R26, -R20, R24 ;  /* 0x800000141a14722b */ /* 0x000fe40000000018 */
[----:B--2---:R-:W-:-:S08]  /*1ff40*/  DADD R8, R8, -R56 ;  /* 0x0000000008087229 */ /* 0x004fd00000000838 */
[----:B------:R-:W-:Y:S02]  /*1ff50*/  DFMA R8, R8, R46, -R36 ;  /* 0x0000002e0808722b */ /* 0x000fe40000000824 */
[C-C-:B----4-:R-:W-:Y:S02]  /*1ff60*/  DADD R18, R10.reuse, -R6.reuse ;  /* 0x000000000a127229 */ /* 0x150fe40000000806 */
[C-C-:B------:R-:W-:Y:S02]  /*1ff70*/  DSETP.GEU.AND P1, PT, R10.reuse, R6.reuse, PT ;  /* 0x000000060a00722a */ /* 0x140fe40003f2e000 */
[----:B------:R-:W-:Y:S02]  /*1ff80*/  DSETP.GT.AND P0, PT, R10, R6, PT ;  /* 0x000000060a00722a */ /* 0x000fe40003f04000 */
[----:B------:R-:W-:-:S08]  /*1ff90*/  DMUL R8, R52, R8 ;  /* 0x0000000834087228 */ /* 0x000fd00000000000 */
[C---:B------:R-:W-:Y:S02]  /*1ffa0*/  DMUL R16, |R8|.reuse, 0.5 ;  /* 0x3fe0000008107828 */ /* 0x040fe40000000200 */
[----:B------:R-:W-:Y:S02]  /*1ffb0*/  DMUL R14, R8, R10 ;  /* 0x0000000a080e7228 */ /* 0x000fe40000000000 */
[----:B------:R-:W-:Y:S01]  /*1ffc0*/  DADD R12, R42, -R8 ;  /* 0x000000002a0c7229 */ /* 0x000fe20000000808 */
[----:B------:R-:W-:Y:S01]  /*1ffd0*/  FSEL R10, RZ, -1.875, P1 ;  /* 0xbff00000ff0a7808 */ /* 0x000fe20000800000 */
[----:B------:R-:W-:Y:S01]  /*1ffe0*/  DFMA R8, R22, R20, R26 ;  /* 0x000000141608722b */ /* 0x000fe2000000001a */
[----:B0-----:R-:W-:Y:S01]  /*1fff0*/  FSETP.GEU.AND P1, PT, |R0|, 6.5827683646048100446e-37, PT ;  /* 0x036000000000780b */ /* 0x001fe20003f2e200 */
[----:B------:R-:W-:Y:S01]  /*20000*/  DMUL R16, R16, R18 ;  /* 0x0000001210107228 */ /* 0x000fe20000000000 */
[----:B------:R-:W-:Y:S01]  /*20010*/  FSEL R11, R10, 1.875, !P0 ;  /* 0x3ff000000a0b7808 */ /* 0x000fe20004000000 */
[----:B------:R-:W-:Y:S01]  /*20020*/  DFMA R14, R42, R6, R14 ;  /* 0x000000062a0e722b */ /* 0x000fe2000000000e */
[----:B------:R-:W-:Y:S01]  /*20030*/  IMAD.MOV.U32 R10, RZ, RZ, RZ ;  /* 0x000000ffff0a7224 */ /* 0x000fe200078e00ff */
[----:B------:R-:W-:-:S06]  /*20040*/  DMUL R18, R6, 0.5 ;  /* 0x3fe0000006127828 */ /* 0x000fcc0000000000 */
[----:B------:R-:W-:Y:S01]  /*20050*/  DFMA R6, R14, 0.5, -R16 ;  /* 0x3fe000000e06782b */ /* 0x000fe20000000810 */
[----:B------:R-:W-:Y:S01]  /*20060*/  FFMA R14, RZ, UR5, R9 ;  /* 0x00000005ff0e7c23 */ /* 0x000fe20008000009 */
[----:B------:R-:W-:-:S04]  /*20070*/  DMUL R12, |R12|, R18 ;  /* 0x000000120c0c7228 */ /* 0x000fc80000000200 */
[----:B------:R-:W-:-:S04]  /*20080*/  FSETP.GT.AND P0, PT, |R14|, 1.469367938527859385e-39, PT ;  /* 0x001000000e00780b */ /* 0x000fc80003f04200 */
[----:B------:R-:W-:-:S09]  /*20090*/  DFMA R6, R12, -R10, R6 ;  /* 0x8000000a0c06722b */ /* 0x000fd20000000006 */
[----:B------:R-:W-:Y:S05]  /*200a0*/  @P0 BRA P1, `(.L_x_378) ;  /* 0x0000000000200947 */ /* 0x000fea0000800000 */
[----:B------:R-:W0:Y:S01]  /*200b0*/  LDCU.64 UR6, c[0x0][0x3c0] ;  /* 0x00007800ff0677ac */ /* 0x000e220008000a00 */
[----:B------:R-:W-:Y:S01]  /*200c0*/  MOV R12, 0x20130 ;  /* 0x00020130000c7802 */ /* 0x000fe20000000f00 */
[----:B------:R-:W1:Y:S01]  /*200d0*/  LDCU.64 UR10, c[0x0][0x3c8] ;  /* 0x00007900ff0a77ac */ /* 0x000e620008000a00 */
[----:B0-----:R-:W-:Y:S01]  /*200e0*/  IMAD.U32 R16, RZ, RZ, UR6 ;  /* 0x00000006ff107e24 */ /* 0x001fe2000f8e00ff */
[----:B------:R-:W-:Y:S01]  /*200f0*/  MOV R9, UR7 ;  /* 0x0000000700097c02 */ /* 0x000fe20008000f00 */
[----:B-1----:R-:W-:Y:S02]  /*20100*/  IMAD.U32 R8, RZ, RZ, UR10 ;  /* 0x0000000aff087e24 */ /* 0x002fe4000f8e00ff */
[----:B------:R-:W-:-:S07]  /*20110*/  IMAD.U32 R13, RZ, RZ, UR11 ;  /* 0x0000000bff0d7e24 */ /* 0x000fce000f8e00ff */
[----:B-----5:R-:W-:Y:S05]  /*20120*/  CALL.REL.NOINC `($__internal_0_$__cuda_sm20_div_rn_f64_full) ;  /* 0x0000000000187944 */ /* 0x020fea0003c00000 */
.L_x_378:
[----:B------:R-:W0:Y:S01]  /*20130*/  LDC.64 R10, c[0x0][0x380] ;  /* 0x0000e000ff0a7b82 */ /* 0x000e220000000a00 */
[----:B------:R-:W-:Y:S01]  /*20140*/  IMAD.IADD R5, R5, 0x1, R4 ;  /* 0x0000000105057824 */ /* 0x000fe200078e0204 */
[----:B-----5:R-:W-:-:S03]  /*20150*/  DFMA R2, R6, R8, R2 ;  /* 0x000000080602722b */ /* 0x020fc60000000002 */
[----:B0-----:R-:W-:-:S05]  /*20160*/  IMAD.WIDE R10, R5, 0x8, R10 ;  /* 0x00000008050a7825 */ /* 0x001fca00078e020a */
[----:B------:R-:W-:Y:S01]  /*20170*/  STG.E.64 desc[UR8][R10.64], R2 ;  /* 0x000000020a007986 */ /* 0x000fe2000c101b08 */
[----:B------:R-:W-:Y:S05]  /*20180*/  EXIT ;  /* 0x000000000000794d */ /* 0x000fea0003800000 */
        .weak           $__internal_0_$__cuda_sm20_div_rn_f64_full
        .type           $__internal_0_$__cuda_sm20_div_rn_f64_full,@function
        .size           $__internal_0_$__cuda_sm20_div_rn_f64_full,($_Z10update_phiPdS_dS_ddddddiii$__internal_accurate_pow - $__internal_0_$__cuda_sm20_div_rn_f64_full)
$__internal_0_$__cuda_sm20_div_rn_f64_full:
[C---:B------:R-:W-:Y:S01]  /*20190*/  FSETP.GEU.AND P0, PT, |R13|.reuse, 1.469367938527859385e-39, PT ;  /* 0x001000000d00780b */ /* 0x040fe20003f0e200 */
[--C-:B------:R-:W-:Y:S01]  /*201a0*/  IMAD.MOV.U32 R20, RZ, RZ, R8.reuse ;  /* 0x000000ffff147224 */ /* 0x100fe200078e0008 */
[C---:B------:R-:W-:Y:S01]  /*201b0*/  LOP3.LUT R17, R13.reuse, 0x800fffff, RZ, 0xc0, !PT ;  /* 0x800fffff0d117812 */ /* 0x040fe200078ec0ff */
[----:B------:R-:W-:Y:S01]  /*201c0*/  IMAD.MOV.U32 R21, RZ, RZ, R13 ;  /* 0x000000ffff157224 */ /* 0x000fe200078e000d */
[----:B------:R-:W-:Y:S01]  /*201d0*/  LOP3.LUT R18, R13, 0x7ff00000, RZ, 0xc0, !PT ;  /* 0x7ff000000d127812 */ /* 0x000fe200078ec0ff */
[----:B------:R-:W-:Y:S01]  /*201e0*/  IMAD.MOV.U32 R22, RZ, RZ, R8 ;  /* 0x000000ffff167224 */ /* 0x000fe200078e0008 */
[----:B------:R-:W-:Y:S01]  /*201f0*/  LOP3.LUT R23, R17, 0x3ff00000, RZ, 0xfc, !PT ;  /* 0x3ff0000011177812 */ /* 0x000fe200078efcff */
[----:B------:R-:W-:Y:S01]  /*20200*/  IMAD.MOV.U32 R27, RZ, RZ, R9 ;  /* 0x000000ffff1b7224 */ /* 0x000fe200078e0009 */
[----:B------:R-:W-:Y:S01]  /*20210*/  BSSY.RECONVERGENT B1, `(.L_x_379) ;  /* 0x0000058000017945 */ /* 0x000fe20003800200 */
[----:B------:R-:W-:Y:S02]  /*20220*/  IMAD.MOV.U32 R24, RZ, RZ, 0x1 ;  /* 0x00000001ff187424 */ /* 0x000fe400078e00ff */
[----:B------:R-:W-:Y:S01]  /*20230*/  IMAD.MOV.U32 R9, RZ, RZ, 0x1ca00000 ;  /* 0x1ca00000ff097424 */ /* 0x000fe200078e00ff */
[C---:B------:R-:W-:Y:S01]  /*20240*/  FSETP.GEU.AND P1, PT, |R27|.reuse, 1.469367938527859385e-39, PT ;  /* 0x001000001b00780b */ /* 0x040fe20003f2e200 */
[----:B------:R-:W-:Y:S01]  /*20250*/  @!P0 DMUL R22, R20, 8.98846567431157953865e+307 ;  /* 0x7fe0000014168828 */ /* 0x000fe20000000000 */
[----:B------:R-:W-:Y:S01]  /*20260*/  LOP3.LUT R8, R27, 0x7ff00000, RZ, 0xc0, !PT ;  /* 0x7ff000001b087812 */ /* 0x000fe200078ec0ff */
[----:B------:R-:W-:-:S04]  /*20270*/  IMAD.MOV.U32 R26, RZ, RZ, R16 ;  /* 0x000000ffff1a7224 */ /* 0x000fc800078e0010 */
[----:B------:R-:W0:Y:S06]  /*20280*/  MUFU.RCP64H R25, R23 ;  /* 0x0000001700197308 */ /* 0x000e2c0000001800 */
[----:B------:R-:W-:-:S04]  /*20290*/  @!P1 LOP3.LUT R17, R21, 0x7ff00000, RZ, 0xc0, !PT ;  /* 0x7ff0000015119812 */ /* 0x000fc800078ec0ff */
[----:B------:R-:W-:-:S04]  /*202a0*/  @!P1 ISETP.GE.U32.AND P2, PT, R8, R17, PT ;  /* 0x000000110800920c */ /* 0x000fc80003f46070 */
[----:B------:R-:W-:Y:S02]  /*202b0*/  @!P1 SEL R13, R9, 0x63400000, !P2 ;  /* 0x63400000090d9807 */ /* 0x000fe40005000000 */
[----:B------:R-:W-:Y:S01]  /*202c0*/  ISETP.GE.U32.AND P2, PT, R8, R18, PT ;  /* 0x000000120800720c */ /* 0x000fe20003f46070 */
[----:B0-----:R-:W-:Y:S01]  /*202d0*/  DFMA R28, R24, -R22, 1 ;  /* 0x3ff00000181c742b */ /* 0x001fe20000000816 */
[----:B------:R-:W-:Y:S02]  /*202e0*/  @!P1 LOP3.LUT R13, R13, 0x80000000, R27, 0xf8, !PT ;  /* 0x800000000d0d9812 */ /* 0x000fe400078ef81b */
[----:B------:R-:W-:Y:S02]  /*202f0*/  SEL R16, R9, 0x63400000, !P2 ;  /* 0x6340000009107807 */ /* 0x000fe40005000000 */
[----:B------:R-:W-:Y:S02]  /*20300*/  @!P1 LOP3.LUT R17, R13, 0x100000, RZ, 0xfc, !PT ;  /* 0x001000000d119812 */ /* 0x000fe400078efcff */
[----:B------:R-:W-:Y:S01]  /*20310*/  @!P0 LOP3.LUT R18, R23, 0x7ff00000, RZ, 0xc0, !PT ;  /* 0x7ff0000017128812 */ /* 0x000fe200078ec0ff */
[----:B------:R-:W-:-:S04]  /*20320*/  DFMA R28, R28, R28, R28 ;  /* 0x0000001c1c1c722b */ /* 0x000fc8000000001c */
[----:B------:R-:W-:-:S04]  /*20330*/  VIADD R13, R18, 0xffffffff ;  /* 0xffffffff120d7836 */ /* 0x000fc80000000000 */
[----:B------:R-:W-:Y:S01]  /*20340*/  DFMA R24, R24, R28, R24 ;  /* 0x0000001c1818722b */ /* 0x000fe20000000018 */
[----:B------:R-:W-:Y:S01]  /*20350*/  LOP3.LUT R29, R16, 0x800fffff, R27, 0xf8, !PT ;  /* 0x800fffff101d7812 */ /* 0x000fe200078ef81b */
[----:B------:R-:W-:Y:S02]  /*20360*/  IMAD.MOV.U32 R28, RZ, RZ, R26 ;  /* 0x000000ffff1c7224 */ /* 0x000fe400078e001a */
[----:B------:R-:W-:-:S04]  /*20370*/  @!P1 IMAD.MOV.U32 R16, RZ, RZ, RZ ;  /* 0x000000ffff109224 */ /* 0x000fc800078e00ff */
[----:B------:R-:W-:Y:S02]  /*20380*/  DFMA R30, R24, -R22, 1 ;  /* 0x3ff00000181e742b */ /* 0x000fe40000000816 */
[----:B------:R-:W-:-:S06]  /*20390*/  @!P1 DFMA R28, R28, 2, -R16 ;  /* 0x400000001c1c982b */ /* 0x000fcc0000000810 */
[----:B------:R-:W-:-:S08]  /*203a0*/  DFMA R30, R24, R30, R24 ;  /* 0x0000001e181e722b */ /* 0x000fd00000000018 */
[----:B------:R-:W-:-:S08]  /*203b0*/  DMUL R16, R30, R28 ;  /* 0x0000001c1e107228 */ /* 0x000fd00000000000 */
[----:B------:R-:W-:-:S08]  /*203c0*/  DFMA R24, R16, -R22, R28 ;  /* 0x800000161018722b */ /* 0x000fd0000000001c */
[----:B------:R-:W-:Y:S01]  /*203d0*/  DFMA R24, R30, R24, R16 ;  /* 0x000000181e18722b */ /* 0x000fe20000000010 */
[----:B------:R-:W-:Y:S02]  /*203e0*/  MOV R17, R8 ;  /* 0x0000000800117202 */ /* 0x000fe40000000f00 */
[----:B------:R-:W-:-:S05]  /*203f0*/  @!P1 LOP3.LUT R17, R29, 0x7ff00000, RZ, 0xc0, !PT ;  /* 0x7ff000001d119812 */ /* 0x000fca00078ec0ff */
[----:B------:R-:W-:-:S05]  /*20400*/  VIADD R16, R17, 0xffffffff ;  /* 0xffffffff11107836 */ /* 0x000fca0000000000 */
[----:B------:R-:W-:-:S04]  /*20410*/  ISETP.GT.U32.AND P0, PT, R16, 0x7feffffe, PT ;  /* 0x7feffffe1000780c */ /* 0x000fc80003f04070 */
[----:B------:R-:W-:-:S13]  /*20420*/  ISETP.GT.U32.OR P0, PT, R13, 0x7feffffe, P0 ;  /* 0x7feffffe0d00780c */ /* 0x000fda0000704470 */
[----:B------:R-:W-:Y:S05]  /*20430*/  @P0 BRA `(.L_x_380) ;  /* 0x0000000000740947 */ /* 0x000fea0003800000 */
[----:B------:R-:W-:-:S04]  /*20440*/  LOP3.LUT R13, R21, 0x7ff00000, RZ, 0xc0, !PT ;  /* 0x7ff00000150d7812 */ /* 0x000fc800078ec0ff */
[CC--:B------:R-:W-:Y:S02]  /*20450*/  VIADDMNMX R16, R8.reuse, -R13.reuse, 0xb9600000, !PT ;  /* 0xb960000008107446 */ /* 0x0c0fe4000780090d */
[----:B------:R-:W-:Y:S02]  /*20460*/  ISETP.GE.U32.AND P0, PT, R8, R13, PT ;  /* 0x0000000d0800720c */ /* 0x000fe40003f06070 */
[----:B------:R-:W-:Y:S02]  /*20470*/  VIMNMX R16, PT, PT, R16, 0x46a00000, PT ;  /* 0x46a0000010107848 */ /* 0x000fe40003fe0100 */
[----:B------:R-:W-:-:S05]  /*20480*/  SEL R9, R9, 0x63400000, !P0 ;  /* 0x6340000009097807 */ /* 0x000fca0004000000 */
[----:B------:R-:W-:Y:S02]  /*20490*/  IMAD.IADD R9, R16, 0x1, -R9 ;  /* 0x0000000110097824 */ /* 0x000fe400078e0a09 */
[----:B------:R-:W-:Y:S02]  /*204a0*/  IMAD.MOV.U32 R16, RZ, RZ, RZ ;  /* 0x000000ffff107224 */ /* 0x000fe400078e00ff */
[----:B------:R-:W-:-:S06]  /*204b0*/  VIADD R17, R9, 0x7fe00000 ;  /* 0x7fe0000009117836 */ /* 0x000fcc0000000000 */
[----:B------:R-:W-:-:S10]  /*204c0*/  DMUL R30, R24, R16 ;  /* 0x00000010181e7228 */ /* 0x000fd40000000000 */
[----:B------:R-:W-:-:S13]  /*204d0*/  FSETP.GTU.AND P0, PT, |R31|, 1.469367938527859385e-39, PT ;  /* 0x001000001f00780b */ /* 0x000fda0003f0c200 */
[----:B------:R-:W-:Y:S05]  /*204e0*/  @P0 BRA `(.L_x_381) ;  /* 0x0000000000a80947 */ /* 0x000fea0003800000 */
[----:B------:R-:W-:Y:S01]  /*204f0*/  DFMA R22, R24, -R22, R28 ;  /* 0x800000161816722b */ /* 0x000fe2000000001c */
[----:B------:R-:W-:-:S09]  /*20500*/  IMAD.MOV.U32 R16, RZ, RZ, RZ ;  /* 0x000000ffff107224 */ /* 0x000fd200078e00ff */
[C---:B------:R-:W-:Y:S02]  /*20510*/  FSETP.NEU.AND P0, PT, R23.reuse, RZ, PT ;  /* 0x000000ff1700720b */ /* 0x040fe40003f0d000 */
[----:B------:R-:W-:-:S04]  /*20520*/  LOP3.LUT R8, R23, 0x80000000, R21, 0x48, !PT ;  /* 0x8000000017087812 */ /* 0x000fc800078e4815 */
[----:B------:R-:W-:-:S07]  /*20530*/  LOP3.LUT R17, R8, R17, RZ, 0xfc, !PT ;  /* 0x0000001108117212 */ /* 0x000fce00078efcff */
[----:B------:R-:W-:Y:S05]  /*20540*/  @!P0 BRA `(.L_x_381) ;  /* 0x0000000000908947 */ /* 0x000fea0003800000 */
[----:B------:R-:W-:Y:S01]  /*20550*/  IMAD.MOV R21, RZ, RZ, -R9 ;  /* 0x000000ffff157224 */ /* 0x000fe200078e0a09 */
[----:B------:R-:W-:Y:S01]  /*20560*/  DMUL.RP R16, R24, R16 ;  /* 0x0000001018107228 */ /* 0x000fe20000008000 */
[----:B------:R-:W-:Y:S01]  /*20570*/  IMAD.MOV.U32 R20, RZ, RZ, RZ ;  /* 0x000000ffff147224 */ /* 0x000fe200078e00ff */
[----:B------:R-:W-:-:S05]  /*20580*/  IADD3 R9, PT, PT, -R9, -0x43300000, RZ ;  /* 0xbcd0000009097810 */ /* 0x000fca0007ffe1ff */
[----:B------:R-:W-:-:S03]  /*20590*/  DFMA R20, R30, -R20, R24 ;  /* 0x800000141e14722b */ /* 0x000fc60000000018 */
[----:B------:R-:W-:-:S07]  /*205a0*/  LOP3.LUT R8, R17, R8, RZ, 0x3c, !PT ;  /* 0x0000000811087212 */ /* 0x000fce00078e3cff */
[----:B------:R-:W-:-:S04]  /*205b0*/  FSETP.NEU.AND P0, PT, |R21|, R9, PT ;  /* 0x000000091500720b */ /* 0x000fc80003f0d200 */
[----:B------:R-:W-:Y:S02]  /*205c0*/  FSEL R16, R16, R30, !P0 ;  /* 0x0000001e10107208 */ /* 0x000fe40004000000 */
[----:B------:R-:W-:-:S03]  /*205d0*/  FSEL R17, R8, R31, !P0 ;  /* 0x0000001f08117208 */ /* 0x000fc60004000000 */
[----:B------:R-:W-:Y:S02]  /*205e0*/  IMAD.MOV.U32 R30, RZ, RZ, R16 ;  /* 0x000000ffff1e7224 */ /* 0x000fe400078e0010 */
[----:B------:R-:W-:Y:S01]  /*205f0*/  IMAD.MOV.U32 R31, RZ, RZ, R17 ;  /* 0x000000ffff1f7224 */ /* 0x000fe200078e0011 */
[----:B------:R-:W-:Y:S06]  /*20600*/  BRA `(.L_x_381) ;  /* 0x0000000000607947 */ /* 0x000fec0003800000 */
.L_x_380:
[----:B------:R-:W-:-:S14]  /*20610*/  DSETP.NAN.AND P0, PT, R26, R26, PT ;  /* 0x0000001a1a00722a */ /* 0x000fdc0003f08000 */
[----:B------:R-:W-:Y:S05]  /*20620*/  @P0 BRA `(.L_x_382) ;  /* 0x00000000004c0947 */ /* 0x000fea0003800000 */
[----:B------:R-:W-:-:S14]  /*20630*/  DSETP.NAN.AND P0, PT, R20, R20, PT ;  /* 0x000000141400722a */ /* 0x000fdc0003f08000 */
[----:B------:R-:W-:Y:S05]  /*20640*/  @P0 BRA `(.L_x_383) ;  /* 0x0000000000340947 */ /* 0x000fea0003800000 */
[----:B------:R-:W-:Y:S01]  /*20650*/  ISETP.NE.AND P0, PT, R17, R18, PT ;  /* 0x000000121100720c */ /* 0x000fe20003f05270 */
[----:B------:R-:W-:Y:S02]  /*20660*/  IMAD.MOV.U32 R30, RZ, RZ, 0x0 ;  /* 0x00000000ff1e7424 */ /* 0x000fe400078e00ff */
[----:B------:R-:W-:-:S10]  /*20670*/  IMAD.MOV.U32 R31, RZ, RZ, -0x80000 ;  /* 0xfff80000ff1f7424 */ /* 0x000fd400078e00ff */
[----:B------:R-:W-:Y:S05]  /*20680*/  @!P0 BRA `(.L_x_381) ;  /* 0x0000000000408947 */ /* 0x000fea0003800000 */
[----:B------:R-:W-:Y:S02]  /*20690*/  ISETP.NE.AND P0, PT, R17, 0x7ff00000, PT ;  /* 0x7ff000001100780c */ /* 0x000fe40003f05270 */
[----:B------:R-:W-:Y:S02]  /*206a0*/  LOP3.LUT R9, R27, 0x80000000, R21, 0x48, !PT ;  /* 0x800000001b097812 */ /* 0x000fe400078e4815 */
[----:B------:R-:W-:-:S13]  /*206b0*/  ISETP.EQ.OR P0, PT, R18, RZ, !P0 ;  /* 0x000000ff1200720c */ /* 0x000fda0004702670 */
[----:B------:R-:W-:Y:S01]  /*206c0*/  @P0 LOP3.LUT R8, R9, 0x7ff00000, RZ, 0xfc, !PT ;  /* 0x7ff0000009080812 */ /* 0x000fe200078efcff */
[----:B------:R-:W-:Y:S01]  /*206d0*/  @!P0 IMAD.MOV.U32 R31, RZ, RZ, R9 ;  /* 0x000000ffff1f8224 */ /* 0x000fe200078e0009 */
[----:B------:R-:W-:Y:S01]  /*206e0*/  @!P0 MOV R30, RZ ;  /* 0x000000ff001e8202 */ /* 0x000fe20000000f00 */
[----:B------:R-:W-:Y:S02]  /*206f0*/  @P0 IMAD.MOV.U32 R30, RZ, RZ, RZ ;  /* 0x000000ffff1e0224 */ /* 0x000fe400078e00ff */
[----:B------:R-:W-:Y:S01]  /*20700*/  @P0 IMAD.MOV.U32 R31, RZ, RZ, R8 ;  /* 0x000000ffff1f0224 */ /* 0x000fe200078e0008 */
[----:B------:R-:W-:Y:S06]  /*20710*/  BRA `(.L_x_381) ;  /* 0x00000000001c7947 */ /* 0x000fec0003800000 */
.L_x_383:
[----:B------:R-:W-:Y:S01]  /*20720*/  LOP3.LUT R9, R21, 0x80000, RZ, 0xfc, !PT ;  /* 0x0008000015097812 */ /* 0x000fe200078efcff */
[----:B------:R-:W-:-:S04]  /*20730*/  IMAD.MOV.U32 R30, RZ, RZ, R20 ;  /* 0x000000ffff1e7224 */ /* 0x000fc800078e0014 */
[----:B------:R-:W-:Y:S01]  /*20740*/  IMAD.MOV.U32 R31, RZ, RZ, R9 ;  /* 0x000000ffff1f7224 */ /* 0x000fe200078e0009 */
[----:B------:R-:W-:Y:S06]  /*20750*/  BRA `(.L_x_381) ;  /* 0x00000000000c7947 */ /* 0x000fec0003800000 */
.L_x_382:
[----:B------:R-:W-:Y:S01]  /*20760*/  LOP3.LUT R9, R27, 0x80000, RZ, 0xfc, !PT ;  /* 0x000800001b097812 */ /* 0x000fe200078efcff */
[----:B------:R-:W-:-:S04]  /*20770*/  IMAD.MOV.U32 R30, RZ, RZ, R26 ;  /* 0x000000ffff1e7224 */ /* 0x000fc800078e001a */
[----:B------:R-:W-:-:S07]  /*20780*/  IMAD.MOV.U32 R31, RZ, RZ, R9 ;  /* 0x000000ffff1f7224 */ /* 0x000fce00078e0009 */
.L_x_381:
[----:B------:R-:W-:Y:S05]  /*20790*/  BSYNC.RECONVERGENT B1 ;  /* 0x0000000000017941 */ /* 0x000fea0003800200 */
.L_x_379:
[----:B------:R-:W-:Y:S02]  /*207a0*/  IMAD.MOV.U32 R13, RZ, RZ, 0x0 ;  /* 0x00000000ff0d7424 */ /* 0x000fe400078e00ff */
[----:B------:R-:W-:Y:S02]  /*207b0*/  IMAD.MOV.U32 R8, RZ, RZ, R30 ;  /* 0x000000ffff087224 */ /* 0x000fe400078e001e */
[----:B------:R-:W-:Y:S01]  /*207c0*/  IMAD.MOV.U32 R9, RZ, RZ, R31 ;  /* 0x000000ffff097224 */ /* 0x000fe200078e001f */
[----:B------:R-:W-:Y:S06]  /*207d0*/  RET.REL.NODEC R12 `(_Z10update_phiPdS_dS_ddddddiii) ;  /* 0xfffffdf80c087950 */ /* 0x000fec0003c3ffff */
        .type           $_Z10update_phiPdS_dS_ddddddiii$__internal_accurate_pow,@function
        .size           $_Z10update_phiPdS_dS_ddddddiii$__internal_accurate_pow,(.L_x_387 - $_Z10update_phiPdS_dS_ddddddiii$__internal_accurate_pow)
$_Z10update_phiPdS_dS_ddddddiii$__internal_accurate_pow:
[----:B------:R-:W-:Y:S01]  /*207e0*/  ISETP.GT.U32.AND P2, PT, R17, 0xfffff, PT ;  /* 0x000fffff1100780c */ /* 0x000fe20003f44070 */
[--C-:B------:R-:W-:Y:S01]  /*207f0*/  IMAD.MOV.U32 R9, RZ, RZ, R17.reuse ;  /* 0x000000ffff097224 */ /* 0x100fe200078e0011 */
[----:B------:R-:W-:Y:S01]  /*20800*/  UMOV UR6, 0x7d2cafe2 ;  /* 0x7d2cafe200067882 */ /* 0x000fe20000000000 */
[----:B------:R-:W-:Y:S01]  /*20810*/  IMAD.MOV.U32 R10, RZ, RZ, RZ ;  /* 0x000000ffff0a7224 */ /* 0x000fe200078e00ff */
[----:B------:R-:W-:Y:S01]  /*20820*/  UMOV UR7, 0x3eb0f5ff ;  /* 0x3eb0f5ff00077882 */ /* 0x000fe20000000000 */
[----:B------:R-:W-:Y:S01]  /*20830*/  SHF.R.U32.HI R17, RZ, 0x14, R17 ;  /* 0x00000014ff117819 */ /* 0x000fe20000011611 */
[----:B------:R-:W-:Y:S01]  /*20840*/  UMOV UR10, 0x3b39803f ;  /* 0x3b39803f000a7882 */ /* 0x000fe20000000000 */
[----:B------:R-:W-:-:S06]  /*20850*/  UMOV UR11, 0x3c7abc9e ;  /* 0x3c7abc9e000b7882 */ /* 0x000fcc0000000000 */
[----:B------:R-:W-:-:S10]  /*20860*/  @!P2 DMUL R32, R8, 1.80143985094819840000e+16 ;  /* 0x435000000820a828 */ /* 0x000fd40000000000 */
[----:B------:R-:W-:Y:S01]  /*20870*/  @!P2 IMAD.MOV.U32 R9, RZ, RZ, R33 ;  /* 0x000000ffff09a224 */ /* 0x000fe200078e0021 */
[----:B------:R-:W-:Y:S02]  /*20880*/  @!P2 MOV R8, R32 ;  /* 0x000000200008a202 */ /* 0x000fe40000000f00 */
[----:B------:R-:W-:Y:S02]  /*20890*/  @!P2 LEA.HI R17, R33, 0xffffffca, RZ, 0xc ;  /* 0xffffffca2111a811 */ /* 0x000fe400078f60ff */
[----:B------:R-:W-:Y:S01]  /*208a0*/  LOP3.LUT R9, R9, 0x800fffff, RZ, 0xc0, !PT ;  /* 0x800fffff09097812 */ /* 0x000fe200078ec0ff */
[----:B------:R-:W-:-:S03]  /*208b0*/  IMAD.MOV.U32 R22, RZ, RZ, R8 ;  /* 0x000000ffff167224 */ /* 0x000fc600078e0008 */
[----:B------:R-:W-:-:S04]  /*208c0*/  LOP3.LUT R9, R9, 0x3ff00000, RZ, 0xfc, !PT ;  /* 0x3ff0000009097812 */ /* 0x000fc800078efcff */
[----:B------:R-:W-:Y:S01]  /*208d0*/  ISETP.GE.U32.AND P0, PT, R9, 0x3ff6a09f, PT ;  /* 0x3ff6a09f0900780c */ /* 0x000fe20003f06070 */
[----:B------:R-:W-:-:S12]  /*208e0*/  IMAD.MOV.U32 R23, RZ, RZ, R9 ;  /* 0x000000ffff177224 */ /* 0x000fd800078e0009 */
[----:B------:R-:W-:-:S04]  /*208f0*/  @P0 VIADD R8, R23, 0xfff00000 ;  /* 0xfff0000017080836 */ /* 0x000fc80000000000 */
[----:B------:R-:W-:-:S06]  /*20900*/  @P0 IMAD.MOV.U32 R23, RZ, RZ, R8 ;  /* 0x000000ffff170224 */ /* 0x000fcc00078e0008 */
[C---:B------:R-:W-:Y:S02]  /*20910*/  DADD R12, R22.reuse, 1 ;  /* 0x3ff00000160c7429 */ /* 0x040fe40000000000 */
[----:B------:R-:W-:-:S04]  /*20920*/  DADD R22, R22, -1 ;  /* 0xbff0000016167429 */ /* 0x000fc80000000000 */
[----:B------:R-:W0:Y:S02]  /*20930*/  MUFU.RCP64H R11, R13 ;  /* 0x0000000d000b7308 */ /* 0x000e240000001800 */
[----:B0-----:R-:W-:-:S08]  /*20940*/  DFMA R8, -R12, R10, 1 ;  /* 0x3ff000000c08742b */ /* 0x001fd0000000010a */
[----:B------:R-:W-:-:S08]  /*20950*/  DFMA R8, R8, R8, R8 ;  /* 0x000000080808722b */ /* 0x000fd00000000008 */
[----:B------:R-:W-:Y:S01]  /*20960*/  DFMA R8, R10, R8, R10 ;  /* 0x000000080a08722b */ /* 0x000fe2000000000a */
[----:B------:R-:W-:Y:S02]  /*20970*/  IMAD.MOV.U32 R10, RZ, RZ, 0x41ad3b5a ;  /* 0x41ad3b5aff0a7424 */ /* 0x000fe400078e00ff */
[----:B------:R-:W-:-:S05]  /*20980*/  IMAD.MOV.U32 R11, RZ, RZ, 0x3ed0f5d2 ;  /* 0x3ed0f5d2ff0b7424 */ /* 0x000fca00078e00ff */
[----:B------:R-:W-:-:S08]  /*20990*/  DMUL R30, R22, R8 ;  /* 0x00000008161e7228 */ /* 0x000fd00000000000 */
[----:B------:R-:W-:-:S08]  /*209a0*/  DFMA R30, R22, R8, R30 ;  /* 0x00000008161e722b */ /* 0x000fd0000000001e */
[-C--:B------:R-:W-:Y:S02]  /*209b0*/  DMUL R18, R30, R30.reuse ;  /* 0x0000001e1e127228 */ /* 0x080fe40000000000 */
[----:B------:R-:W-:Y:S02]  /*209c0*/  DADD R28, R22, -R30 ;  /* 0x00000000161c7229 */ /* 0x000fe4000000081e */
[----:B------:R-:W-:-:S04]  /*209d0*/  DMUL R20, R30, R30 ;  /* 0x0000001e1e147228 */ /* 0x000fc80000000000 */
[----:B------:R-:W-:Y:S01]  /*209e0*/  DFMA R10, R18, UR6, R10 ;  /* 0x00000006120a7c2b */ /* 0x000fe2000800000a */
[----:B------:R-:W-:Y:S01]  /*209f0*/  UMOV UR6, 0x75488a3f ;  /* 0x75488a3f00067882 */ /* 0x000fe20000000000 */
[----:B------:R-:W-:Y:S01]  /*20a00*/  UMOV UR7, 0x3ef3b20a ;  /* 0x3ef3b20a00077882 */ /* 0x000fe20000000000 */
[----:B------:R-:W-:-:S05]  /*20a10*/  DADD R28, R28, R28 ;  /* 0x000000001c1c7229 */ /* 0x000fca000000001c */
[----:B------:R-:W-:Y:S01]  /*20a20*/  DFMA R12, R18, R10, UR6 ;  /* 0x00000006120c7e2b */ /* 0x000fe2000800000a */
[----:B------:R-:W-:Y:S01]  /*20a30*/  UMOV UR6, 0xe4faecd5 ;  /* 0xe4faecd500067882 */ /* 0x000fe20000000000 */
[----:B------:R-:W-:Y:S01]  /*20a40*/  UMOV UR7, 0x3f1745cd ;  /* 0x3f1745cd00077882 */ /* 0x000fe20000000000 */
[----:B------:R-:W-:-:S05]  /*20a50*/  DFMA R28, R22, -R30, R28 ;  /* 0x8000001e161c722b */ /* 0x000fca000000001c */
[----:B------:R-:W-:Y:S01]  /*20a60*/  DFMA R12, R18, R12, UR6 ;  /* 0x00000006120c7e2b */ /* 0x000fe2000800000c */
[----:B------:R-:W-:Y:S01]  /*20a70*/  UMOV UR6, 0x258a578b ;  /* 0x258a578b00067882 */ /* 0x000fe20000000000 */
[----:B------:R-:W-:Y:S01]  /*20a80*/  UMOV UR7, 0x3f3c71c7 ;  /* 0x3f3c71c700077882 */ /* 0x000fe20000000000 */
[----:B------:R-:W-:-:S05]  /*20a90*/  DMUL R28, R8, R28 ;  /* 0x0000001c081c7228 */ /* 0x000fca0000000000 */
[----:B------:R-:W-:Y:S01]  /*20aa0*/  DFMA R12, R18, R12, UR6 ;  /* 0x00000006120c7e2b */ /* 0x000fe2000800000c */
[----:B------:R-:W-:Y:S01]  /*20ab0*/  UMOV UR6, 0x9242b910 ;  /* 0x9242b91000067882 */ /* 0x000fe20000000000 */
[----:B------:R-:W-:-:S06]  /*20ac0*/  UMOV UR7, 0x3f624924 ;  /* 0x3f62492400077882 */ /* 0x000fcc0000000000 */
[----:B------:R-:W-:Y:S01]  /*20ad0*/  DFMA R12, R18, R12, UR6 ;  /* 0x00000006120c7e2b */ /* 0x000fe2000800000c */
[----:B------:R-:W-:Y:S01]  /*20ae0*/  UMOV UR6, 0x99999dfb ;  /* 0x99999dfb00067882 */ /* 0x000fe20000000000 */
[----:B------:R-:W-:-:S06]  /*20af0*/  UMOV UR7, 0x3f899999 ;  /* 0x3f89999900077882 */ /* 0x000fcc0000000000 */
[----:B------:R-:W-:Y:S01]  /*20b00*/  DFMA R12, R18, R12, UR6 ;  /* 0x00000006120c7e2b */ /* 0x000fe2000800000c */
[----:B------:R-:W-:Y:S01]  /*20b10*/  UMOV UR6, 0x55555555 ;  /* 0x5555555500067882 */ /* 0x000fe20000000000 */
[----:B------:R-:W-:-:S06]  /*20b20*/  UMOV UR7, 0x3fb55555 ;  /* 0x3fb5555500077882 */ /* 0x000fcc0000000000 */
[----:B------:R-:W-:-:S08]  /*20b30*/  DFMA R26, R18, R12, UR6 ;  /* 0x00000006121a7e2b */ /* 0x000fd0000800000c */
[----:B------:R-:W-:Y:S01]  /*20b40*/  DADD R10, -R26, UR6 ;  /* 0x000000061a0a7e29 */ /* 0x000fe20008000100 */
[----:B------:R-:W-:Y:S01]  /*20b50*/  UMOV UR6, 0xb9e7b0 ;  /* 0x00b9e7b000067882 */ /* 0x000fe20000000000 */
[----:B------:R-:W-:-:S06]  /*20b60*/  UMOV UR7, 0x3c46a4cb ;  /* 0x3c46a4cb00077882 */ /* 0x000fcc0000000000 */
[----:B------:R-:W-:Y:S02]  /*20b70*/  DFMA R24, R18, R12, R10 ;  /* 0x0000000c1218722b */ /* 0x000fe4000000000a */
[C---:B------:R-:W-:Y:S01]  /*20b80*/  DMUL R10, R30.reuse, R20 ;  /* 0x000000141e0a7228 */ /* 0x040fe20000000000 */
[----:B------:R-:W-:Y:S01]  /*20b90*/  VIADD R13, R29, 0x100000 ;  /* 0x001000001d0d7836 */ /* 0x000fe20000000000 */
[----:B------:R-:W-:Y:S01]  /*20ba0*/  DFMA R18, R30, R30, -R20 ;  /* 0x0000001e1e12722b */ /* 0x000fe20000000814 */
[----:B------:R-:W-:-:S03]  /*20bb0*/  IMAD.MOV.U32 R12, RZ, RZ, R28 ;  /* 0x000000ffff0c7224 */ /* 0x000fc600078e001c */
[----:B------:R-:W-:Y:S01]  /*20bc0*/  DADD R24, R24, -UR6 ;  /* 0x8000000618187e29 */ /* 0x000fe20008000000 */
[----:B------:R-:W-:Y:S01]  /*20bd0*/  UMOV UR6, 0x80000000 ;  /* 0x8000000000067882 */ /* 0x000fe20000000000 */
[C---:B------:R-:W-:Y:S01]  /*20be0*/  DFMA R8, R30.reuse, R20, -R10 ;  /* 0x000000141e08722b */ /* 0x040fe2000000080a */
[----:B------:R-:W-:Y:S01]  /*20bf0*/  UMOV UR7, 0x43300000 ;  /* 0x4330000000077882 */ /* 0x000fe20000000000 */
[----:B------:R-:W-:-:S04]  /*20c00*/  DFMA R18, R30, R12, R18 ;  /* 0x0000000c1e12722b */ /* 0x000fc80000000012 */
[----:B------:R-:W-:Y:S02]  /*20c10*/  DADD R22, R26, R24 ;  /* 0x000000001a167229 */ /* 0x000fe40000000018 */
[----:B------:R-:W-:-:S06]  /*20c20*/  DFMA R8, R28, R20, R8 ;  /* 0x000000141c08722b */ /* 0x000fcc0000000008 */
[----:B------:R-:W-:Y:S02]  /*20c30*/  DMUL R12, R22, R10 ;  /* 0x0000000a160c7228 */ /* 0x000fe40000000000 */
[----:B------:R-:W-:Y:S02]  /*20c40*/  DFMA R8, R30, R18, R8 ;  /* 0x000000121e08722b */ /* 0x000fe40000000008 */
[----:B------:R-:W-:-:S04]  /*20c50*/  DADD R26, R26, -R22 ;  /* 0x000000001a1a7229 */ /* 0x000fc80000000816 */
[----:B------:R-:W-:-:S04]  /*20c60*/  DFMA R18, R22, R10, -R12 ;  /* 0x0000000a1612722b */ /* 0x000fc8000000080c */
[----:B------:R-:W-:-:S04]  /*20c70*/  DADD R26, R24, R26 ;  /* 0x00000000181a7229 */ /* 0x000fc8000000001a */
[----:B------:R-:W-:-:S08]  /*20c80*/  DFMA R8, R22, R8, R18 ;  /* 0x000000081608722b */ /* 0x000fd00000000012 */
[----:B------:R-:W-:-:S08]  /*20c90*/  DFMA R26, R26, R10, R8 ;  /* 0x0000000a1a1a722b */ /* 0x000fd00000000008 */
[----:B------:R-:W-:-:S08]  /*20ca0*/  DADD R8, R12, R26 ;  /* 0x000000000c087229 */ /* 0x000fd0000000001a */
[--C-:B------:R-:W-:Y:S02]  /*20cb0*/  DADD R10, R30, R8.reuse ;  /* 0x000000001e0a7229 */ /* 0x100fe40000000008 */
[----:B------:R-:W-:-:S06]  /*20cc0*/  DADD R12, R12, -R8 ;  /* 0x000000000c0c7229 */ /* 0x000fcc0000000808 */
[----:B------:R-:W-:Y:S02]  /*20cd0*/  DADD R30, R30, -R10 ;  /* 0x000000001e1e7229 */ /* 0x000fe4000000080a */
[----:B------:R-:W-:-:S06]  /*20ce0*/  DADD R12, R26, R12 ;  /* 0x000000001a0c7229 */ /* 0x000fcc000000000c */
[----:B------:R-:W-:Y:S01]  /*20cf0*/  DADD R30, R8, R30 ;  /* 0x00000000081e7229 */ /* 0x000fe2000000001e */
[C---:B------:R-:W-:Y:S02]  /*20d00*/  VIADD R8, R17.reuse, 0xfffffc01 ;  /* 0xfffffc0111087836 */ /* 0x040fe40000000000 */
[----:B------:R-:W-:Y:S01]  /*20d10*/  @P0 VIADD R8, R17, 0xfffffc02 ;  /* 0xfffffc0211080836 */ /* 0x000fe20000000000 */
[----:B------:R-:W-:Y:S01]  /*20d20*/  MOV R17, R15 ;  /* 0x0000000f00117202 */ /* 0x000fe20000000f00 */
[----:B------:R-:W-:-:S03]  /*20d30*/  IMAD.MOV.U32 R9, RZ, RZ, 0x43300000 ;  /* 0x43300000ff097424 */ /* 0x000fc600078e00ff */
[----:B------:R-:W-:Y:S01]  /*20d40*/  DADD R12, R12, R30 ;  /* 0x000000000c0c7229 */ /* 0x000fe2000000001e */
[----:B------:R-:W-:-:S06]  /*20d50*/  LOP3.LUT R8, R8, 0x80000000, RZ, 0x3c, !PT ;  /* 0x8000000008087812 */ /* 0x000fcc00078e3cff */
[----:B------:R-:W-:Y:S01]  /*20d60*/  DADD R8, R8, -UR6 ;  /* 0x8000000608087e29 */ /* 0x000fe20008000000 */
[----:B------:R-:W-:Y:S01]  /*20d70*/  UMOV UR6, 0xfefa39ef ;  /* 0xfefa39ef00067882 */ /* 0x000fe20000000000 */
[----:B------:R-:W-:Y:S01]  /*20d80*/  DADD R28, R28, R12 ;  /* 0x000000001c1c7229 */ /* 0x000fe2000000000c */
[----:B------:R-:W-:-:S07]  /*20d90*/  UMOV UR7, 0x3fe62e42 ;  /* 0x3fe62e4200077882 */ /* 0x000fce0000000000 */
[----:B------:R-:W-:-:S08]  /*20da0*/  DADD R18, R10, R28 ;  /* 0x000000000a127229 */ /* 0x000fd0000000001c */
[--C-:B------:R-:W-:Y:S02]  /*20db0*/  DFMA R12, R8, UR6, R18.reuse ;  /* 0x00000006080c7c2b */ /* 0x100fe40008000012 */
[----:B------:R-:W-:-:S06]  /*20dc0*/  DADD R20, R10, -R18 ;  /* 0x000000000a147229 */ /* 0x000fcc0000000812 */
[----:B------:R-:W-:Y:S02]  /*20dd0*/  DFMA R10, R8, -UR6, R12 ;  /* 0x80000006080a7c2b */ /* 0x000fe4000800000c */
[----:B------:R-:W-:-:S06]  /*20de0*/  DADD R20, R28, R20 ;  /* 0x000000001c147229 */ /* 0x000fcc0000000014 */
[----:B------:R-:W-:-:S08]  /*20df0*/  DADD R10, -R18, R10 ;  /* 0x00000000120a7229 */ /* 0x000fd0000000010a */
[----:B------:R-:W-:-:S08]  /*20e00*/  DADD R10, R20, -R10 ;  /* 0x00000000140a7229 */ /* 0x000fd0000000080a */
[----:B------:R-:W-:Y:S01]  /*20e10*/  DFMA R10, R8, UR10, R10 ;  /* 0x0000000a080a7c2b */ /* 0x000fe2000800000a */
[C---:B------:R-:W-:Y:S01]  /*20e20*/  IMAD.SHL.U32 R8, R17.reuse, 0x2, RZ ;  /* 0x0000000211087824 */ /* 0x040fe200078e00ff */
[----:B------:R-:W-:-:S04]  /*20e30*/  LOP3.LUT R9, R17, 0xff0fffff, RZ, 0xc0, !PT ;  /* 0xff0fffff11097812 */ /* 0x000fc800078ec0ff */
[----:B------:R-:W-:Y:S02]  /*20e40*/  ISETP.GT.U32.AND P0, PT, R8, -0x2000001, PT ;  /* 0xfdffffff0800780c */ /* 0x000fe40003f04070 */
[----:B------:R-:W-:Y:S02]  /*20e50*/  DADD R18, R12, R10 ;  /* 0x000000000c127229 */ /* 0x000fe4000000000a */
[----:B------:R-:W-:-:S06]  /*20e60*/  SEL R17, R9, R17, P0 ;  /* 0x0000001109117207 */ /* 0x000fcc0000000000 */
[----:B------:R-:W-:Y:S02]  /*20e70*/  DADD R12, R12, -R18 ;  /* 0x000000000c0c7229 */ /* 0x000fe40000000812 */
[----:B------:R-:W-:-:S06]  /*20e80*/  DMUL R8, R18, R16 ;  /* 0x0000001012087228 */ /* 0x000fcc0000000000 */
[----:B------:R-:W-:Y:S02]  /*20e90*/  DADD R12, R10, R12 ;  /* 0x000000000a0c7229 */ /* 0x000fe4000000000c */
[----:B------:R-:W-:-:S08]  /*20ea0*/  DFMA R18, R18, R16, -R8 ;  /* 0x000000101212722b */ /* 0x000fd00000000808 */
[----:B------:R-:W-:Y:S01]  /*20eb0*/  DFMA R12, R12, R16, R18 ;  /* 0x000000100c0c722b */ /* 0x000fe20000000012 */
[----:B------:R-:W-:Y:S02]  /*20ec0*/  IMAD.MOV.U32 R18, RZ, RZ, 0x652b82fe ;  /* 0x652b82feff127424 */ /* 0x000fe400078e00ff */
[----:B------:R-:W-:-:S05]  /*20ed0*/  IMAD.MOV.U32 R19, RZ, RZ, 0x3ff71547 ;  /* 0x3ff71547ff137424 */ /* 0x000fca00078e00ff */
[----:B------:R-:W-:-:S08]  /*20ee0*/  DADD R20, R8, R12 ;  /* 0x0000000008147229 */ /* 0x000fd0000000000c */
[----:B------:R-:W-:Y:S02]  /*20ef0*/  DFMA R18, R20, R18, 6.75539944105574400000e+15 ;  /* 0x433800001412742b */ /* 0x000fe40000000012 */
[----:B------:R-:W-:Y:S01]  /*20f00*/  FSETP.GEU.AND P0, PT, |R21|, 4.1917929649353027344, PT ;  /* 0x4086232b1500780b */ /* 0x000fe20003f0e200 */
[----:B------:R-:W-:-:S05]  /*20f10*/  DADD R8, R8, -R20 ;  /* 0x0000000008087229 */ /* 0x000fca0000000814 */
[----:B------:R-:W-:-:S03]  /*20f20*/  DADD R10, R18, -6.75539944105574400000e+15 ;  /* 0xc3380000120a7429 */ /* 0x000fc60000000000 */
[----:B------:R-:W-:-:S05]  /*20f30*/  DADD R12, R12, R8 ;  /* 0x000000000c0c7229 */ /* 0x000fca0000000008 */
[----:B------:R-:W-:Y:S01]  /*20f40*/  DFMA R16, R10, -UR6, R20 ;  /* 0x800000060a107c2b */ /* 0x000fe20008000014 */
[----:B------:R-:W-:Y:S01]  /*20f50*/  UMOV UR6, 0x3b39803f ;  /* 0x3b39803f00067882 */ /* 0x000fe20000000000 */
[----:B------:R-:W-:-:S06]  /*20f60*/  UMOV UR7, 0x3c7abc9e ;  /* 0x3c7abc9e00077882 */ /* 0x000fcc0000000000 */
[----:B------:R-:W-:Y:S01]  /*20f70*/  DFMA R16, R10, -UR6, R16 ;  /* 0x800000060a107c2b */ /* 0x000fe20008000010 */
[----:B------:R-:W-:Y:S01]  /*20f80*/  UMOV UR6, 0x69ce2bdf ;  /* 0x69ce2bdf00067882 */ /* 0x000fe20000000000 */
[----:B------:R-:W-:Y:S01]  /*20f90*/  IMAD.MOV.U32 R10, RZ, RZ, -0x35dec16 ;  /* 0xfca213eaff0a7424 */ /* 0x000fe200078e00ff */
[----:B------:R-:W-:Y:S01]  /*20fa0*/  UMOV UR7, 0x3e5ade15 ;  /* 0x3e5ade1500077882 */ /* 0x000fe20000000000 */
[----:B------:R-:W-:-:S06]  /*20fb0*/  IMAD.MOV.U32 R11, RZ, RZ, 0x3e928af3 ;  /* 0x3e928af3ff0b7424 */ /* 0x000fcc00078e00ff */
[----:B------:R-:W-:Y:S01]  /*20fc0*/  DFMA R10, R16, UR6, R10 ;  /* 0x00000006100a7c2b */ /* 0x000fe2000800000a */
        /* <DEDUP_REMOVED lines=24> */
[----:B------:R-:W-:-:S08]  /*21150*/  DFMA R10, R16, R10, 1 ;  /* 0x3ff00000100a742b */ /* 0x000fd0000000000a */
[----:B------:R-:W-:-:S10]  /*21160*/  DFMA R10, R16, R10, 1 ;  /* 0x3ff00000100a742b */ /* 0x000fd4000000000a */
[----:B------:R-:W-:Y:S02]  /*21170*/  IMAD R17, R18, 0x100000, R11 ;  /* 0x0010000012117824 */ /* 0x000fe400078e020b */
[----:B------:R-:W-:Y:S01]  /*21180*/  IMAD.MOV.U32 R16, RZ, RZ, R10 ;  /* 0x000000ffff107224 */ /* 0x000fe200078e000a */
[----:B------:R-:W-:Y:S06]  /*21190*/  @!P0 BRA `(.L_x_384) ;  /* 0x0000000000308947 */ /* 0x000fec0003800000 */
[----:B------:R-:W-:Y:S01]  /*211a0*/  FSETP.GEU.AND P0, PT, |R21|, 4.2275390625, PT ;  /* 0x408748001500780b */ /* 0x000fe20003f0e200 */
[C---:B------:R-:W-:Y:S02]  /*211b0*/  DADD R16, R20.reuse, +INF ;  /* 0x7ff0000014107429 */ /* 0x040fe40000000000 */
[----:B------:R-:W-:-:S08]  /*211c0*/  DSETP.GEU.AND P2, PT, R20, RZ, PT ;  /* 0x000000ff1400722a */ /* 0x000fd00003f4e000 */
[----:B------:R-:W-:Y:S02]  /*211d0*/  FSEL R16, R16, RZ, P2 ;  /* 0x000000ff10107208 */ /* 0x000fe40001000000 */
[----:B------:R-:W-:Y:S02]  /*211e0*/  @!P0 LEA.HI R8, R18, R18, RZ, 0x1 ;  /* 0x0000001212088211 */ /* 0x000fe400078f08ff */
[----:B------:R-:W-:Y:S02]  /*211f0*/  FSEL R17, R17, RZ, P2 ;  /* 0x000000ff11117208 */ /* 0x000fe40001000000 */
[----:B------:R-:W-:-:S05]  /*21200*/  @!P0 SHF.R.S32.HI R8, RZ, 0x1, R8 ;  /* 0x00000001ff088819 */ /* 0x000fca0000011408 */
[----:B------:R-:W-:Y:S02]  /*21210*/  @!P0 IMAD.IADD R9, R18, 0x1, -R8 ;  /* 0x0000000112098824 */ /* 0x000fe400078e0a08 */
[----:B------:R-:W-:Y:S02]  /*21220*/  @!P0 IMAD R11, R8, 0x100000, R11 ;  /* 0x00100000080b8824 */ /* 0x000fe400078e020b */
[----:B------:R-:W-:Y:S01]  /*21230*/  @!P0 IMAD.MOV.U32 R8, RZ, RZ, RZ ;  /* 0x000000ffff088224 */ /* 0x000fe200078e00ff */
[----:B------:R-:W-:-:S06]  /*21240*/  @!P0 LEA R9, R9, 0x3ff00000, 0x14 ;  /* 0x3ff0000009098811 */ /* 0x000fcc00078ea0ff */
[----:B------:R-:W-:-:S11]  /*21250*/  @!P0 DMUL R16, R10, R8 ;  /* 0x000000080a108228 */ /* 0x000fd60000000000 */
.L_x_384:
[----:B------:R-:W-:Y:S01]  /*21260*/  DFMA R12, R12, R16, R16 ;  /* 0x000000100c0c722b */ /* 0x000fe20000000010 */
[----:B------:R-:W-:Y:S01]  /*21270*/  IMAD.MOV.U32 R15, RZ, RZ, 0x0 ;  /* 0x00000000ff0f7424 */ /* 0x000fe200078e00ff */
[----:B------:R-:W-:-:S08]  /*21280*/  DSETP.NEU.AND P0, PT, |R16|, +INF , PT ;  /* 0x7ff000001000742a */ /* 0x000fd00003f0d200 */
[----:B------:R-:W-:Y:S02]  /*21290*/  FSEL R8, R16, R12, !P0 ;  /* 0x0000000c10087208 */ /* 0x000fe40004000000 */
[----:B------:R-:W-:Y:S01]  /*212a0*/  FSEL R9, R17, R13, !P0 ;  /* 0x0000000d11097208 */ /* 0x000fe20004000000 */
[----:B------:R-:W-:Y:S06]  /*212b0*/  RET.REL.NODEC R14 `(_Z10update_phiPdS_dS_ddddddiii) ;  /* 0xfffffdec0e507950 */ /* 0x000fec0003c3ffff */
.L_x_385:
[----:B------:R-:W-:-:S00]  /*212c0*/  BRA `(.L_x_385) ;  /* 0xfffffffc00fc7947 */ /* 0x000fc0000383ffff */
[----:B------:R-:W-:-:S00]  /*212d0*/  NOP ;  /* 0x0000000000007918 */ /* 0x000fc00000000000 */
        /* <DEDUP_REMOVED lines=10> */
.L_x_387:


//--------------------- .nv.shared.reserved.0     --------------------------
	.section	.nv.shared.reserved.0,"aw",@nobits
	.weak		__nv_reservedSMEM_offset_0_alias
	.size		__nv_reservedSMEM_offset_0_alias, 0, 64
	.other		__nv_reservedSMEM_offset_0_alias,@"STO_CUDA_RESERVED_SHARED STV_DEFAULT"
__nv_reservedSMEM_offset_0_alias:
	.zero		0
	.zero		64


//--------------------- .nv.constant0._Z10update_phiPdS_dS_ddddddiii --------------------------
	.section	.nv.constant0._Z10update_phiPdS_dS_ddddddiii,"a",@progbits
	.sectionflags	@""
	.align	4
.nv.constant0._Z10update_phiPdS_dS_ddddddiii:
	.zero		988


//--------------------- SYMBOLS --------------------------

	.type		.nv.reservedSmem.offset0,@object
	.size		.nv.reservedSmem.offset0,0x4
